	.target	sm_90a

	.elftype	@"ET_EXEC"


//--------------------- .note.nv.tkinfo           --------------------------
	.section	.note.nv.tkinfo,"",@"SHT_NOTE"
	.sectionflags	@"SHF_NOTE_NV_TKINFO"
	.tkinfo
        /*0018*/ 	.word	0x00000002
        /*0030*/ 	.string	""
        /*0030*/ 	.string	"ptxas"
        /*0030*/ 	.string	"Cuda compilation tools, release 13.0, V13.0.88"
        /*0030*/ 	.string	"Build cuda_13.0.r13.0/compiler.36424714_0"
        /*0030*/ 	.string	"-v  -suppress-debug-info  -lineinfo  -arch sm_90a "



//--------------------- .note.nv.cuinfo           --------------------------
	.section	.note.nv.cuinfo,"",@"SHT_NOTE"
	.sectionflags	@"SHF_NOTE_NV_CUINFO"
        /*0018*/ 	.short	0x0002
        /*001a*/ 	.short	0x005a
        /*001c*/ 	.short	0x0082
	.zero		2


//--------------------- .nv.info                  --------------------------
	.section	.nv.info,"",@"SHT_CUDA_INFO"
	.align	4


	//----- nvinfo : EIATTR_REGCOUNT
	.align		4
        /*0000*/ 	.byte	0x04, 0x2f
        /*0002*/ 	.short	(.L_1 - .L_0)
	.align		4
.L_0:
        /*0004*/ 	.word	index@(matmul_kernel)
        /*0008*/ 	.word	0x000000ff


	//----- nvinfo : EIATTR_FRAME_SIZE
	.align		4
.L_1:
        /*000c*/ 	.byte	0x04, 0x11
        /*000e*/ 	.short	(.L_3 - .L_2)
	.align		4
.L_2:
        /*0010*/ 	.word	index@(matmul_kernel)
        /*0014*/ 	.word	0x000007e0


	//----- nvinfo : EIATTR_MIN_STACK_SIZE
	.align		4
.L_3:
        /*0018*/ 	.byte	0x04, 0x12
        /*001a*/ 	.short	(.L_5 - .L_4)
	.align		4
.L_4:
        /*001c*/ 	.word	index@(matmul_kernel)
        /*0020*/ 	.word	0x000007e0
.L_5:


//--------------------- .nv.compat                --------------------------
	.section	.nv.compat,"",@"SHT_CUDA_COMPAT_INFO"
	.align	4
        /*0000*/ 	.byte	0x02, 0x09, 0x01, 0x00, 0x02, 0x02, 0x04, 0x00, 0x02, 0x05, 0x05, 0x00, 0x03, 0x07, 0x01, 0x01
        /*0010*/ 	.byte	0x02, 0x03, 0x00, 0x00, 0x02, 0x06, 0x01, 0x00, 0x04, 0x0b, 0x08, 0x00, 0x00, 0x00, 0x00, 0x00
        /*0020*/ 	.byte	0x00, 0x00, 0x00, 0x00


//--------------------- .nv.info.matmul_kernel    --------------------------
	.section	.nv.info.matmul_kernel,"",@"SHT_CUDA_INFO"
	.sectionflags	@""
	.align	4


	//----- nvinfo : EIATTR_CUDA_API_VERSION
	.align		4
        /*0000*/ 	.byte	0x04, 0x37
        /*0002*/ 	.short	(.L_7 - .L_6)
.L_6:
        /*0004*/ 	.word	0x00000082


	//----- nvinfo : EIATTR_KPARAM_INFO
	.align		4
.L_7:
        /*0008*/ 	.byte	0x04, 0x17
        /*000a*/ 	.short	(.L_9 - .L_8)
.L_8:
        /*000c*/ 	.word	0x00000000
        /*0010*/ 	.short	0x000d
        /*0012*/ 	.short	0x0048
        /*0014*/ 	.byte	0x00, 0xf4, 0x21, 0x00


	//----- nvinfo : EIATTR_KPARAM_INFO
	.align		4
.L_9:
        /*0018*/ 	.byte	0x04, 0x17
        /*001a*/ 	.short	(.L_11 - .L_10)
.L_10:
        /*001c*/ 	.word	0x00000000
        /*0020*/ 	.short	0x000c
        /*0022*/ 	.short	0x0040
        /*0024*/ 	.byte	0x00, 0xf4, 0x21, 0x00


	//----- nvinfo : EIATTR_KPARAM_INFO
	.align		4
.L_11:
        /*0028*/ 	.byte	0x04, 0x17
        /*002a*/ 	.short	(.L_13 - .L_12)
.L_12:
        /*002c*/ 	.word	0x00000000
        /*0030*/ 	.short	0x000b
        /*0032*/ 	.short	0x0038
        /*0034*/ 	.byte	0x00, 0xf0, 0x11, 0x00


	//----- nvinfo : EIATTR_KPARAM_INFO
	.align		4
.L_13:
        /*0038*/ 	.byte	0x04, 0x17
        /*003a*/ 	.short	(.L_15 - .L_14)
.L_14:
        /*003c*/ 	.word	0x00000000
        /*0040*/ 	.short	0x000a
        /*0042*/ 	.short	0x0034
        /*0044*/ 	.byte	0x00, 0xf0, 0x11, 0x00


	//----- nvinfo : EIATTR_KPARAM_INFO
	.align		4
.L_15:
        /*0048*/ 	.byte	0x04, 0x17
        /*004a*/ 	.short	(.L_17 - .L_16)
.L_16:
        /*004c*/ 	.word	0x00000000
        /*0050*/ 	.short	0x0009
        /*0052*/ 	.short	0x0030
        /*0054*/ 	.byte	0x00, 0xf0, 0x11, 0x00


	//----- nvinfo : EIATTR_KPARAM_INFO
	.align		4
.L_17:
        /*0058*/ 	.byte	0x04, 0x17
        /*005a*/ 	.short	(.L_19 - .L_18)
.L_18:
        /*005c*/ 	.word	0x00000000
        /*0060*/ 	.short	0x0008
        /*0062*/ 	.short	0x002c
        /*0064*/ 	.byte	0x00, 0xf0, 0x11, 0x00


	//----- nvinfo : EIATTR_KPARAM_INFO
	.align		4
.L_19:
        /*0068*/ 	.byte	0x04, 0x17
        /*006a*/ 	.short	(.L_21 - .L_20)
.L_20:
        /*006c*/ 	.word	0x00000000
        /*0070*/ 	.short	0x0007
        /*0072*/ 	.short	0x0028
        /*0074*/ 	.byte	0x00, 0xf0, 0x11, 0x00


	//----- nvinfo : EIATTR_KPARAM_INFO
	.align		4
.L_21:
        /*0078*/ 	.byte	0x04, 0x17
        /*007a*/ 	.short	(.L_23 - .L_22)
.L_22:
        /*007c*/ 	.word	0x00000000
        /*0080*/ 	.short	0x0006
        /*0082*/ 	.short	0x0024
        /*0084*/ 	.byte	0x00, 0xf0, 0x11, 0x00


	//----- nvinfo : EIATTR_KPARAM_INFO
	.align		4
.L_23:
        /*0088*/ 	.byte	0x04, 0x17
        /*008a*/ 	.short	(.L_25 - .L_24)
.L_24:
        /*008c*/ 	.word	0x00000000
        /*0090*/ 	.short	0x0005
        /*0092*/ 	.short	0x0020
        /*0094*/ 	.byte	0x00, 0xf0, 0x11, 0x00


	//----- nvinfo : EIATTR_KPARAM_INFO
	.align		4
.L_25:
        /*0098*/ 	.byte	0x04, 0x17
        /*009a*/ 	.short	(.L_27 - .L_26)
.L_26:
        /*009c*/ 	.word	0x00000000
        /*00a0*/ 	.short	0x0004
        /*00a2*/ 	.short	0x001c
        /*00a4*/ 	.byte	0x00, 0xf0, 0x11, 0x00


	//----- nvinfo : EIATTR_KPARAM_INFO
	.align		4
.L_27:
        /*00a8*/ 	.byte	0x04, 0x17
        /*00aa*/ 	.short	(.L_29 - .L_28)
.L_28:
        /*00ac*/ 	.word	0x00000000
        /*00b0*/ 	.short	0x0003
        /*00b2*/ 	.short	0x0018
        /*00b4*/ 	.byte	0x00, 0xf0, 0x11, 0x00


	//----- nvinfo : EIATTR_KPARAM_INFO
	.align		4
.L_29:
        /*00b8*/ 	.byte	0x04, 0x17
        /*00ba*/ 	.short	(.L_31 - .L_30)
.L_30:
        /*00bc*/ 	.word	0x00000000
        /*00c0*/ 	.short	0x0002
        /*00c2*/ 	.short	0x0010
        /*00c4*/ 	.byte	0x00, 0xf4, 0x21, 0x00


	//----- nvinfo : EIATTR_KPARAM_INFO
	.align		4
.L_31:
        /*00c8*/ 	.byte	0x04, 0x17
        /*00ca*/ 	.short	(.L_33 - .L_32)
.L_32:
        /*00cc*/ 	.word	0x00000000
        /*00d0*/ 	.short	0x0001
        /*00d2*/ 	.short	0x0008
        /*00d4*/ 	.byte	0x00, 0xf4, 0x21, 0x00


	//----- nvinfo : EIATTR_KPARAM_INFO
	.align		4
.L_33:
        /*00d8*/ 	.byte	0x04, 0x17
        /*00da*/ 	.short	(.L_35 - .L_34)
.L_34:
        /*00dc*/ 	.word	0x00000000
        /*00e0*/ 	.short	0x0000
        /*00e2*/ 	.short	0x0000
        /*00e4*/ 	.byte	0x00, 0xf4, 0x21, 0x00


	//----- nvinfo : EIATTR_SPARSE_MMA_MASK
	.align		4
.L_35:
        /*00e8*/ 	.byte	0x03, 0x50
        /*00ea*/ 	.short	0x0000


	//----- nvinfo : EIATTR_MAXREG_COUNT
	.align		4
        /*00ec*/ 	.byte	0x03, 0x1b
        /*00ee*/ 	.short	0x00ff


	//----- nvinfo : EIATTR_NUM_BARRIERS
	.align		4
        /*00f0*/ 	.byte	0x02, 0x4c
        /*00f2*/ 	.byte	0x01
	.zero		1


	//----- nvinfo : EIATTR_ANNOTATIONS
	.align		4
        /*00f4*/ 	.byte	0x04, 0x55
        /*00f6*/ 	.short	(.L_37 - .L_36)


	//   ....[0]....
.L_36:
        /*00f8*/ 	.word	0x00000001
        /*00fc*/ 	.byte	0xc0, 0x00, 0x00, 0x00, 0x01, 0x00, 0x00, 0x00, 0xe0, 0x05, 0x00, 0x00, 0x01, 0x00, 0x00, 0x00
        /* <DEDUP_REMOVED lines=966> */
        /*3d6c*/ 	.byte	0x50, 0xd7, 0x01, 0x00


	//----- nvinfo : EIATTR_MERCURY_ISA_VERSION
	.align		4
.L_37:
        /*3d70*/ 	.byte	0x03, 0x5f
        /*3d72*/ 	.short	0x0101


	//----- nvinfo : EIATTR_EXIT_INSTR_OFFSETS
	.align		4
        /*3d74*/ 	.byte	0x04, 0x1c
        /*3d76*/ 	.short	(.L_39 - .L_38)


	//   ....[0]....
.L_38:
        /*3d78*/ 	.word	0x00021660


	//   ....[1]....
        /*3d7c*/ 	.word	0x00021680


	//----- nvinfo : EIATTR_REQNTID
	.align		4
.L_39:
        /*3d80*/ 	.byte	0x04, 0x10
        /*3d82*/ 	.short	(.L_41 - .L_40)
.L_40:
        /*3d84*/ 	.word	0x00000080
        /*3d88*/ 	.word	0x00000001
        /*3d8c*/ 	.word	0x00000001


	//----- nvinfo : EIATTR_CBANK_PARAM_SIZE
	.align		4
.L_41:
        /*3d90*/ 	.byte	0x03, 0x19
        /*3d92*/ 	.short	0x0050


	//----- nvinfo : EIATTR_PARAM_CBANK
	.align		4
        /*3d94*/ 	.byte	0x04, 0x0a
        /*3d96*/ 	.short	(.L_43 - .L_42)
	.align		4
.L_42:
        /*3d98*/ 	.word	index@(.nv.constant0.matmul_kernel)
        /*3d9c*/ 	.short	0x0210
        /*3d9e*/ 	.short	0x0050


	//----- nvinfo : EIATTR_SW_WAR
	.align		4
.L_43:
        /*3da0*/ 	.byte	0x04, 0x36
        /*3da2*/ 	.short	(.L_45 - .L_44)
.L_44:
        /*3da4*/ 	.word	0x00000008
.L_45:


//--------------------- .nv.callgraph             --------------------------
	.section	.nv.callgraph,"",@"SHT_CUDA_CALLGRAPH"
	.align	4
	.sectionentsize	8
	.align		4
        /*0000*/ 	.word	0x00000000
	.align		4
        /*0004*/ 	.word	0xffffffff
	.align		4
        /*0008*/ 	.word	0x00000000
	.align		4
        /*000c*/ 	.word	0xfffffffe
	.align		4
        /*0010*/ 	.word	0x00000000
	.align		4
        /*0014*/ 	.word	0xfffffffd
	.align		4
        /*0018*/ 	.word	0x00000000
	.align		4
        /*001c*/ 	.word	0xfffffffc


//--------------------- .text.matmul_kernel       --------------------------
	.section	.text.matmul_kernel,"ax",@progbits
	.align	128
        .global         matmul_kernel
        .type           matmul_kernel,@function
        .size           matmul_kernel,(.L_x_3 - matmul_kernel)
        .other          matmul_kernel,@"STO_CUDA_ENTRY STV_DEFAULT"
matmul_kernel:
.text.matmul_kernel:
[----:B------:R-:W1:Y:S08]  /*0000*/  LDC R1, c[0x0][0x28] ;  /* 0x00000a00ff017b82 */ /* 0x000e700000000800 */
[----:B------:R-:W2:Y:S01]  /*0010*/  LDC.64 R2, c[0x0][0x228] ;  /* 0x00008a00ff027b82 */ /* 0x000ea20000000a00 */
[----:B-1----:R-:W-:Y:S01]  /*0020*/  VIADD R1, R1, 0xfffff820 ;  /* 0xfffff82001017836 */ /* 0x002fe20000000000 */
[----:B------:R-:W1:Y:S01]  /*0030*/  S2R R5, SR_CTAID.X ;  /* 0x0000000000057919 */ /* 0x000e620000002500 */
[----:B------:R-:W-:Y:S01]  /*0040*/  ULDC UR5, c[0x0][0x240] ;  /* 0x0000900000057ab9 */ /* 0x000fe20000000800 */
[----:B------:R-:W-:Y:S01]  /*0050*/  ULDC.64 UR8, c[0x0][0x218] ;  /* 0x0000860000087ab9 */ /* 0x000fe20000000a00 */
[----:B------:R-:W-:Y:S01]  /*0060*/  ULDC.64 UR6, c[0x0][0x210] ;  /* 0x0000840000067ab9 */ /* 0x000fe20000000a00 */
[----:B------:R-:W3:Y:S01]  /*0070*/  S2R R42, SR_TID.X ;  /* 0x00000000002a7919 */ /* 0x000ee20000002100 */
[----:B------:R-:W-:Y:S01]  /*0080*/  ULDC.64 UR10, c[0x0][0x208] ;  /* 0x00008200000a7ab9 */ /* 0x000fe20000000a00 */
[----:B------:R-:W4:Y:S08]  /*0090*/  LDC.64 R244, c[0x0][0x230] ;  /* 0x00008c00fff47b82 */ /* 0x000f300000000a00 */
[----:B------:R-:W4:Y:S01]  /*00a0*/  S2UR UR4, SR_CgaCtaId ;  /* 0x00000000000479c3 */ /* 0x000f220000008800 */
[----:B--2---:R-:W-:Y:S01]  /*00b0*/  IMAD.MOV.U32 R44, RZ, RZ, R3 ;  /* 0x000000ffff2c7224 */ /* 0x004fe200078e0003 */
[----:B------:R2:W-:Y:S01]  /*00c0*/  STL.64 [R1+0x4f0], R2 ;  /* 0x0004f00201007387 */ /* 0x0005e20000100a00 */
[----:B------:R-:W-:-:S02]  /*00d0*/  MOV R43, R2 ;  /* 0x00000002002b7202 */ /* 0x000fc40000000f00 */
[----:B------:R-:W-:Y:S01]  /*00e0*/  VIADD R0, R44, 0x3f ;  /* 0x0000003f2c007836 */ /* 0x000fe20000000000 */
[----:B------:R-:W-:Y:S02]  /*00f0*/  IABS R32, R44 ;  /* 0x0000002c00207213 */ /* 0x000fe40000000000 */
[----:B------:R-:W-:Y:S02]  /*0100*/  IABS R29, R43 ;  /* 0x0000002b001d7213 */ /* 0x000fe40000000000 */
[----:B-1----:R-:W-:Y:S02]  /*0110*/  IABS R8, R5 ;  /* 0x0000000500087213 */ /* 0x002fe40000000000 */
[----:B--2---:R-:W-:-:S04]  /*0120*/  SHF.R.S32.HI R3, RZ, 0x1f, R0 ;  /* 0x0000001fff037819 */ /* 0x004fc80000011400 */
[----:B------:R-:W-:-:S04]  /*0130*/  LEA.HI R3, R3, R0, RZ, 0x6 ;  /* 0x0000000003037211 */ /* 0x000fc800078f30ff */
[----:B------:R-:W-:-:S05]  /*0140*/  SHF.R.S32.HI R3, RZ, 0x6, R3 ;  /* 0x00000006ff037819 */ /* 0x000fca0000011403 */
[----:B------:R-:W-:-:S05]  /*0150*/  IMAD.SHL.U32 R4, R3, 0x8, RZ ;  /* 0x0000000803047824 */ /* 0x000fca00078e00ff */
[-C--:B------:R-:W-:Y:S02]  /*0160*/  IABS R7, R4.reuse ;  /* 0x0000000400077213 */ /* 0x080fe40000000000 */
[----:B------:R-:W-:Y:S02]  /*0170*/  IABS R10, R4 ;  /* 0x00000004000a7213 */ /* 0x000fe40000000000 */
[----:B------:R-:W1:Y:S08]  /*0180*/  I2F.RP R0, R7 ;  /* 0x0000000700007306 */ /* 0x000e700000209400 */
[----:B-1----:R-:W1:Y:S02]  /*0190*/  MUFU.RCP R0, R0 ;  /* 0x0000000000007308 */ /* 0x002e640000001000 */
[----:B-1----:R-:W-:Y:S01]  /*01a0*/  IADD3 R2, R0, 0xffffffe, RZ ;  /* 0x0ffffffe00027810 */ /* 0x002fe20007ffe0ff */
[----:B------:R-:W-:-:S05]  /*01b0*/  IMAD.MOV R0, RZ, RZ, -R10 ;  /* 0x000000ffff007224 */ /* 0x000fca00078e0a0a */
[----:B------:R1:W2:Y:S02]  /*01c0*/  F2I.FTZ.U32.TRUNC.NTZ R3, R2 ;  /* 0x0000000200037305 */ /* 0x0002a4000021f000 */
[----:B-1----:R-:W-:Y:S01]  /*01d0*/  MOV R2, RZ ;  /* 0x000000ff00027202 */ /* 0x002fe20000000f00 */
[----:B--2---:R-:W-:-:S04]  /*01e0*/  IMAD.MOV R6, RZ, RZ, -R3 ;  /* 0x000000ffff067224 */ /* 0x004fc800078e0a03 */
[----:B------:R-:W-:Y:S02]  /*01f0*/  IMAD R9, R6, R7, RZ ;  /* 0x0000000706097224 */ /* 0x000fe400078e02ff */
[----:B------:R-:W-:Y:S02]  /*0200*/  IMAD.MOV.U32 R6, RZ, RZ, R8 ;  /* 0x000000ffff067224 */ /* 0x000fe400078e0008 */
[----:B------:R-:W-:-:S06]  /*0210*/  IMAD.HI.U32 R3, R3, R9, R2 ;  /* 0x0000000903037227 */ /* 0x000fcc00078e0002 */
[----:B------:R-:W-:-:S04]  /*0220*/  IMAD.HI.U32 R3, R3, R6, RZ ;  /* 0x0000000603037227 */ /* 0x000fc800078e00ff */
[----:B------:R-:W-:-:S05]  /*0230*/  IMAD R0, R3, R0, R6 ;  /* 0x0000000003007224 */ /* 0x000fca00078e0206 */
[----:B------:R-:W-:-:S13]  /*0240*/  ISETP.GT.U32.AND P1, PT, R7, R0, PT ;  /* 0x000000000700720c */ /* 0x000fda0003f24070 */
[----:B------:R-:W-:Y:S01]  /*0250*/  @!P1 IMAD.IADD R0, R0, 0x1, -R7 ;  /* 0x0000000100009824 */ /* 0x000fe200078e0a07 */
[----:B------:R-:W-:Y:S02]  /*0260*/  @!P1 IADD3 R3, R3, 0x1, RZ ;  /* 0x0000000103039810 */ /* 0x000fe40007ffe0ff */
[----:B------:R-:W-:Y:S02]  /*0270*/  ISETP.NE.AND P1, PT, R4, RZ, PT ;  /* 0x000000ff0400720c */ /* 0x000fe40003f25270 */
[----:B------:R-:W-:Y:S02]  /*0280*/  ISETP.GE.U32.AND P0, PT, R0, R7, PT ;  /* 0x000000070000720c */ /* 0x000fe40003f06070 */
[----:B------:R-:W-:-:S04]  /*0290*/  LOP3.LUT R0, R5, R4, RZ, 0x3c, !PT ;  /* 0x0000000405007212 */ /* 0x000fc800078e3cff */
[----:B------:R-:W-:Y:S02]  /*02a0*/  ISETP.GE.AND P2, PT, R0, RZ, PT ;  /* 0x000000ff0000720c */ /* 0x000fe40003f46270 */
[----:B------:R-:W-:-:S05]  /*02b0*/  IADD3 R0, R43, 0x1ff, RZ ;  /* 0x000001ff2b007810 */ /* 0x000fca0007ffe0ff */
[----:B------:R-:W-:-:S04]  /*02c0*/  @P0 VIADD R3, R3, 0x1 ;  /* 0x0000000103030836 */ /* 0x000fc80000000000 */
[----:B------:R-:W-:Y:S01]  /*02d0*/  IMAD.MOV.U32 R2, RZ, RZ, R3 ;  /* 0x000000ffff027224 */ /* 0x000fe200078e0003 */
[----:B------:R-:W-:-:S03]  /*02e0*/  SHF.R.S32.HI R3, RZ, 0x1f, R0 ;  /* 0x0000001fff037819 */ /* 0x000fc60000011400 */
[----:B------:R-:W-:Y:S01]  /*02f0*/  @!P2 IMAD.MOV R2, RZ, RZ, -R2 ;  /* 0x000000ffff02a224 */ /* 0x000fe200078e0a02 */
[----:B------:R-:W-:Y:S02]  /*0300*/  @!P1 LOP3.LUT R2, RZ, R4, RZ, 0x33, !PT ;  /* 0x00000004ff029212 */ /* 0x000fe400078e33ff */
[----:B------:R-:W-:-:S03]  /*0310*/  LEA.HI R3, R3, R0, RZ, 0x9 ;  /* 0x0000000003037211 */ /* 0x000fc600078f48ff */
[----:B------:R-:W-:Y:S02]  /*0320*/  IMAD.SHL.U32 R15, R2, 0x8, RZ ;  /* 0x00000008020f7824 */ /* 0x000fe400078e00ff */
[----:B------:R-:W-:-:S03]  /*0330*/  IMAD.MOV R2, RZ, RZ, -R2 ;  /* 0x000000ffff027224 */ /* 0x000fc600078e0a02 */
[----:B------:R-:W-:Y:S01]  /*0340*/  LEA.HI.SX32 R3, R3, -R15, 0x17 ;  /* 0x8000000f03037211 */ /* 0x000fe200078fbaff */
[----:B------:R-:W-:-:S03]  /*0350*/  IMAD R12, R4, R2, R5 ;  /* 0x00000002040c7224 */ /* 0x000fc600078e0205 */
[----:B------:R-:W-:Y:S02]  /*0360*/  VIMNMX R17, R3, 0x8, PT ;  /* 0x0000000803117848 */ /* 0x000fe40003fe0100 */
[----:B------:R-:W-:Y:S02]  /*0370*/  IABS R9, R12 ;  /* 0x0000000c00097213 */ /* 0x000fe40000000000 */
[-C--:B------:R-:W-:Y:S02]  /*0380*/  IABS R7, R17.reuse ;  /* 0x0000001100077213 */ /* 0x080fe40000000000 */
[----:B------:R-:W-:Y:S02]  /*0390*/  IABS R4, R17 ;  /* 0x0000001100047213 */ /* 0x000fe40000000000 */
[----:B------:R-:W1:Y:S08]  /*03a0*/  I2F.RP R0, R7 ;  /* 0x0000000700007306 */ /* 0x000e700000209400 */
[----:B-1----:R-:W1:Y:S02]  /*03b0*/  MUFU.RCP R0, R0 ;  /* 0x0000000000007308 */ /* 0x002e640000001000 */
[----:B-1----:R-:W-:Y:S01]  /*03c0*/  IADD3 R3, R0, 0xffffffe, RZ ;  /* 0x0ffffffe00037810 */ /* 0x002fe20007ffe0ff */
[----:B------:R-:W-:-:S05]  /*03d0*/  IMAD.MOV R0, RZ, RZ, -R4 ;  /* 0x000000ffff007224 */ /* 0x000fca00078e0a04 */
[----:B------:R-:W1:Y:S02]  /*03e0*/  F2I.FTZ.U32.TRUNC.NTZ R3, R3 ;  /* 0x0000000300037305 */ /* 0x000e64000021f000 */
[----:B-1----:R-:W-:-:S05]  /*03f0*/  IMAD.MOV R6, RZ, RZ, -R3 ;  /* 0x000000ffff067224 */ /* 0x002fca00078e0a03 */
[----:B------:R-:W-:-:S05]  /*0400*/  MOV R2, R6 ;  /* 0x0000000600027202 */ /* 0x000fca0000000f00 */
[----:B------:R-:W-:Y:S02]  /*0410*/  IMAD R5, R2, R7, RZ ;  /* 0x0000000702057224 */ /* 0x000fe400078e02ff */
[----:B------:R-:W-:-:S04]  /*0420*/  IMAD.MOV.U32 R2, RZ, RZ, RZ ;  /* 0x000000ffff027224 */ /* 0x000fc800078e00ff */
[----:B------:R-:W-:Y:S01]  /*0430*/  IMAD.HI.U32 R2, R3, R5, R2 ;  /* 0x0000000503027227 */ /* 0x000fe200078e0002 */
[----:B---3--:R-:W-:Y:S01]  /*0440*/  LOP3.LUT R5, R42, 0x7f, RZ, 0xc0, !PT ;  /* 0x0000007f2a057812 */ /* 0x008fe200078ec0ff */
[----:B------:R-:W1:Y:S04]  /*0450*/  I2F.RP R3, R32 ;  /* 0x0000002000037306 */ /* 0x000e680000209400 */
[----:B------:R-:W-:-:S04]  /*0460*/  IMAD.HI.U32 R2, R2, R9, RZ ;  /* 0x0000000902027227 */ /* 0x000fc800078e00ff */
[----:B------:R-:W-:-:S05]  /*0470*/  IMAD R0, R2, R0, R9 ;  /* 0x0000000002007224 */ /* 0x000fca00078e0209 */
[----:B------:R-:W-:Y:S01]  /*0480*/  ISETP.GT.U32.AND P1, PT, R7, R0, PT ;  /* 0x000000000700720c */ /* 0x000fe20003f24070 */
[----:B-1----:R-:W1:-:S12]  /*0490*/  MUFU.RCP R3, R3 ;  /* 0x0000000300037308 */ /* 0x002e580000001000 */
[-C--:B------:R-:W-:Y:S01]  /*04a0*/  @!P1 IADD3 R0, R0, -R7.reuse, RZ ;  /* 0x8000000700009210 */ /* 0x080fe20007ffe0ff */
[----:B------:R-:W-:Y:S01]  /*04b0*/  @!P1 VIADD R2, R2, 0x1 ;  /* 0x0000000102029836 */ /* 0x000fe20000000000 */
[----:B------:R-:W-:Y:S02]  /*04c0*/  ISETP.NE.AND P1, PT, R17, RZ, PT ;  /* 0x000000ff1100720c */ /* 0x000fe40003f25270 */
[----:B------:R-:W-:Y:S02]  /*04d0*/  ISETP.GE.U32.AND P0, PT, R0, R7, PT ;  /* 0x000000070000720c */ /* 0x000fe40003f06070 */
[----:B------:R-:W-:Y:S01]  /*04e0*/  LOP3.LUT R0, R12, R17, RZ, 0x3c, !PT ;  /* 0x000000110c007212 */ /* 0x000fe200078e3cff */
[----:B-1----:R-:W-:-:S03]  /*04f0*/  VIADD R4, R3, 0xffffffe ;  /* 0x0ffffffe03047836 */ /* 0x002fc60000000000 */
[----:B------:R-:W-:Y:S01]  /*0500*/  ISETP.GE.AND P2, PT, R0, RZ, PT ;  /* 0x000000ff0000720c */ /* 0x000fe20003f46270 */
[----:B------:R-:W1:Y:S06]  /*0510*/  F2I.FTZ.U32.TRUNC.NTZ R3, R4 ;  /* 0x0000000400037305 */ /* 0x000e6c000021f000 */
[----:B------:R-:W-:Y:S02]  /*0520*/  @P0 IADD3 R2, R2, 0x1, RZ ;  /* 0x0000000102020810 */ /* 0x000fe40007ffe0ff */
[----:B------:R-:W2:Y:S03]  /*0530*/  I2F.RP R0, R29 ;  /* 0x0000001d00007306 */ /* 0x000ea60000209400 */
[----:B------:R-:W-:Y:S01]  /*0540*/  IMAD.MOV.U32 R14, RZ, RZ, R2 ;  /* 0x000000ffff0e7224 */ /* 0x000fe200078e0002 */
[----:B------:R-:W-:-:S03]  /*0550*/  SHF.R.U32.HI R2, RZ, 0x5, R42 ;  /* 0x00000005ff027819 */ /* 0x000fc6000001162a */
[----:B------:R-:W-:Y:S01]  /*0560*/  @!P2 IMAD.MOV R14, RZ, RZ, -R14 ;  /* 0x000000ffff0ea224 */ /* 0x000fe200078e0a0e */
[----:B------:R-:W-:Y:S01]  /*0570*/  @!P1 LOP3.LUT R14, RZ, R17, RZ, 0x33, !PT ;  /* 0x00000011ff0e9212 */ /* 0x000fe200078e33ff */
[----:B-1----:R-:W-:Y:S01]  /*0580*/  IMAD.MOV R7, RZ, RZ, -R3 ;  /* 0x000000ffff077224 */ /* 0x002fe200078e0a03 */
[----:B------:R-:W-:Y:S02]  /*0590*/  SGXT.U32 R2, R2, 0x2 ;  /* 0x000000020202781a */ /* 0x000fe40000000000 */
[----:B------:R-:W-:Y:S01]  /*05a0*/  SHF.L.U32 R13, R14, 0x6, RZ ;  /* 0x000000060e0d7819 */ /* 0x000fe200000006ff */
[----:B------:R-:W-:Y:S01]  /*05b0*/  IMAD R7, R7, R32, RZ ;  /* 0x0000002007077224 */ /* 0x000fe200078e02ff */
[----:B--2---:R-:W1:Y:S02]  /*05c0*/  MUFU.RCP R0, R0 ;  /* 0x0000000000007308 */ /* 0x004e640000001000 */
[----:B------:R-:W-:Y:S01]  /*05d0*/  LOP3.LUT R6, R13, R2, RZ, 0xfc, !PT ;  /* 0x000000020d067212 */ /* 0x000fe200078efcff */
[----:B------:R-:W-:Y:S01]  /*05e0*/  STL [R1+0x6b0], R13 ;  /* 0x0006b00d01007387 */ /* 0x000fe20000100800 */
[----:B------:R-:W-:-:S02]  /*05f0*/  MOV R2, RZ ;  /* 0x000000ff00027202 */ /* 0x000fc40000000f00 */
[C---:B------:R-:W-:Y:S02]  /*0600*/  LOP3.LUT R16, R6.reuse, 0x3c, RZ, 0xfc, !PT ;  /* 0x0000003c06107812 */ /* 0x040fe400078efcff */
[----:B------:R-:W-:Y:S01]  /*0610*/  IABS R8, R6 ;  /* 0x0000000600087213 */ /* 0x000fe20000000000 */
[----:B------:R-:W-:Y:S01]  /*0620*/  IMAD.HI.U32 R7, R3, R7, R2 ;  /* 0x0000000703077227 */ /* 0x000fe200078e0002 */
[----:B------:R-:W-:Y:S02]  /*0630*/  IABS R10, R16 ;  /* 0x00000010000a7213 */ /* 0x000fe40000000000 */
[C---:B------:R-:W-:Y:S02]  /*0640*/  LOP3.LUT R19, R6.reuse, 0x4, RZ, 0xfc, !PT ;  /* 0x0000000406137812 */ /* 0x040fe400078efcff */
[C---:B------:R-:W-:Y:S01]  /*0650*/  LOP3.LUT R20, R6.reuse, 0x8, RZ, 0xfc, !PT ;  /* 0x0000000806147812 */ /* 0x040fe200078efcff */
[----:B------:R-:W-:Y:S01]  /*0660*/  IMAD.HI.U32 R2, R7, R10, RZ ;  /* 0x0000000a07027227 */ /* 0x000fe200078e00ff */
[----:B------:R-:W-:-:S02]  /*0670*/  ISETP.GE.AND P1, PT, R6, RZ, PT ;  /* 0x000000ff0600720c */ /* 0x000fc40003f26270 */
[----:B------:R-:W-:Y:S01]  /*0680*/  ISETP.GE.AND P3, PT, R16, RZ, PT ;  /* 0x000000ff1000720c */ /* 0x000fe20003f66270 */
[----:B-1----:R-:W-:Y:S01]  /*0690*/  VIADD R4, R0, 0xffffffe ;  /* 0x0ffffffe00047836 */ /* 0x002fe20000000000 */
[----:B------:R-:W-:Y:S01]  /*06a0*/  LOP3.LUT R0, R42, 0x60, RZ, 0xc0, !PT ;  /* 0x000000602a007812 */ /* 0x000fe200078ec0ff */
[----:B------:R-:W-:Y:S01]  /*06b0*/  IMAD.MOV R11, RZ, RZ, -R2 ;  /* 0x000000ffff0b7224 */ /* 0x000fe200078e0a02 */
[----:B------:R-:W-:Y:S01]  /*06c0*/  LOP3.LUT R35, R6, 0x1c, RZ, 0xfc, !PT ;  /* 0x0000001c06237812 */ /* 0x000fe200078efcff */
[----:B------:R1:W2:Y:S01]  /*06d0*/  F2I.FTZ.U32.TRUNC.NTZ R3, R4 ;  /* 0x0000000400037305 */ /* 0x0002a2000021f000 */
[----:B------:R-:W-:Y:S01]  /*06e0*/  SHF.R.U32.HI R9, RZ, 0x1, R0 ;  /* 0x00000001ff097819 */ /* 0x000fe20000011600 */
[----:B------:R-:W-:Y:S01]  /*06f0*/  IMAD.SHL.U32 R0, R5, 0x4, RZ ;  /* 0x0000000405007824 */ /* 0x000fe200078e00ff */
[----:B------:R-:W-:Y:S01]  /*0700*/  ISETP.GE.AND P2, PT, R20, RZ, PT ;  /* 0x000000ff1400720c */ /* 0x000fe20003f46270 */
[----:B------:R-:W-:Y:S01]  /*0710*/  IMAD.MOV R2, RZ, RZ, -R14 ;  /* 0x000000ffff027224 */ /* 0x000fe200078e0a0e */
[----:B------:R-:W-:Y:S01]  /*0720*/  IABS R14, R20 ;  /* 0x00000014000e7213 */ /* 0x000fe20000000000 */
[----:B------:R-:W-:Y:S01]  /*0730*/  IMAD R10, R32, R11, R10 ;  /* 0x0000000b200a7224 */ /* 0x000fe200078e020a */
[----:B------:R-:W-:-:S02]  /*0740*/  LOP3.LUT R0, R0, R9, RZ, 0x3c, !PT ;  /* 0x0000000900007212 */ /* 0x000fc400078e3cff */
[----:B-1----:R-:W-:Y:S02]  /*0750*/  IABS R4, R19 ;  /* 0x0000001300047213 */ /* 0x002fe40000000000 */
[----:B------:R-:W-:Y:S01]  /*0760*/  ISETP.GT.U32.AND P0, PT, R32, R10, PT ;  /* 0x0000000a2000720c */ /* 0x000fe20003f04070 */
[----:B------:R1:W-:Y:S01]  /*0770*/  STL [R1+0x4d8], R0 ;  /* 0x0004d80001007387 */ /* 0x0003e20000100800 */
[----:B------:R-:W-:Y:S02]  /*0780*/  IABS R20, R35 ;  /* 0x0000002300147213 */ /* 0x000fe40000000000 */
[----:B--2---:R-:W-:Y:S02]  /*0790*/  IADD3 R18, RZ, -R3, RZ ;  /* 0x80000003ff127210 */ /* 0x004fe40007ffe0ff */
[C---:B------:R-:W-:Y:S02]  /*07a0*/  LOP3.LUT R36, R6.reuse, 0x20, RZ, 0xfc, !PT ;  /* 0x0000002006247812 */ /* 0x040fe400078efcff */
[----:B------:R-:W-:Y:S01]  /*07b0*/  LOP3.LUT R37, R6, 0x24, RZ, 0xfc, !PT ;  /* 0x0000002406257812 */ /* 0x000fe200078efcff */
[----:B------:R-:W-:Y:S01]  /*07c0*/  IMAD R11, R18, R29, RZ ;  /* 0x0000001d120b7224 */ /* 0x000fe200078e02ff */
[----:B------:R-:W-:Y:S01]  /*07d0*/  IABS R21, R36 ;  /* 0x0000002400157213 */ /* 0x000fe20000000000 */
[----:B-1----:R-:W-:Y:S01]  /*07e0*/  IMAD.HI.U32 R0, R7, R8, RZ ;  /* 0x0000000807007227 */ /* 0x002fe200078e00ff */
[----:B------:R-:W-:-:S02]  /*07f0*/  IABS R22, R37 ;  /* 0x0000002500167213 */ /* 0x000fc40000000000 */
[C---:B------:R-:W-:Y:S01]  /*0800*/  LOP3.LUT R38, R6.reuse, 0x28, RZ, 0xfc, !PT ;  /* 0x0000002806267812 */ /* 0x040fe200078efcff */
[----:B------:R-:W-:Y:S01]  /*0810*/  IMAD.MOV R9, RZ, RZ, -R0 ;  /* 0x000000ffff097224 */ /* 0x000fe200078e0a00 */
[----:B------:R-:W-:Y:S01]  /*0820*/  LOP3.LUT R39, R6, 0x2c, RZ, 0xfc, !PT ;  /* 0x0000002c06277812 */ /* 0x000fe200078efcff */
[----:B------:R-:W-:Y:S01]  /*0830*/  IMAD R0, R17, R2, R12 ;  /* 0x0000000211007224 */ /* 0x000fe200078e020c */
[----:B------:R-:W-:Y:S01]  /*0840*/  MOV R12, R4 ;  /* 0x00000004000c7202 */ /* 0x000fe20000000f00 */
[C---:B------:R-:W-:Y:S01]  /*0850*/  IMAD R4, R32.reuse, R9, R8 ;  /* 0x0000000920047224 */ /* 0x040fe200078e0208 */
[----:B------:R-:W-:Y:S01]  /*0860*/  IABS R23, R38 ;  /* 0x0000002600177213 */ /* 0x000fe20000000000 */
[----:B------:R-:W-:Y:S01]  /*0870*/  IMAD.MOV.U32 R2, RZ, RZ, RZ ;  /* 0x000000ffff027224 */ /* 0x000fe200078e00ff */
[----:B------:R-:W-:Y:S01]  /*0880*/  IADD3 R0, R15, R0, RZ ;  /* 0x000000000f007210 */ /* 0x000fe20007ffe0ff */
[----:B------:R-:W-:Y:S01]  /*0890*/  IMAD.HI.U32 R8, R7, R12, RZ ;  /* 0x0000000c07087227 */ /* 0x000fe200078e00ff */
[----:B------:R-:W-:-:S02]  /*08a0*/  ISETP.GT.U32.AND P4, PT, R32, R4, PT ;  /* 0x000000042000720c */ /* 0x000fc40003f84070 */
[----:B------:R-:W-:Y:S01]  /*08b0*/  IABS R24, R39 ;  /* 0x0000002700187213 */ /* 0x000fe20000000000 */
[----:B------:R-:W-:Y:S01]  /*08c0*/  IMAD.HI.U32 R2, R3, R11, R2 ;  /* 0x0000000b03027227 */ /* 0x000fe200078e0002 */
[C---:B------:R-:W-:Y:S02]  /*08d0*/  LOP3.LUT R11, R6.reuse, 0xc, RZ, 0xfc, !PT ;  /* 0x0000000c060b7812 */ /* 0x040fe400078efcff */
[----:B------:R-:W-:Y:S01]  /*08e0*/  LOP3.LUT R40, R6, 0x30, RZ, 0xfc, !PT ;  /* 0x0000003006287812 */ /* 0x000fe200078efcff */
[----:B------:R-:W-:Y:S01]  /*08f0*/  IMAD.MOV R3, RZ, RZ, -R8 ;  /* 0x000000ffff037224 */ /* 0x000fe200078e0a08 */
[----:B------:R-:W-:Y:S01]  /*0900*/  SHF.L.U32 R8, R42, 0x4, RZ ;  /* 0x000000042a087819 */ /* 0x000fe200000006ff */
[----:B------:R-:W-:Y:S01]  /*0910*/  @!P0 IMAD.IADD R10, R10, 0x1, -R32 ;  /* 0x000000010a0a8824 */ /* 0x000fe200078e0a20 */
[----:B------:R-:W-:Y:S01]  /*0920*/  IABS R15, R11 ;  /* 0x0000000b000f7213 */ /* 0x000fe20000000000 */
[----:B------:R-:W-:Y:S01]  /*0930*/  IMAD.HI.U32 R9, R7, R14, RZ ;  /* 0x0000000e07097227 */ /* 0x000fe200078e00ff */
[----:B------:R-:W-:-:S02]  /*0940*/  ISETP.GE.AND P0, PT, R19, RZ, PT ;  /* 0x000000ff1300720c */ /* 0x000fc40003f06270 */
[----:B------:R-:W-:Y:S01]  /*0950*/  ISETP.GT.U32.AND P5, PT, R32, R10, PT ;  /* 0x0000000a2000720c */ /* 0x000fe20003fa4070 */
[----:B------:R-:W-:Y:S01]  /*0960*/  @!P4 IMAD.IADD R4, R4, 0x1, -R32 ;  /* 0x000000010404c824 */ /* 0x000fe200078e0a20 */
[----:B------:R-:W-:Y:S01]  /*0970*/  LOP3.LUT R41, R6, 0x34, RZ, 0xfc, !PT ;  /* 0x0000003406297812 */ /* 0x000fe200078efcff */
[----:B------:R-:W-:Y:S01]  /*0980*/  IMAD R3, R32, R3, R12 ;  /* 0x0000000320037224 */ /* 0x000fe200078e020c */
[----:B------:R-:W-:Y:S01]  /*0990*/  LOP3.LUT R12, R6, 0x10, RZ, 0xfc, !PT ;  /* 0x00000010060c7812 */ /* 0x000fe200078efcff */
[----:B------:R-:W-:Y:S01]  /*09a0*/  IMAD.MOV R9, RZ, RZ, -R9 ;  /* 0x000000ffff097224 */ /* 0x000fe200078e0a09 */
[C---:B------:R-:W-:Y:S02]  /*09b0*/  ISETP.GT.U32.AND P4, PT, R32.reuse, R4, PT ;  /* 0x000000042000720c */ /* 0x040fe40003f84070 */
[C---:B------:R-:W-:Y:S01]  /*09c0*/  ISETP.GT.U32.AND P6, PT, R32.reuse, R3, PT ;  /* 0x000000032000720c */ /* 0x040fe20003fc4070 */
[----:B------:R-:W-:Y:S01]  /*09d0*/  IMAD R9, R32, R9, R14 ;  /* 0x0000000920097224 */ /* 0x000fe200078e020e */
[----:B------:R-:W-:-:S02]  /*09e0*/  IABS R16, R12 ;  /* 0x0000000c00107213 */ /* 0x000fc40000000000 */
[----:B------:R-:W-:Y:S01]  /*09f0*/  LOP3.LUT R14, R6, 0x14, RZ, 0xfc, !PT ;  /* 0x00000014060e7812 */ /* 0x000fe200078efcff */
[--C-:B------:R-:W-:Y:S01]  /*0a00*/  @!P5 IMAD.IADD R10, R10, 0x1, -R32.reuse ;  /* 0x000000010a0ad824 */ /* 0x100fe200078e0a20 */
[----:B------:R-:W-:Y:S01]  /*0a10*/  ISETP.GE.AND P5, PT, R11, RZ, PT ;  /* 0x000000ff0b00720c */ /* 0x000fe20003fa6270 */
[----:B------:R-:W-:Y:S01]  /*0a20*/  IMAD.HI.U32 R11, R7, R16, RZ ;  /* 0x00000010070b7227 */ /* 0x000fe200078e00ff */
[----:B------:R-:W-:Y:S02]  /*0a30*/  IABS R18, R14 ;  /* 0x0000000e00127213 */ /* 0x000fe40000000000 */
[----:B------:R-:W-:Y:S01]  /*0a40*/  MOV R28, R10 ;  /* 0x0000000a001c7202 */ /* 0x000fe20000000f00 */
[----:B------:R-:W-:Y:S01]  /*0a50*/  @!P4 IMAD.IADD R4, R4, 0x1, -R32 ;  /* 0x000000010404c824 */ /* 0x000fe200078e0a20 */
[----:B------:R-:W-:Y:S01]  /*0a60*/  ISETP.GT.U32.AND P4, PT, R32, R9, PT ;  /* 0x000000092000720c */ /* 0x000fe20003f84070 */
[----:B------:R-:W-:Y:S01]  /*0a70*/  IMAD.MOV R11, RZ, RZ, -R11 ;  /* 0x000000ffff0b7224 */ /* 0x000fe200078e0a0b */
[----:B------:R-:W-:Y:S01]  /*0a80*/  @!P6 IADD3 R3, R3, -R32, RZ ;  /* 0x800000200303e210 */ /* 0x000fe20007ffe0ff */
[----:B------:R-:W-:Y:S01]  /*0a90*/  @!P3 IMAD.MOV R28, RZ, RZ, -R28 ;  /* 0x000000ffff1cb224 */ /* 0x000fe200078e0a1c */
[----:B------:R-:W-:Y:S01]  /*0aa0*/  LOP3.LUT R10, R8, 0x70, RZ, 0xc0, !PT ;  /* 0x00000070080a7812 */ /* 0x000fe200078ec0ff */
[----:B------:R-:W-:Y:S01]  /*0ab0*/  IMAD.MOV.U32 R8, RZ, RZ, R4 ;  /* 0x000000ffff087224 */ /* 0x000fe200078e0004 */
[----:B------:R-:W-:Y:S01]  /*0ac0*/  ISETP.GT.U32.AND P6, PT, R32, R3, PT ;  /* 0x000000032000720c */ /* 0x000fe20003fc4070 */
[----:B------:R-:W-:Y:S01]  /*0ad0*/  IMAD.HI.U32 R4, R7, R15, RZ ;  /* 0x0000000f07047227 */ /* 0x000fe200078e00ff */
[----:B------:R-:W-:-:S02]  /*0ae0*/  LEA R10, R5, R10, 0x7 ;  /* 0x0000000a050a7211 */ /* 0x000fc400078e38ff */
[----:B------:R-:W-:Y:S01]  /*0af0*/  ISETP.GE.AND P3, PT, R12, RZ, PT ;  /* 0x000000ff0c00720c */ /* 0x000fe20003f66270 */
[----:B------:R-:W-:Y:S01]  /*0b00*/  IMAD.MOV R4, RZ, RZ, -R4 ;  /* 0x000000ffff047224 */ /* 0x000fe200078e0a04 */
[----:B------:R-:W-:Y:S01]  /*0b10*/  IABS R25, R40 ;  /* 0x0000002800197213 */ /* 0x000fe20000000000 */
[----:B------:R-:W-:Y:S01]  /*0b20*/  @!P4 IMAD.IADD R9, R9, 0x1, -R32 ;  /* 0x000000010909c824 */ /* 0x000fe200078e0a20 */
[----:B------:R-:W-:Y:S01]  /*0b30*/  IABS R26, R41 ;  /* 0x00000029001a7213 */ /* 0x000fe20000000000 */
[----:B------:R-:W-:Y:S01]  /*0b40*/  @!P1 IMAD.MOV R8, RZ, RZ, -R8 ;  /* 0x000000ffff089224 */ /* 0x000fe200078e0a08 */
[----:B------:R-:W-:Y:S01]  /*0b50*/  ISETP.GE.AND P1, PT, R14, RZ, PT ;  /* 0x000000ff0e00720c */ /* 0x000fe20003f26270 */
[C---:B------:R-:W-:Y:S01]  /*0b60*/  IMAD R11, R32.reuse, R11, R16 ;  /* 0x0000000b200b7224 */ /* 0x040fe200078e0210 */
[----:B------:R-:W-:Y:S01]  /*0b70*/  ISETP.GT.U32.AND P4, PT, R32, R9, PT ;  /* 0x000000092000720c */ /* 0x000fe20003f84070 */
[----:B------:R-:W-:Y:S01]  /*0b80*/  IMAD.HI.U32 R12, R7, R18, RZ ;  /* 0x00000012070c7227 */ /* 0x000fe200078e00ff */
[----:B------:R-:W-:-:S02]  /*0b90*/  LEA R14, R0, R5, 0x9 ;  /* 0x00000005000e7211 */ /* 0x000fc400078e48ff */
[----:B------:R-:W-:Y:S01]  /*0ba0*/  @!P6 IADD3 R3, R3, -R32, RZ ;  /* 0x800000200303e210 */ /* 0x000fe20007ffe0ff */
[----:B------:R-:W-:Y:S01]  /*0bb0*/  IMAD R5, R32, R4, R15 ;  /* 0x0000000420057224 */ /* 0x000fe200078e020f */
[C---:B------:R-:W-:Y:S01]  /*0bc0*/  LOP3.LUT R0, R6.reuse, 0x18, RZ, 0xfc, !PT ;  /* 0x0000001806007812 */ /* 0x040fe200078efcff */
[----:B------:R-:W-:Y:S01]  /*0bd0*/  IMAD.MOV R17, RZ, RZ, -R12 ;  /* 0x000000ffff117224 */ /* 0x000fe200078e0a0c */
[----:B------:R-:W-:Y:S01]  /*0be0*/  LOP3.LUT R31, R6, 0x38, RZ, 0xfc, !PT ;  /* 0x00000038061f7812 */ /* 0x000fe200078efcff */
[----:B------:R-:W-:Y:S01]  /*0bf0*/  IMAD.MOV.U32 R12, RZ, RZ, R3 ;  /* 0x000000ffff0c7224 */ /* 0x000fe200078e0003 */
[C---:B------:R-:W-:Y:S01]  /*0c00*/  ISETP.GT.U32.AND P6, PT, R32.reuse, R5, PT ;  /* 0x000000052000720c */ /* 0x040fe20003fc4070 */
[C---:B------:R-:W-:Y:S01]  /*0c10*/  IMAD R18, R32.reuse, R17, R18 ;  /* 0x0000001120127224 */ /* 0x040fe200078e0212 */
[----:B------:R-:W-:Y:S01]  /*0c20*/  IABS R19, R0 ;  /* 0x0000000000137213 */ /* 0x000fe20000000000 */
[----:B------:R-:W-:Y:S01]  /*0c30*/  @!P0 IMAD.MOV R12, RZ, RZ, -R12 ;  /* 0x000000ffff0c8224 */ /* 0x000fe200078e0a0c */
[----:B------:R-:W-:Y:S01]  /*0c40*/  @!P4 IADD3 R9, R9, -R32, RZ ;  /* 0x800000200909c210 */ /* 0x000fe20007ffe0ff */
[----:B------:R-:W-:Y:S01]  /*0c50*/  IMAD.HI.U32 R3, R7, R20, RZ ;  /* 0x0000001407037227 */ /* 0x000fe200078e00ff */
[----:B------:R-:W-:-:S02]  /*0c60*/  ISETP.GT.U32.AND P4, PT, R32, R11, PT ;  /* 0x0000000b2000720c */ /* 0x000fc40003f84070 */
[----:B------:R-:W-:Y:S01]  /*0c70*/  ISETP.GE.AND P0, PT, R0, RZ, PT ;  /* 0x000000ff0000720c */ /* 0x000fe20003f06270 */
[----:B------:R-:W-:Y:S01]  /*0c80*/  IMAD.HI.U32 R0, R7, R19, RZ ;  /* 0x0000001307007227 */ /* 0x000fe200078e00ff */
[----:B------:R-:W-:Y:S02]  /*0c90*/  IABS R27, R31 ;  /* 0x0000001f001b7213 */ /* 0x000fe40000000000 */
[----:B------:R-:W-:Y:S01]  /*0ca0*/  IADD3 R16, R14, 0x100, RZ ;  /* 0x000001000e107810 */ /* 0x000fe20007ffe0ff */
[----:B------:R-:W-:Y:S01]  /*0cb0*/  @!P6 IMAD.IADD R5, R5, 0x1, -R32 ;  /* 0x000000010505e824 */ /* 0x000fe200078e0a20 */
[----:B------:R-:W-:Y:S01]  /*0cc0*/  LOP3.LUT R246, R10, 0x10, RZ, 0x3c, !PT ;  /* 0x000000100af67812 */ /* 0x000fe200078e3cff */
[----:B------:R-:W-:Y:S01]  /*0cd0*/  IMAD.MOV R15, RZ, RZ, -R0 ;  /* 0x000000ffff0f7224 */ /* 0x000fe200078e0a00 */
[----:B------:R-:W-:Y:S01]  /*0ce0*/  IABS R33, R16 ;  /* 0x0000001000217213 */ /* 0x000fe20000000000 */
[----:B------:R-:W-:Y:S01]  /*0cf0*/  IMAD.MOV R3, RZ, RZ, -R3 ;  /* 0x000000ffff037224 */ /* 0x000fe200078e0a03 */
[C---:B------:R-:W-:Y:S01]  /*0d00*/  ISETP.GT.U32.AND P6, PT, R32.reuse, R5, PT ;  /* 0x000000052000720c */ /* 0x040fe20003fc4070 */
[----:B------:R-:W-:Y:S01]  /*0d10*/  IMAD R19, R32, R15, R19 ;  /* 0x0000000f20137224 */ /* 0x000fe200078e0213 */
[----:B------:R-:W-:Y:S01]  /*0d20*/  @!P4 IADD3 R11, R11, -R32, RZ ;  /* 0x800000200b0bc210 */ /* 0x000fe20007ffe0ff */
[----:B------:R-:W-:-:S03]  /*0d30*/  IMAD.HI.U32 R0, R7, R21, RZ ;  /* 0x0000001507007227 */ /* 0x000fc600078e00ff */
[C---:B------:R-:W-:Y:S01]  /*0d40*/  ISETP.GT.U32.AND P4, PT, R32.reuse, R11, PT ;  /* 0x0000000b2000720c */ /* 0x040fe20003f84070 */
[----:B------:R-:W-:Y:S02]  /*0d50*/  IMAD R20, R32, R3, R20 ;  /* 0x0000000320147224 */ /* 0x000fe400078e0214 */
[----:B------:R-:W-:Y:S02]  /*0d60*/  IMAD.MOV R0, RZ, RZ, -R0 ;  /* 0x000000ffff007224 */ /* 0x000fe400078e0a00 */
[----:B------:R-:W-:-:S04]  /*0d70*/  IMAD.HI.U32 R4, R7, R22, RZ ;  /* 0x0000001607047227 */ /* 0x000fc800078e00ff */
[--C-:B------:R-:W-:Y:S01]  /*0d80*/  @!P6 IMAD.IADD R5, R5, 0x1, -R32.reuse ;  /* 0x000000010505e824 */ /* 0x100fe200078e0a20 */
[C---:B------:R-:W-:Y:S01]  /*0d90*/  ISETP.GT.U32.AND P6, PT, R32.reuse, R18, PT ;  /* 0x000000122000720c */ /* 0x040fe20003fc4070 */
[----:B------:R-:W-:Y:S01]  /*0da0*/  IMAD R21, R32, R0, R21 ;  /* 0x0000000020157224 */ /* 0x000fe200078e0215 */
[----:B------:R-:W-:Y:S01]  /*0db0*/  IADD3 R15, -R4, RZ, RZ ;  /* 0x000000ff040f7210 */ /* 0x000fe20007ffe1ff */
[----:B------:R-:W-:Y:S01]  /*0dc0*/  @!P4 IMAD.IADD R11, R11, 0x1, -R32 ;  /* 0x000000010b0bc824 */ /* 0x000fe200078e0a20 */
[----:B------:R-:W-:Y:S01]  /*0dd0*/  ISETP.GT.U32.AND P4, PT, R32, R19, PT ;  /* 0x000000132000720c */ /* 0x000fe20003f84070 */
[----:B------:R-:W-:-:S04]  /*0de0*/  IMAD.HI.U32 R0, R7, R23, RZ ;  /* 0x0000001707007227 */ /* 0x000fc800078e00ff */
[----:B------:R-:W-:Y:S02]  /*0df0*/  IMAD R22, R32, R15, R22 ;  /* 0x0000000f20167224 */ /* 0x000fe400078e0216 */
[----:B------:R-:W-:Y:S02]  /*0e00*/  IMAD.MOV R0, RZ, RZ, -R0 ;  /* 0x000000ffff007224 */ /* 0x000fe400078e0a00 */
[----:B------:R-:W-:Y:S01]  /*0e10*/  @!P6 IADD3 R18, R18, -R32, RZ ;  /* 0x800000201212e210 */ /* 0x000fe20007ffe0ff */
[----:B------:R-:W-:-:S03]  /*0e20*/  IMAD.HI.U32 R3, R7, R24, RZ ;  /* 0x0000001807037227 */ /* 0x000fc600078e00ff */
[C---:B------:R-:W-:Y:S01]  /*0e30*/  ISETP.GT.U32.AND P6, PT, R32.reuse, R18, PT ;  /* 0x000000122000720c */ /* 0x040fe20003fc4070 */
[----:B------:R-:W-:Y:S01]  /*0e40*/  @!P4 IMAD.IADD R19, R19, 0x1, -R32 ;  /* 0x000000011313c824 */ /* 0x000fe200078e0a20 */
[----:B------:R-:W-:Y:S01]  /*0e50*/  IADD3 R3, -R3, RZ, RZ ;  /* 0x000000ff03037210 */ /* 0x000fe20007ffe1ff */
[C---:B------:R-:W-:Y:S02]  /*0e60*/  IMAD R23, R32.reuse, R0, R23 ;  /* 0x0000000020177224 */ /* 0x040fe400078e0217 */
[----:B------:R-:W-:Y:S01]  /*0e70*/  IMAD.HI.U32 R4, R7, R25, RZ ;  /* 0x0000001907047227 */ /* 0x000fe200078e00ff */
[----:B------:R-:W-:-:S03]  /*0e80*/  ISETP.GT.U32.AND P4, PT, R32, R19, PT ;  /* 0x000000132000720c */ /* 0x000fc60003f84070 */
[----:B------:R-:W-:Y:S02]  /*0e90*/  IMAD R24, R32, R3, R24 ;  /* 0x0000000320187224 */ /* 0x000fe400078e0218 */
[----:B------:R-:W-:Y:S02]  /*0ea0*/  IMAD.HI.U32 R6, R7, R26, RZ ;  /* 0x0000001a07067227 */ /* 0x000fe400078e00ff */
[----:B------:R-:W-:Y:S02]  /*0eb0*/  @!P6 IADD3 R18, R18, -R32, RZ ;  /* 0x800000201212e210 */ /* 0x000fe40007ffe0ff */
[----:B------:R-:W-:Y:S01]  /*0ec0*/  ISETP.GT.U32.AND P6, PT, R32, R20, PT ;  /* 0x000000142000720c */ /* 0x000fe20003fc4070 */
[----:B------:R-:W-:Y:S02]  /*0ed0*/  IMAD.MOV R4, RZ, RZ, -R4 ;  /* 0x000000ffff047224 */ /* 0x000fe400078e0a04 */
[----:B------:R-:W-:Y:S02]  /*0ee0*/  VIADD R17, R14, 0x80 ;  /* 0x000000800e117836 */ /* 0x000fe40000000000 */
[----:B------:R-:W-:Y:S01]  /*0ef0*/  @!P4 IMAD.IADD R19, R19, 0x1, -R32 ;  /* 0x000000011313c824 */ /* 0x000fe200078e0a20 */
[C---:B------:R-:W-:Y:S01]  /*0f00*/  ISETP.GT.U32.AND P4, PT, R32.reuse, R21, PT ;  /* 0x000000152000720c */ /* 0x040fe20003f84070 */
[----:B------:R-:W-:Y:S01]  /*0f10*/  IMAD.MOV R15, RZ, RZ, -R6 ;  /* 0x000000ffff0f7224 */ /* 0x000fe200078e0a06 */
[----:B------:R-:W-:Y:S01]  /*0f20*/  IABS R6, R17 ;  /* 0x0000001100067213 */ /* 0x000fe20000000000 */
[----:B------:R-:W-:Y:S01]  /*0f30*/  IMAD R25, R32, R4, R25 ;  /* 0x0000000420197224 */ /* 0x000fe200078e0219 */
[----:B------:R-:W-:Y:S01]  /*0f40*/  IABS R4, R14 ;  /* 0x0000000e00047213 */ /* 0x000fe20000000000 */
[----:B------:R-:W-:Y:S01]  /*0f50*/  @!P2 IMAD.MOV R9, RZ, RZ, -R9 ;  /* 0x000000ffff09a224 */ /* 0x000fe200078e0a09 */
[----:B------:R1:W-:Y:S01]  /*0f60*/  STL.64 [R1+0x6a0], R16 ;  /* 0x0006a01001007387 */ /* 0x0003e20000100a00 */
[----:B------:R-:W-:Y:S01]  /*0f70*/  @!P6 IMAD.IADD R20, R20, 0x1, -R32 ;  /* 0x000000011414e824 */ /* 0x000fe200078e0a20 */
[C---:B------:R-:W-:Y:S01]  /*0f80*/  ISETP.GT.U32.AND P6, PT, R32.reuse, R22, PT ;  /* 0x000000162000720c */ /* 0x040fe20003fc4070 */
[----:B------:R-:W-:-:S02]  /*0f90*/  IMAD R26, R32, R15, R26 ;  /* 0x0000000f201a7224 */ /* 0x000fc400078e021a */
[----:B------:R-:W-:Y:S01]  /*0fa0*/  VIADD R15, R14, 0x180 ;  /* 0x000001800e0f7836 */ /* 0x000fe20000000000 */
[C---:B------:R-:W-:Y:S01]  /*0fb0*/  ISETP.GT.U32.AND P2, PT, R32.reuse, R20, PT ;  /* 0x000000142000720c */ /* 0x040fe20003f44070 */
[----:B------:R-:W-:Y:S01]  /*0fc0*/  IMAD.HI.U32 R7, R7, R27, RZ ;  /* 0x0000001b07077227 */ /* 0x000fe200078e00ff */
[----:B------:R-:W-:Y:S02]  /*0fd0*/  @!P4 IADD3 R21, R21, -R32, RZ ;  /* 0x800000201515c210 */ /* 0x000fe40007ffe0ff */
[----:B------:R-:W-:Y:S01]  /*0fe0*/  ISETP.GT.U32.AND P4, PT, R32, R23, PT ;  /* 0x000000172000720c */ /* 0x000fe20003f84070 */
[----:B------:R-:W-:Y:S01]  /*0ff0*/  IMAD.HI.U32 R3, R2, R6, RZ ;  /* 0x0000000602037227 */ /* 0x000fe200078e00ff */
[----:B------:R-:W-:Y:S01]  /*1000*/  IABS R34, R15 ;  /* 0x0000000f00227213 */ /* 0x000fe20000000000 */
[----:B------:R2:W-:Y:S02]  /*1010*/  STL.64 [R1+0x6a8], R14 ;  /* 0x0006a80e01007387 */ /* 0x0005e40000100a00 */
[----:B------:R-:W-:Y:S01]  /*1020*/  @!P6 IADD3 R22, R22, -R32, RZ ;  /* 0x800000201616e210 */ /* 0x000fe20007ffe0ff */
[----:B------:R-:W-:Y:S01]  /*1030*/  IMAD.MOV R30, RZ, RZ, -R7 ;  /* 0x000000ffff1e7224 */ /* 0x000fe200078e0a07 */
[----:B------:R-:W-:Y:S01]  /*1040*/  ISETP.GT.U32.AND P6, PT, R32, R24, PT ;  /* 0x000000182000720c */ /* 0x000fe20003fc4070 */
[----:B------:R-:W-:Y:S01]  /*1050*/  IMAD.HI.U32 R0, R2, R4, RZ ;  /* 0x0000000402007227 */ /* 0x000fe200078e00ff */
[----:B------:R-:W-:-:S02]  /*1060*/  @!P2 IADD3 R20, R20, -R32, RZ ;  /* 0x800000201414a210 */ /* 0x000fc40007ffe0ff */
[C---:B------:R-:W-:Y:S01]  /*1070*/  ISETP.GT.U32.AND P2, PT, R32.reuse, R26, PT ;  /* 0x0000001a2000720c */ /* 0x040fe20003f44070 */
[----:B------:R-:W-:Y:S02]  /*1080*/  IMAD.MOV R3, RZ, RZ, -R3 ;  /* 0x000000ffff037224 */ /* 0x000fe400078e0a03 */
[----:B------:R-:W-:Y:S01]  /*1090*/  @!P4 IMAD.IADD R23, R23, 0x1, -R32 ;  /* 0x000000011717c824 */ /* 0x000fe200078e0a20 */
[C---:B------:R-:W-:Y:S01]  /*10a0*/  ISETP.GT.U32.AND P4, PT, R32.reuse, R25, PT ;  /* 0x000000192000720c */ /* 0x040fe20003f84070 */
[----:B------:R-:W-:Y:S02]  /*10b0*/  IMAD.MOV.U32 R7, RZ, RZ, R33 ;  /* 0x000000ffff077224 */ /* 0x000fe400078e0021 */
[----:B------:R-:W-:Y:S01]  /*10c0*/  IMAD R27, R32, R30, R27 ;  /* 0x0000001e201b7224 */ /* 0x000fe200078e021b */
[----:B------:R-:W-:Y:S01]  /*10d0*/  MOV R30, R34 ;  /* 0x00000022001e7202 */ /* 0x000fe20000000f00 */
[----:B------:R-:W-:Y:S01]  /*10e0*/  @!P3 IMAD.MOV R11, RZ, RZ, -R11 ;  /* 0x000000ffff0bb224 */ /* 0x000fe200078e0a0b */
[----:B------:R-:W-:Y:S01]  /*10f0*/  @!P6 IADD3 R24, R24, -R32, RZ ;  /* 0x800000201818e210 */ /* 0x000fe20007ffe0ff */
[----:B------:R-:W-:Y:S01]  /*1100*/  IMAD.MOV R0, RZ, RZ, -R0 ;  /* 0x000000ffff007224 */ /* 0x000fe200078e0a00 */
[C---:B------:R-:W-:Y:S01]  /*1110*/  ISETP.GT.U32.AND P3, PT, R32.reuse, R23, PT ;  /* 0x000000172000720c */ /* 0x040fe20003f64070 */
[----:B------:R-:W-:Y:S01]  /*1120*/  @!P5 IMAD.MOV R5, RZ, RZ, -R5 ;  /* 0x000000ffff05d224 */ /* 0x000fe200078e0a05 */
[C---:B------:R-:W-:Y:S01]  /*1130*/  ISETP.GT.U32.AND P5, PT, R32.reuse, R21, PT ;  /* 0x000000152000720c */ /* 0x040fe20003fa4070 */
[----:B------:R-:W-:Y:S01]  /*1140*/  @!P1 IMAD.MOV R18, RZ, RZ, -R18 ;  /* 0x000000ffff129224 */ /* 0x000fe200078e0a12 */
[C---:B------:R-:W-:Y:S01]  /*1150*/  ISETP.GT.U32.AND P6, PT, R32.reuse, R22, PT ;  /* 0x000000162000720c */ /* 0x040fe20003fc4070 */
[----:B------:R-:W-:Y:S01]  /*1160*/  IMAD R6, R29, R3, R6 ;  /* 0x000000031d067224 */ /* 0x000fe200078e0206 */
[----:B------:R-:W-:Y:S01]  /*1170*/  ISETP.GT.U32.AND P1, PT, R32, R24, PT ;  /* 0x000000182000720c */ /* 0x000fe20003f24070 */
[----:B------:R-:W-:Y:S01]  /*1180*/  IMAD.HI.U32 R3, R2, R7, RZ ;  /* 0x0000000702037227 */ /* 0x000fe200078e00ff */
[----:B------:R-:W-:-:S03]  /*1190*/  @!P4 IADD3 R25, R25, -R32, RZ ;  /* 0x800000201919c210 */ /* 0x000fc60007ffe0ff */
[----:B------:R-:W-:Y:S01]  /*11a0*/  IMAD R0, R29, R0, R4 ;  /* 0x000000001d007224 */ /* 0x000fe200078e0204 */
[----:B------:R-:W-:Y:S01]  /*11b0*/  ISETP.GT.U32.AND P4, PT, R32, R25, PT ;  /* 0x000000192000720c */ /* 0x000fe20003f84070 */
[----:B------:R-:W-:-:S04]  /*11c0*/  IMAD.HI.U32 R4, R2, R30, RZ ;  /* 0x0000001e02047227 */ /* 0x000fc800078e00ff */
[----:B------:R-:W-:Y:S01]  /*11d0*/  IMAD.MOV R2, RZ, RZ, -R3 ;  /* 0x000000ffff027224 */ /* 0x000fe200078e0a03 */
[----:B------:R-:W-:Y:S01]  /*11e0*/  @!P6 IADD3 R22, R22, -R32, RZ ;  /* 0x800000201616e210 */ /* 0x000fe20007ffe0ff */
[----:B------:R-:W-:Y:S01]  /*11f0*/  IMAD.MOV R4, RZ, RZ, -R4 ;  /* 0x000000ffff047224 */ /* 0x000fe200078e0a04 */
[C---:B------:R-:W-:Y:S01]  /*1200*/  ISETP.GT.U32.AND P6, PT, R29.reuse, R0, PT ;  /* 0x000000001d00720c */ /* 0x040fe20003fc4070 */
[C---:B------:R-:W-:Y:S01]  /*1210*/  IMAD R2, R29.reuse, R2, R7 ;  /* 0x000000021d027224 */ /* 0x040fe200078e0207 */
[----:B------:R-:W-:Y:S01]  /*1220*/  LOP3.LUT R3, RZ, R44, RZ, 0x33, !PT ;  /* 0x0000002cff037212 */ /* 0x000fe200078e33ff */
[----:B------:R-:W-:Y:S02]  /*1230*/  IMAD R7, R29, R4, R30 ;  /* 0x000000041d077224 */ /* 0x000fe400078e021e */
[--C-:B------:R-:W-:Y:S01]  /*1240*/  @!P3 IMAD.IADD R23, R23, 0x1, -R32.reuse ;  /* 0x000000011717b824 */ /* 0x100fe200078e0a20 */
[----:B------:R-:W-:Y:S01]  /*1250*/  ISETP.GT.U32.AND P3, PT, R29, R6, PT ;  /* 0x000000061d00720c */ /* 0x000fe20003f64070 */
[--C-:B------:R-:W-:Y:S01]  /*1260*/  @!P5 IMAD.IADD R21, R21, 0x1, -R32.reuse ;  /* 0x000000011515d824 */ /* 0x100fe200078e0a20 */
[----:B------:R-:W-:Y:S01]  /*1270*/  ISETP.GT.U32.AND P5, PT, R32, R27, PT ;  /* 0x0000001b2000720c */ /* 0x000fe20003fa4070 */
[--C-:B------:R-:W-:Y:S01]  /*1280*/  @!P1 IMAD.IADD R24, R24, 0x1, -R32.reuse ;  /* 0x0000000118189824 */ /* 0x100fe200078e0a20 */
[C---:B------:R-:W-:Y:S01]  /*1290*/  ISETP.GT.U32.AND P1, PT, R29.reuse, R2, PT ;  /* 0x000000021d00720c */ /* 0x040fe20003f24070 */
[----:B------:R-:W-:Y:S01]  /*12a0*/  @!P2 IMAD.IADD R26, R26, 0x1, -R32 ;  /* 0x000000011a1aa824 */ /* 0x000fe200078e0a20 */
[----:B------:R-:W-:Y:S01]  /*12b0*/  ISETP.GT.U32.AND P2, PT, R29, R7, PT ;  /* 0x000000071d00720c */ /* 0x000fe20003f44070 */
[----:B------:R-:W-:Y:S01]  /*12c0*/  @!P0 IMAD.MOV R19, RZ, RZ, -R19 ;  /* 0x000000ffff138224 */ /* 0x000fe200078e0a13 */
[----:B------:R-:W-:-:S02]  /*12d0*/  @!P4 IADD3 R25, R25, -R32, RZ ;  /* 0x800000201919c210 */ /* 0x000fc40007ffe0ff */
[----:B------:R-:W-:Y:S02]  /*12e0*/  ISETP.GE.AND P4, PT, R35, RZ, PT ;  /* 0x000000ff2300720c */ /* 0x000fe40003f86270 */
[-C--:B------:R-:W-:Y:S01]  /*12f0*/  @!P6 IADD3 R0, R0, -R29.reuse, RZ ;  /* 0x8000001d0000e210 */ /* 0x080fe20007ffe0ff */
[--C-:B------:R-:W-:Y:S01]  /*1300*/  @!P3 IMAD.IADD R6, R6, 0x1, -R29.reuse ;  /* 0x000000010606b824 */ /* 0x100fe200078e0a1d */
[----:B------:R-:W-:Y:S01]  /*1310*/  ISETP.GT.U32.AND P6, PT, R32, R26, PT ;  /* 0x0000001a2000720c */ /* 0x000fe20003fc4070 */
[----:B------:R-:W-:Y:S01]  /*1320*/  @!P5 IMAD.IADD R27, R27, 0x1, -R32 ;  /* 0x000000011b1bd824 */ /* 0x000fe200078e0a20 */
[----:B------:R-:W-:Y:S02]  /*1330*/  ISETP.GE.AND P5, PT, R36, RZ, PT ;  /* 0x000000ff2400720c */ /* 0x000fe40003fa6270 */
[----:B------:R-:W-:Y:S01]  /*1340*/  @!P1 IADD3 R2, R2, -R29, RZ ;  /* 0x8000001d02029210 */ /* 0x000fe20007ffe0ff */
[----:B------:R-:W-:Y:S01]  /*1350*/  @!P2 IMAD.IADD R7, R7, 0x1, -R29 ;  /* 0x000000010707a824 */ /* 0x000fe200078e0a1d */
[----:B------:R-:W-:-:S02]  /*1360*/  ISETP.GT.U32.AND P3, PT, R29, R0, PT ;  /* 0x000000001d00720c */ /* 0x000fc40003f64070 */
[C---:B------:R-:W-:Y:S01]  /*1370*/  ISETP.GT.U32.AND P1, PT, R29.reuse, R6, PT ;  /* 0x000000061d00720c */ /* 0x040fe20003f24070 */
[----:B------:R-:W-:Y:S01]  /*1380*/  @!P4 IMAD.MOV R20, RZ, RZ, -R20 ;  /* 0x000000ffff14c224 */ /* 0x000fe200078e0a14 */
[----:B------:R-:W-:Y:S02]  /*1390*/  ISETP.GT.U32.AND P0, PT, R32, R27, PT ;  /* 0x0000001b2000720c */ /* 0x000fe40003f04070 */
[C---:B------:R-:W-:Y:S01]  /*13a0*/  ISETP.GT.U32.AND P2, PT, R29.reuse, R2, PT ;  /* 0x000000021d00720c */ /* 0x040fe20003f44070 */
[----:B------:R-:W-:Y:S01]  /*13b0*/  @!P6 IMAD.IADD R26, R26, 0x1, -R32 ;  /* 0x000000011a1ae824 */ /* 0x000fe200078e0a20 */
[----:B------:R-:W-:Y:S02]  /*13c0*/  ISETP.GT.U32.AND P4, PT, R29, R7, PT ;  /* 0x000000071d00720c */ /* 0x000fe40003f84070 */
[----:B------:R-:W-:Y:S02]  /*13d0*/  @!P5 IADD3 R21, -R21, RZ, RZ ;  /* 0x000000ff1515d210 */ /* 0x000fe40007ffe1ff */
[----:B------:R-:W-:-:S02]  /*13e0*/  ISETP.GE.AND P5, PT, R37, RZ, PT ;  /* 0x000000ff2500720c */ /* 0x000fc40003fa6270 */
[-C--:B------:R-:W-:Y:S01]  /*13f0*/  @!P3 IADD3 R0, R0, -R29.reuse, RZ ;  /* 0x8000001d0000b210 */ /* 0x080fe20007ffe0ff */
[--C-:B------:R-:W-:Y:S01]  /*1400*/  @!P1 IMAD.IADD R6, R6, 0x1, -R29.reuse ;  /* 0x0000000106069824 */ /* 0x100fe200078e0a1d */
[----:B------:R-:W-:Y:S01]  /*1410*/  ISETP.GE.AND P6, PT, R38, RZ, PT ;  /* 0x000000ff2600720c */ /* 0x000fe20003fc6270 */
[----:B------:R-:W-:Y:S01]  /*1420*/  @!P0 IMAD.IADD R27, R27, 0x1, -R32 ;  /* 0x000000011b1b8824 */ /* 0x000fe200078e0a20 */
[----:B------:R-:W-:Y:S01]  /*1430*/  ISETP.GE.AND P3, PT, R40, RZ, PT ;  /* 0x000000ff2800720c */ /* 0x000fe20003f66270 */
[----:B------:R-:W-:Y:S01]  /*1440*/  @!P2 IMAD.IADD R2, R2, 0x1, -R29 ;  /* 0x000000010202a824 */ /* 0x000fe200078e0a1d */
[----:B------:R-:W-:Y:S02]  /*1450*/  ISETP.GE.AND P1, PT, R41, RZ, PT ;  /* 0x000000ff2900720c */ /* 0x000fe40003f26270 */
[----:B------:R-:W-:Y:S02]  /*1460*/  ISETP.GE.AND P0, PT, R39, RZ, PT ;  /* 0x000000ff2700720c */ /* 0x000fe40003f06270 */
[----:B------:R-:W-:Y:S01]  /*1470*/  ISETP.GE.AND P2, PT, R31, RZ, PT ;  /* 0x000000ff1f00720c */ /* 0x000fe20003f46270 */
[----:B------:R-:W-:Y:S01]  /*1480*/  @!P5 IMAD.MOV R22, RZ, RZ, -R22 ;  /* 0x000000ffff16d224 */ /* 0x000fe200078e0a16 */
[----:B------:R-:W-:-:S02]  /*1490*/  @!P4 IADD3 R7, R7, -R29, RZ ;  /* 0x8000001d0707c210 */ /* 0x000fc40007ffe0ff */
[----:B------:R-:W-:Y:S01]  /*14a0*/  ISETP.NE.AND P4, PT, R44, RZ, PT ;  /* 0x000000ff2c00720c */ /* 0x000fe20003f85270 */
[----:B------:R-:W-:Y:S02]  /*14b0*/  @!P6 IMAD.MOV R23, RZ, RZ, -R23 ;  /* 0x000000ffff17e224 */ /* 0x000fe400078e0a17 */
[----:B------:R-:W-:Y:S01]  /*14c0*/  @!P3 IMAD.MOV R25, RZ, RZ, -R25 ;  /* 0x000000ffff19b224 */ /* 0x000fe200078e0a19 */
[----:B------:R-:W-:Y:S01]  /*14d0*/  SEL R30, R3, R5, !P4 ;  /* 0x00000005031e7207 */ /* 0x000fe20006000000 */
[----:B------:R-:W-:Y:S01]  /*14e0*/  @!P1 IMAD.MOV R26, RZ, RZ, -R26 ;  /* 0x000000ffff1a9224 */ /* 0x000fe200078e0a1a */
[----:B------:R-:W3:Y:S01]  /*14f0*/  LDC.64 R4, c[0x0][0x238] ;  /* 0x00008e00ff047b82 */ /* 0x000ee20000000a00 */
[----:B------:R-:W-:Y:S02]  /*1500*/  @!P0 IADD3 R24, -R24, RZ, RZ ;  /* 0x000000ff18188210 */ /* 0x000fe40007ffe1ff */
[----:B------:R-:W-:Y:S01]  /*1510*/  @!P2 IADD3 R27, -R27, RZ, RZ ;  /* 0x000000ff1b1ba210 */ /* 0x000fe20007ffe1ff */
[----:B------:R-:W-:Y:S01]  /*1520*/  IMAD R30, R30, UR5, RZ ;  /* 0x000000051e1e7c24 */ /* 0x000fe2000f8e02ff */
[----:B------:R-:W-:-:S02]  /*1530*/  SEL R29, R3, R9, !P4 ;  /* 0x00000009031d7207 */ /* 0x000fc40006000000 */
[C---:B------:R-:W-:Y:S02]  /*1540*/  SEL R8, R3.reuse, R8, !P4 ;  /* 0x0000000803087207 */ /* 0x040fe40006000000 */
[----:B------:R-:W-:Y:S01]  /*1550*/  SEL R12, R3, R12, !P4 ;  /* 0x0000000c030c7207 */ /* 0x000fe20006000000 */
[----:B------:R-:W-:Y:S01]  /*1560*/  IMAD R29, R29, UR5, RZ ;  /* 0x000000051d1d7c24 */ /* 0x000fe2000f8e02ff */
[C---:B------:R-:W-:Y:S01]  /*1570*/  SEL R11, R3.reuse, R11, !P4 ;  /* 0x0000000b030b7207 */ /* 0x040fe20006000000 */
[----:B------:R-:W-:Y:S01]  /*1580*/  IMAD R8, R8, UR5, RZ ;  /* 0x0000000508087c24 */ /* 0x000fe2000f8e02ff */
[C---:B------:R-:W-:Y:S01]  /*1590*/  SEL R18, R3.reuse, R18, !P4 ;  /* 0x0000001203127207 */ /* 0x040fe20006000000 */
[----:B------:R-:W-:Y:S01]  /*15a0*/  IMAD R12, R12, UR5, RZ ;  /* 0x000000050c0c7c24 */ /* 0x000fe2000f8e02ff */
[C---:B------:R-:W-:Y:S02]  /*15b0*/  SEL R19, R3.reuse, R19, !P4 ;  /* 0x0000001303137207 */ /* 0x040fe40006000000 */
[C---:B------:R-:W-:Y:S01]  /*15c0*/  SEL R20, R3.reuse, R20, !P4 ;  /* 0x0000001403147207 */ /* 0x040fe20006000000 */
[----:B------:R-:W-:Y:S01]  /*15d0*/  IMAD R33, R18, UR5, RZ ;  /* 0x0000000512217c24 */ /* 0x000fe2000f8e02ff */
[----:B------:R-:W-:Y:S01]  /*15e0*/  SEL R21, R3, R21, !P4 ;  /* 0x0000001503157207 */ /* 0x000fe20006000000 */
[----:B------:R-:W-:Y:S01]  /*15f0*/  IMAD R41, R19, UR5, RZ ;  /* 0x0000000513297c24 */ /* 0x000fe2000f8e02ff */
[C---:B------:R-:W-:Y:S01]  /*1600*/  SEL R31, R3.reuse, R22, !P4 ;  /* 0x00000016031f7207 */ /* 0x040fe20006000000 */
[----:B----4-:R-:W-:Y:S01]  /*1610*/  VIADD R22, R244, 0xffffffff ;  /* 0xfffffffff4167836 */ /* 0x010fe20000000000 */
[C---:B------:R-:W-:Y:S01]  /*1620*/  SEL R23, R3.reuse, R23, !P4 ;  /* 0x0000001703177207 */ /* 0x040fe20006000000 */
[----:B------:R-:W-:Y:S01]  /*1630*/  IMAD R40, R20, UR5, RZ ;  /* 0x0000000514287c24 */ /* 0x000fe2000f8e02ff */
[C---:B------:R-:W-:Y:S01]  /*1640*/  SEL R32, R3.reuse, R24, !P4 ;  /* 0x0000001803207207 */ /* 0x040fe20006000000 */
[----:B------:R-:W-:Y:S01]  /*1650*/  VIADD R24, R244, 0xfffffffe ;  /* 0xfffffffef4187836 */ /* 0x000fe20000000000 */
[----:B------:R-:W-:-:S02]  /*1660*/  SEL R25, R3, R25, !P4 ;  /* 0x0000001903197207 */ /* 0x000fc40006000000 */
[C---:B------:R-:W-:Y:S02]  /*1670*/  SEL R26, R3.reuse, R26, !P4 ;  /* 0x0000001a031a7207 */ /* 0x040fe40006000000 */
[C---:B------:R-:W-:Y:S02]  /*1680*/  SEL R27, R3.reuse, R27, !P4 ;  /* 0x0000001b031b7207 */ /* 0x040fe40006000000 */
[----:B------:R-:W-:Y:S01]  /*1690*/  SEL R9, R3, R28, !P4 ;  /* 0x0000001c03097207 */ /* 0x000fe20006000000 */
[----:B------:R-:W-:Y:S01]  /*16a0*/  IMAD R28, R21, UR5, RZ ;  /* 0x00000005151c7c24 */ /* 0x000fe2000f8e02ff */
[----:B------:R-:W-:Y:S01]  /*16b0*/  ISETP.GE.AND P2, PT, R17, RZ, PT ;  /* 0x000000ff1100720c */ /* 0x000fe20003f46270 */
[----:B-1----:R-:W-:Y:S01]  /*16c0*/  IMAD R17, R31, UR5, RZ ;  /* 0x000000051f117c24 */ /* 0x002fe2000f8e02ff */
[----:B------:R-:W-:Y:S01]  /*16d0*/  ISETP.GE.AND P3, PT, R16, RZ, PT ;  /* 0x000000ff1000720c */ /* 0x000fe20003f66270 */
[----:B------:R-:W-:Y:S01]  /*16e0*/  IMAD R16, R23, UR5, RZ ;  /* 0x0000000517107c24 */ /* 0x000fe2000f8e02ff */
[----:B------:R-:W-:-:S02]  /*16f0*/  ISETP.GE.AND P1, PT, R14, RZ, PT ;  /* 0x000000ff0e00720c */ /* 0x000fc40003f26270 */
[----:B------:R-:W-:Y:S02]  /*1700*/  ISETP.GE.AND P4, PT, R15, RZ, PT ;  /* 0x000000ff0f00720c */ /* 0x000fe40003f86270 */
[----:B--2---:R-:W-:Y:S01]  /*1710*/  LOP3.LUT R14, R42, 0x1f, RZ, 0xc0, !PT ;  /* 0x0000001f2a0e7812 */ /* 0x004fe200078ec0ff */
[----:B------:R-:W-:Y:S01]  /*1720*/  IMAD R42, R11, UR5, RZ ;  /* 0x000000050b2a7c24 */ /* 0x000fe2000f8e02ff */
[----:B------:R-:W-:Y:S01]  /*1730*/  ISETP.NE.AND P0, PT, R43, RZ, PT ;  /* 0x000000ff2b00720c */ /* 0x000fe20003f05270 */
[----:B------:R-:W-:Y:S01]  /*1740*/  IMAD R11, R25, UR5, RZ ;  /* 0x00000005190b7c24 */ /* 0x000fe2000f8e02ff */
[----:B------:R-:W-:Y:S01]  /*1750*/  LOP3.LUT R3, RZ, R43, RZ, 0x33, !PT ;  /* 0x0000002bff037212 */ /* 0x000fe200078e33ff */
[----:B------:R-:W-:Y:S01]  /*1760*/  @!P2 IMAD.MOV R6, RZ, RZ, -R6 ;  /* 0x000000ffff06a224 */ /* 0x000fe200078e0a06 */
[----:B------:R-:W-:Y:S01]  /*1770*/  ISETP.GE.U32.AND P6, PT, R22, 0x7fffffe0, PT ;  /* 0x7fffffe01600780c */ /* 0x000fe20003fc6070 */
[----:B------:R-:W-:Y:S01]  /*1780*/  @!P3 IMAD.MOV R2, RZ, RZ, -R2 ;  /* 0x000000ffff02b224 */ /* 0x000fe200078e0a02 */
[----:B------:R-:W-:Y:S01]  /*1790*/  IADD3 R22, R244, -0x5, RZ ;  /* 0xfffffffbf4167810 */ /* 0x000fe20007ffe0ff */
[----:B---3--:R-:W-:Y:S01]  /*17a0*/  IMAD R249, R14, R5, RZ ;  /* 0x000000050ef97224 */ /* 0x008fe200078e02ff */
[----:B------:R-:W-:Y:S01]  /*17b0*/  @!P1 IADD3 R0, -R0, RZ, RZ ;  /* 0x000000ff00009210 */ /* 0x000fe20007ffe1ff */
[----:B------:R-:W-:Y:S01]  /*17c0*/  STL [R1+0x7dc], R14 ;  /* 0x0007dc0e01007387 */ /* 0x000fe20000100800 */
[----:B------:R-:W-:-:S02]  /*17d0*/  @!P4 IADD3 R7, -R7, RZ, RZ ;  /* 0x000000ff0707c210 */ /* 0x000fc40007ffe1ff */
[C---:B------:R-:W-:Y:S01]  /*17e0*/  SEL R0, R3.reuse, R0, !P0 ;  /* 0x0000000003007207 */ /* 0x040fe20004000000 */
[----:B------:R1:W-:Y:S01]  /*17f0*/  STL [R1+0x7c0], R5 ;  /* 0x0007c00501007387 */ /* 0x0003e20000100800 */
[C---:B------:R-:W-:Y:S02]  /*1800*/  SEL R6, R3.reuse, R6, !P0 ;  /* 0x0000000603067207 */ /* 0x040fe40004000000 */
[C---:B------:R-:W-:Y:S01]  /*1810*/  SEL R2, R3.reuse, R2, !P0 ;  /* 0x0000000203027207 */ /* 0x040fe20004000000 */
[----:B------:R-:W-:Y:S01]  /*1820*/  IMAD R15, R0, R245, RZ ;  /* 0x000000f5000f7224 */ /* 0x000fe200078e02ff */
[----:B------:R-:W-:Y:S01]  /*1830*/  SEL R252, R3, R7, !P0 ;  /* 0x0000000703fc7207 */ /* 0x000fe20004000000 */
[-C--:B------:R-:W-:Y:S01]  /*1840*/  IMAD R6, R6, R245.reuse, RZ ;  /* 0x000000f506067224 */ /* 0x080fe200078e02ff */
[----:B------:R-:W-:Y:S01]  /*1850*/  ISETP.GE.U32.AND P0, PT, R24, 0x7fffffdf, PT ;  /* 0x7fffffdf1800780c */ /* 0x000fe20003f06070 */
[-C--:B------:R-:W-:Y:S01]  /*1860*/  IMAD R13, R2, R245.reuse, RZ ;  /* 0x000000f5020d7224 */ /* 0x080fe200078e02ff */
[C---:B------:R-:W-:Y:S01]  /*1870*/  LEA R24, P1, R249.reuse, UR8, 0x2 ;  /* 0x00000008f9187c11 */ /* 0x040fe2000f8210ff */
[----:B------:R-:W-:Y:S01]  /*1880*/  STL [R1+0x250], R15 ;  /* 0x0002500f01007387 */ /* 0x000fe20000100800 */
[----:B------:R-:W-:Y:S01]  /*1890*/  ISETP.GE.U32.AND P4, PT, R22, 0x7fffffdc, PT ;  /* 0x7fffffdc1600780c */ /* 0x000fe20003f86070 */
[----:B------:R-:W-:Y:S01]  /*18a0*/  IMAD R2, R32, UR5, RZ ;  /* 0x0000000520027c24 */ /* 0x000fe2000f8e02ff */
[----:B------:R-:W-:Y:S01]  /*18b0*/  LEA.HI.X.SX32 R0, R249, UR9, 0x2, P1 ;  /* 0x00000009f9007c11 */ /* 0x000fe200088f16ff */
[----:B------:R-:W-:Y:S01]  /*18c0*/  STL [R1+0x24c], R6 ;  /* 0x00024c0601007387 */ /* 0x000fe20000100800 */
[-C--:B------:R-:W-:Y:S01]  /*18d0*/  LEA R22, P5, R8, R24.reuse, 0x2 ;  /* 0x0000001808167211 */ /* 0x080fe200078a10ff */
[----:B------:R-:W-:Y:S01]  /*18e0*/  VIADD R3, R244, 0xfffffffd ;  /* 0xfffffffdf4037836 */ /* 0x000fe20000000000 */
[----:B------:R-:W-:Y:S01]  /*18f0*/  LEA R38, P1, R12, R24, 0x2 ;  /* 0x000000180c267211 */ /* 0x000fe200078210ff */
[----:B------:R-:W-:Y:S01]  /*1900*/  STL [R1+0x248], R13 ;  /* 0x0002480d01007387 */ /* 0x000fe20000100800 */
[----:B------:R-:W-:Y:S01]  /*1910*/  LEA.HI.X.SX32 R23, R8, R0, 0x2, P5 ;  /* 0x0000000008177211 */ /* 0x000fe200028f16ff */
[----:B------:R-:W-:Y:S01]  /*1920*/  VIADD R7, R244, 0xfffffffc ;  /* 0xfffffffcf4077836 */ /* 0x000fe20000000000 */
[----:B------:R-:W-:Y:S01]  /*1930*/  LEA R36, P5, R29, R24, 0x2 ;  /* 0x000000181d247211 */ /* 0x000fe200078a10ff */
[----:B------:R-:W-:Y:S01]  /*1940*/  STL [R1+0x7d8], R249 ;  /* 0x0007d8f901007387 */ /* 0x000fe20000100800 */
[----:B------:R-:W-:Y:S01]  /*1950*/  LEA.HI.X.SX32 R39, R12, R0, 0x2, P1 ;  /* 0x000000000c277211 */ /* 0x000fe200008f16ff */
[----:B-1----:R-:W-:Y:S01]  /*1960*/  IMAD R5, R27, UR5, RZ ;  /* 0x000000051b057c24 */ /* 0x002fe2000f8e02ff */
[----:B------:R-:W-:Y:S01]  /*1970*/  LEA R20, P1, R30, R24, 0x2 ;  /* 0x000000181e147211 */ /* 0x000fe200078210ff */
[----:B------:R1:W-:Y:S01]  /*1980*/  STL [R1+0x294], R8 ;  /* 0x0002940801007387 */ /* 0x0003e20000100800 */
[----:B------:R-:W-:Y:S01]  /*1990*/  LEA.HI.X.SX32 R37, R29, R0, 0x2, P5 ;  /* 0x000000001d257211 */ /* 0x000fe200028f16ff */
[----:B------:R-:W-:Y:S01]  /*19a0*/  IMAD R252, R252, R245, RZ ;  /* 0x000000f5fcfc7224 */ /* 0x000fe200078e02ff */
[----:B------:R-:W-:Y:S01]  /*19b0*/  LEA R34, P5, R42, R24, 0x2 ;  /* 0x000000182a227211 */ /* 0x000fe200078a10ff */
[----:B------:R-:W-:Y:S01]  /*19c0*/  STL [R1+0x290], R12 ;  /* 0x0002900c01007387 */ /* 0x000fe20000100800 */
[----:B------:R-:W-:Y:S01]  /*19d0*/  LEA.HI.X.SX32 R21, R30, R0, 0x2, P1 ;  /* 0x000000001e157211 */ /* 0x000fe200008f16ff */
[----:B------:R-:W-:Y:S01]  /*19e0*/  UMOV UR8, 0x400 ;  /* 0x0000040000087882 */ /* 0x000fe20000000000 */
[----:B------:R-:W-:Y:S01]  /*19f0*/  LEA R18, P1, R33, R24, 0x2 ;  /* 0x0000001821127211 */ /* 0x000fe200078210ff */
[----:B------:R-:W-:Y:S01]  /*1a00*/  STL [R1+0x28c], R29 ;  /* 0x00028c1d01007387 */ /* 0x000fe20000100800 */
[----:B------:R-:W-:Y:S01]  /*1a10*/  LEA.HI.X.SX32 R35, R42, R0, 0x2, P5 ;  /* 0x000000002a237211 */ /* 0x000fe200028f16ff */
[----:B------:R-:W-:Y:S01]  /*1a20*/  ULEA UR8, UR4, UR8, 0x18 ;  /* 0x0000000804087291 */ /* 0x000fe2000f8ec03f */
[----:B------:R-:W-:Y:S01]  /*1a30*/  LEA R46, P5, R41, R24, 0x2 ;  /* 0x00000018292e7211 */ /* 0x000fe200078a10ff */
[----:B------:R-:W-:Y:S01]  /*1a40*/  STL [R1+0x288], R30 ;  /* 0x0002881e01007387 */ /* 0x000fe20000100800 */
[----:B------:R-:W-:-:S02]  /*1a50*/  LEA.HI.X.SX32 R19, R33, R0, 0x2, P1 ;  /* 0x0000000021137211 */ /* 0x000fc400008f16ff */
[----:B------:R-:W-:Y:S01]  /*1a60*/  LEA R32, P1, R40, R24, 0x2 ;  /* 0x0000001828207211 */ /* 0x000fe200078210ff */
[----:B------:R-:W-:Y:S01]  /*1a70*/  STL [R1+0x284], R42 ;  /* 0x0002842a01007387 */ /* 0x000fe20000100800 */
[----:B------:R-:W-:Y:S01]  /*1a80*/  LEA.HI.X.SX32 R47, R41, R0, 0x2, P5 ;  /* 0x00000000292f7211 */ /* 0x000fe200028f16ff */
[----:B------:R-:W-:Y:S01]  /*1a90*/  VIADD R247, R10, UR8 ;  /* 0x000000080af77c36 */ /* 0x000fe20008000000 */
[----:B------:R-:W-:Y:S01]  /*1aa0*/  LEA R44, P5, R28, R24, 0x2 ;  /* 0x000000181c2c7211 */ /* 0x000fe200078a10ff */
[----:B------:R2:W-:Y:S01]  /*1ab0*/  STL [R1+0x280], R33 ;  /* 0x0002802101007387 */ /* 0x0005e20000100800 */
[----:B------:R-:W-:Y:S01]  /*1ac0*/  ISETP.GE.U32.AND P2, PT, R3, 0x7fffffde, PT ;  /* 0x7fffffde0300780c */ /* 0x000fe20003f46070 */
[----:B------:R-:W-:Y:S01]  /*1ad0*/  IMAD R3, R26, UR5, RZ ;  /* 0x000000051a037c24 */ /* 0x000fe2000f8e02ff */
[----:B------:R-:W-:Y:S01]  /*1ae0*/  LEA.HI.X.SX32 R45, R28, R0, 0x2, P5 ;  /* 0x000000001c2d7211 */ /* 0x000fe200028f16ff */
[----:B------:R-:W-:Y:S01]  /*1af0*/  STL [R1+0x27c], R41 ;  /* 0x00027c2901007387 */ /* 0x000fe20000100800 */
[----:B-1----:R-:W-:-:S02]  /*1b00*/  LEA R8, P5, R16, R24, 0x2 ;  /* 0x0000001810087211 */ /* 0x002fc400078a10ff */
[----:B------:R-:W-:Y:S01]  /*1b10*/  ISETP.GE.U32.AND P3, PT, R7, 0x7fffffdd, PT ;  /* 0x7fffffdd0700780c */ /* 0x000fe20003f66070 */
[----:B------:R-:W-:Y:S01]  /*1b20*/  STL [R1+0x278], R40 ;  /* 0x0002782801007387 */ /* 0x000fe20000100800 */
[----:B------:R-:W-:Y:S01]  /*1b30*/  IMAD R7, R9, UR5, RZ ;  /* 0x0000000509077c24 */ /* 0x000fe2000f8e02ff */
[----:B--2---:R-:W-:Y:S02]  /*1b40*/  LEA.HI.X.SX32 R33, R40, R0, 0x2, P1 ;  /* 0x0000000028217211 */ /* 0x004fe400008f16ff */
[C---:B------:R-:W-:Y:S01]  /*1b50*/  LEA R30, P1, R17.reuse, R24, 0x2 ;  /* 0x00000018111e7211 */ /* 0x040fe200078210ff */
[----:B------:R1:W-:Y:S01]  /*1b60*/  STL [R1+0x274], R28 ;  /* 0x0002741c01007387 */ /* 0x0003e20000100800 */
[-C--:B------:R-:W-:Y:S02]  /*1b70*/  LEA.HI.X.SX32 R9, R16, R0.reuse, 0x2, P5 ;  /* 0x0000000010097211 */ /* 0x080fe400028f16ff */
[----:B------:R-:W-:Y:S01]  /*1b80*/  LEA.HI.X.SX32 R31, R17, R0, 0x2, P1 ;  /* 0x00000000111f7211 */ /* 0x000fe200008f16ff */
[----:B------:R-:W-:Y:S01]  /*1b90*/  STL [R1+0x270], R17 ;  /* 0x0002701101007387 */ /* 0x000fe20000100800 */
[----:B------:R-:W-:-:S02]  /*1ba0*/  LEA R42, P5, R11, R24, 0x2 ;  /* 0x000000180b2a7211 */ /* 0x000fc400078a10ff */
[----:B------:R-:W-:Y:S01]  /*1bb0*/  IADD3 R246, R246, UR8, RZ ;  /* 0x00000008f6f67c10 */ /* 0x000fe2000fffe0ff */
[----:B------:R-:W-:Y:S01]  /*1bc0*/  STL.64 [R1+0x7c8], R22 ;  /* 0x0007c81601007387 */ /* 0x000fe20000100a00 */
[----:B------:R-:W-:Y:S02]  /*1bd0*/  LEA.HI.X.SX32 R43, R11, R0, 0x2, P5 ;  /* 0x000000000b2b7211 */ /* 0x000fe400028f16ff */
[CC--:B-1----:R-:W-:Y:S01]  /*1be0*/  LEA R28, P1, R2.reuse, R24.reuse, 0x2 ;  /* 0x00000018021c7211 */ /* 0x0c2fe200078210ff */
[----:B------:R-:W-:Y:S01]  /*1bf0*/  STL [R1+0x26c], R16 ;  /* 0x00026c1001007387 */ /* 0x000fe20000100800 */
[----:B------:R-:W-:Y:S02]  /*1c00*/  LEA R40, P5, R5, R24, 0x2 ;  /* 0x0000001805287211 */ /* 0x000fe400078a10ff */
[----:B------:R-:W-:Y:S01]  /*1c10*/  LEA.HI.X.SX32 R29, R2, R0, 0x2, P1 ;  /* 0x00000000021d7211 */ /* 0x000fe200008f16ff */
[----:B------:R-:W-:Y:S01]  /*1c20*/  STL.64 [R1+0x7d0], R38 ;  /* 0x0007d02601007387 */ /* 0x000fe20000100a00 */
[----:B------:R-:W-:-:S02]  /*1c30*/  LEA R26, P1, R3, R24, 0x2 ;  /* 0x00000018031a7211 */ /* 0x000fc400078210ff */
[-C--:B------:R-:W-:Y:S01]  /*1c40*/  LEA.HI.X.SX32 R41, R5, R0.reuse, 0x2, P5 ;  /* 0x0000000005297211 */ /* 0x080fe200028f16ff */
[----:B------:R1:W-:Y:S01]  /*1c50*/  STL [R1+0x268], R2 ;  /* 0x0002680201007387 */ /* 0x0003e20000100800 */
[----:B------:R-:W-:Y:S02]  /*1c60*/  LEA.HI.X.SX32 R27, R3, R0, 0x2, P1 ;  /* 0x00000000031b7211 */ /* 0x000fe400008f16ff */
[C---:B------:R-:W-:Y:S01]  /*1c70*/  LEA R24, P1, R7.reuse, R24, 0x2 ;  /* 0x0000001807187211 */ /* 0x040fe200078210ff */
[----:B------:R-:W-:Y:S01]  /*1c80*/  STL [R1+0x264], R11 ;  /* 0x0002640b01007387 */ /* 0x000fe20000100800 */
[----:B------:R-:W-:Y:S02]  /*1c90*/  LOP3.LUT R245, R10, 0x20, RZ, 0x3c, !PT ;  /* 0x000000200af57812 */ /* 0x000fe400078e3cff */
[----:B------:R-:W-:Y:S01]  /*1ca0*/  LEA.HI.X.SX32 R25, R7, R0, 0x2, P1 ;  /* 0x0000000007197211 */ /* 0x000fe200008f16ff */
[----:B------:R2:W-:Y:S01]  /*1cb0*/  STL [R1+0x260], R3 ;  /* 0x0002600301007387 */ /* 0x0005e20000100800 */
[----:B------:R-:W-:Y:S01]  /*1cc0*/  IMAD.SHL.U32 R0, R252, 0x4, RZ ;  /* 0x00000004fc007824 */ /* 0x000fe200078e00ff */
[----:B------:R-:W-:Y:S01]  /*1cd0*/  IADD3 R245, R245, UR8, RZ ;  /* 0x00000008f5f57c10 */ /* 0x000fe2000fffe0ff */
[----:B-1----:R-:W-:Y:S01]  /*1ce0*/  VIADD R2, R244, 0xfffffffa ;  /* 0xfffffffaf4027836 */ /* 0x002fe20000000000 */
[----:B------:R1:W-:Y:S01]  /*1cf0*/  STL [R1+0x25c], R5 ;  /* 0x00025c0501007387 */ /* 0x0003e20000100800 */
[----:B------:R-:W-:-:S03]  /*1d00*/  LOP3.LUT R12, R10, 0x30, RZ, 0x3c, !PT ;  /* 0x000000300a0c7812 */ /* 0x000fc600078e3cff */
[----:B------:R-:W-:Y:S01]  /*1d10*/  STL [R1+0x258], R7 ;  /* 0x0002580701007387 */ /* 0x000fe20000100800 */
[----:B--2---:R-:W-:Y:S02]  /*1d20*/  IMAD.SHL.U32 R3, R15, 0x4, RZ ;  /* 0x000000040f037824 */ /* 0x004fe400078e00ff */
[----:B------:R-:W-:Y:S01]  /*1d30*/  VIADD R12, R12, UR8 ;  /* 0x000000080c0c7c36 */ /* 0x000fe20008000000 */
[----:B-1----:R-:W-:Y:S02]  /*1d40*/  SHF.L.U32 R5, R6, 0x2, RZ ;  /* 0x0000000206057819 */ /* 0x002fe400000006ff */
[----:B------:R1:W-:Y:S01]  /*1d50*/  STL [R1+0x4e8], R3 ;  /* 0x0004e80301007387 */ /* 0x0003e20000100800 */
[----:B------:R-:W-:Y:S02]  /*1d60*/  IADD3 R78, P1, R3, UR6, RZ ;  /* 0x00000006034e7c10 */ /* 0x000fe4000ff3e0ff */
[----:B------:R-:W-:Y:S01]  /*1d70*/  IADD3 R88, P5, R5, UR6, RZ ;  /* 0x0000000605587c10 */ /* 0x000fe2000ffbe0ff */
[----:B------:R-:W-:Y:S01]  /*1d80*/  STL [R1+0x4e4], R5 ;  /* 0x0004e40501007387 */ /* 0x000fe20000100800 */
[----:B------:R-:W-:-:S02]  /*1d90*/  LEA.HI.X.SX32 R79, R15, UR7, 0x2, P1 ;  /* 0x000000070f4f7c11 */ /* 0x000fc400088f16ff */
[----:B------:R-:W-:Y:S02]  /*1da0*/  LEA.HI.X.SX32 R89, R6, UR7, 0x2, P5 ;  /* 0x0000000706597c11 */ /* 0x000fe4000a8f16ff */
[----:B------:R-:W-:Y:S01]  /*1db0*/  IADD3 R72, P5, R0, UR6, RZ ;  /* 0x0000000600487c10 */ /* 0x000fe2000ffbe0ff */
[----:B-1----:R-:W-:Y:S01]  /*1dc0*/  IMAD.SHL.U32 R3, R13, 0x4, RZ ;  /* 0x000000040d037824 */ /* 0x002fe200078e00ff */
[----:B------:R-:W-:Y:S01]  /*1dd0*/  @!PT LDS RZ, [RZ] ;  /* 0x00000000fffff984 */ /* 0x000fe20000000800 */
[----:B------:R-:W-:Y:S01]  /*1de0*/  @!PT LDS RZ, [RZ] ;  /* 0x00000000fffff984 */ /* 0x000fe20000000800 */
[----:B------:R-:W-:Y:S01]  /*1df0*/  @!PT LDS RZ, [RZ] ;  /* 0x00000000fffff984 */ /* 0x000fe20000000800 */
[----:B------:R-:W-:Y:S01]  /*1e00*/  LDGSTS.E [R247], desc[UR10][R78.64], !P6 ;  /* 0x000000004ef77fae */ /* 0x000fe2000f12184a */
[----:B------:R-:W-:Y:S01]  /*1e10*/  IMAD.WIDE R66, R4, 0x4, R78 ;  /* 0x0000000404427825 */ /* 0x000fe200078e024e */
[----:B------:R-:W-:Y:S02]  /*1e20*/  LEA.HI.X.SX32 R73, R252, UR7, 0x2, P5 ;  /* 0x00000007fc497c11 */ /* 0x000fe4000a8f16ff */
[----:B------:R1:W-:Y:S01]  /*1e30*/  STL [R1+0x4e0], R3 ;  /* 0x0004e00301007387 */ /* 0x0003e20000100800 */
[----:B------:R-:W-:Y:S01]  /*1e40*/  IADD3 R80, P1, R3, UR6, RZ ;  /* 0x0000000603507c10 */ /* 0x000fe2000ff3e0ff */
[----:B------:R-:W-:Y:S01]  /*1e50*/  IMAD.WIDE R76, R4, 0x4, R88 ;  /* 0x00000004044c7825 */ /* 0x000fe200078e0258 */
[----:B------:R-:W-:Y:S01]  /*1e60*/  LOP3.LUT R7, R10, 0x40, RZ, 0x3c, !PT ;  /* 0x000000400a077812 */ /* 0x000fe200078e3cff */
[----:B------:R2:W-:Y:S01]  /*1e70*/  STL [R1+0x4dc], R0 ;  /* 0x0004dc0001007387 */ /* 0x0005e20000100800 */
[----:B------:R-:W-:Y:S01]  /*1e80*/  LEA.HI.X.SX32 R81, R13, UR7, 0x2, P1 ;  /* 0x000000070d517c11 */ /* 0x000fe200088f16ff */
[----:B------:R-:W-:Y:S01]  /*1e90*/  IMAD.WIDE R90, R4, 0x4, R72 ;  /* 0x00000004045a7825 */ /* 0x000fe200078e0248 */
[----:B------:R-:W-:Y:S01]  /*1ea0*/  ISETP.GE.U32.AND P1, PT, R2, 0x7fffffdb, PT ;  /* 0x7fffffdb0200780c */ /* 0x000fe20003f26070 */
[----:B------:R-:W-:Y:S01]  /*1eb0*/  LDGSTS.E [R247+0x4000], desc[UR10][R88.64], !P6 ;  /* 0x0400000058f77fae */ /* 0x000fe2000f12184a */
[----:B------:R-:W-:Y:S01]  /*1ec0*/  LOP3.LUT R6, R10, 0x50, RZ, 0x3c, !PT ;  /* 0x000000500a067812 */ /* 0x000fe200078e3cff */
[----:B-1----:R-:W-:Y:S01]  /*1ed0*/  IMAD.SHL.U32 R3, R4, 0x2, RZ ;  /* 0x0000000204037824 */ /* 0x002fe200078e00ff */
[----:B------:R-:W-:Y:S01]  /*1ee0*/  IADD3 R13, R244, 0x1f, RZ ;  /* 0x0000001ff40d7810 */ /* 0x000fe20007ffe0ff */
[----:B------:R-:W-:Y:S01]  /*1ef0*/  LDGSTS.E [R247+0x8000], desc[UR10][R80.64], !P6 ;  /* 0x0800000050f77fae */ /* 0x000fe2000f12184a */
[----:B------:R-:W-:Y:S01]  /*1f00*/  IMAD.WIDE R86, R4, 0x4, R80 ;  /* 0x0000000404567825 */ /* 0x000fe200078e0250 */
[----:B--2---:R-:W-:-:S02]  /*1f10*/  IADD3 R0, R244, -0x7, RZ ;  /* 0xfffffff9f4007810 */ /* 0x004fc40007ffe0ff */
[----:B------:R-:W-:Y:S01]  /*1f20*/  LDGSTS.E [R247+0xc000], desc[UR10][R72.64], !P6 ;  /* 0x0c00000048f77fae */ /* 0x000fe2000f12184a */
[C---:B------:R-:W-:Y:S01]  /*1f30*/  IMAD.WIDE R84, R3.reuse, 0x4, R78 ;  /* 0x0000000403547825 */ /* 0x040fe200078e024e */
[----:B------:R-:W-:Y:S02]  /*1f40*/  ISETP.GE.U32.AND P5, PT, R0, 0x7fffffda, PT ;  /* 0x7fffffda0000780c */ /* 0x000fe40003fa6070 */
[----:B------:R-:W-:Y:S01]  /*1f50*/  LDGSTS.E [R247+0x4], desc[UR10][R66.64], !P0 ;  /* 0x0000400042f77fae */ /* 0x000fe2000c12184a */
[----:B------:R-:W-:Y:S02]  /*1f60*/  VIADD R0, R244, 0xfffffff8 ;  /* 0xfffffff8f4007836 */ /* 0x000fe40000000000 */
[C---:B------:R-:W-:Y:S01]  /*1f70*/  IMAD.WIDE R70, R3.reuse, 0x4, R88 ;  /* 0x0000000403467825 */ /* 0x040fe200078e0258 */
[----:B------:R1:W-:Y:S02]  /*1f80*/  STL [R1+0x310], R3 ;  /* 0x0003100301007387 */ /* 0x0003e40000100800 */
[----:B------:R-:W-:Y:S01]  /*1f90*/  ISETP.GE.U32.AND P6, PT, R0, 0x7fffffd9, PT ;  /* 0x7fffffd90000780c */ /* 0x000fe20003fc6070 */
[C---:B------:R-:W-:Y:S01]  /*1fa0*/  IMAD.WIDE R92, R3.reuse, 0x4, R80 ;  /* 0x00000004035c7825 */ /* 0x040fe200078e0250 */
[----:B------:R-:W-:Y:S01]  /*1fb0*/  IADD3 R0, R244, -0x9, RZ ;  /* 0xfffffff7f4007810 */ /* 0x000fe20007ffe0ff */
[----:B------:R-:W-:Y:S02]  /*1fc0*/  LDGSTS.E [R247+0x4004], desc[UR10][R76.64], !P0 ;  /* 0x040040004cf77fae */ /* 0x000fe4000c12184a */
[----:B------:R-:W-:-:S02]  /*1fd0*/  IMAD.WIDE R96, R3, 0x4, R72 ;  /* 0x0000000403607825 */ /* 0x000fc400078e0248 */
[----:B------:R-:W-:Y:S02]  /*1fe0*/  LDGSTS.E [R247+0x8004], desc[UR10][R86.64], !P0 ;  /* 0x0800400056f77fae */ /* 0x000fe4000c12184a */
[C---:B-1----:R-:W-:Y:S02]  /*1ff0*/  IMAD R3, R4.reuse, 0x3, RZ ;  /* 0x0000000304037824 */ /* 0x042fe400078e02ff */
[----:B------:R-:W-:Y:S01]  /*2000*/  IMAD.SHL.U32 R2, R4, 0x4, RZ ;  /* 0x0000000404027824 */ /* 0x000fe200078e00ff */
[----:B------:R-:W-:Y:S01]  /*2010*/  LDGSTS.E [R247+0xc004], desc[UR10][R90.64], !P0 ;  /* 0x0c0040005af77fae */ /* 0x000fe2000c12184a */
[----:B------:R-:W-:Y:S01]  /*2020*/  ISETP.GE.U32.AND P0, PT, R0, 0x7fffffd8, PT ;  /* 0x7fffffd80000780c */ /* 0x000fe20003f06070 */
[----:B------:R-:W-:Y:S02]  /*2030*/  VIADD R0, R244, 0xfffffff6 ;  /* 0xfffffff6f4007836 */ /* 0x000fe40000000000 */
[----:B------:R-:W-:Y:S01]  /*2040*/  LDGSTS.E [R247+0x8], desc[UR10][R84.64], !P2 ;  /* 0x0000800054f77fae */ /* 0x000fe2000d12184a */
[----:B------:R-:W-:-:S03]  /*2050*/  IMAD.WIDE R94, R3, 0x4, R78 ;  /* 0x00000004035e7825 */ /* 0x000fc600078e024e */
[----:B------:R-:W-:Y:S01]  /*2060*/  STL [R1+0x30c], R3 ;  /* 0x00030c0301007387 */ /* 0x000fe20000100800 */
[----:B------:R-:W-:-:S03]  /*2070*/  IMAD.WIDE R74, R3, 0x4, R88 ;  /* 0x00000004034a7825 */ /* 0x000fc600078e0258 */
[----:B------:R-:W-:Y:S01]  /*2080*/  LDGSTS.E [R247+0x4008], desc[UR10][R70.64], !P2 ;  /* 0x0400800046f77fae */ /* 0x000fe2000d12184a */
[----:B------:R-:W-:-:S03]  /*2090*/  IMAD.WIDE R100, R2, 0x4, R78 ;  /* 0x0000000402647825 */ /* 0x000fc600078e024e */
[----:B------:R1:W-:Y:S01]  /*20a0*/  STL [R1+0x308], R2 ;  /* 0x0003080201007387 */ /* 0x0003e20000100800 */
[----:B------:R-:W-:-:S03]  /*20b0*/  IMAD.WIDE R104, R2, 0x4, R88 ;  /* 0x0000000402687825 */ /* 0x000fc600078e0258 */
[----:B------:R-:W-:Y:S01]  /*20c0*/  LDGSTS.E [R247+0x8008], desc[UR10][R92.64], !P2 ;  /* 0x080080005cf77fae */ /* 0x000fe2000d12184a */
[----:B------:R-:W-:-:S03]  /*20d0*/  IMAD.WIDE R82, R2, 0x4, R80 ;  /* 0x0000000402527825 */ /* 0x000fc600078e0250 */
[----:B------:R-:W-:Y:S01]  /*20e0*/  LDGSTS.E [R247+0xc008], desc[UR10][R96.64], !P2 ;  /* 0x0c00800060f77fae */ /* 0x000fe2000d12184a */
[----:B------:R-:W-:Y:S01]  /*20f0*/  IMAD.WIDE R118, R2, 0x4, R72 ;  /* 0x0000000402767825 */ /* 0x000fe200078e0248 */
[----:B------:R-:W-:Y:S02]  /*2100*/  ISETP.GE.U32.AND P2, PT, R0, 0x7fffffd7, PT ;  /* 0x7fffffd70000780c */ /* 0x000fe40003f46070 */
[----:B------:R-:W-:Y:S01]  /*2110*/  IADD3 R0, R244, -0xb, RZ ;  /* 0xfffffff5f4007810 */ /* 0x000fe20007ffe0ff */
[C---:B------:R-:W-:Y:S01]  /*2120*/  IMAD.WIDE R98, R3.reuse, 0x4, R80 ;  /* 0x0000000403627825 */ /* 0x040fe200078e0250 */
[----:B------:R-:W-:Y:S03]  /*2130*/  LDGSTS.E [R247+0xc], desc[UR10][R94.64], !P3 ;  /* 0x0000c0005ef77fae */ /* 0x000fe6000d92184a */
[----:B-1----:R-:W-:Y:S01]  /*2140*/  IMAD R2, R4, 0x5, RZ ;  /* 0x0000000504027824 */ /* 0x002fe200078e02ff */
[----:B------:R-:W-:Y:S01]  /*2150*/  LDGSTS.E [R247+0x400c], desc[UR10][R74.64], !P3 ;  /* 0x0400c0004af77fae */ /* 0x000fe2000d92184a */
[----:B------:R-:W-:-:S03]  /*2160*/  IMAD.WIDE R68, R3, 0x4, R72 ;  /* 0x0000000403447825 */ /* 0x000fc600078e0248 */
[----:B------:R-:W-:Y:S01]  /*2170*/  LDGSTS.E [R247+0x800c], desc[UR10][R98.64], !P3 ;  /* 0x0800c00062f77fae */ /* 0x000fe2000d92184a */
[----:B------:R-:W-:-:S03]  /*2180*/  IMAD.WIDE R110, R2, 0x4, R78 ;  /* 0x00000004026e7825 */ /* 0x000fc600078e024e */
[----:B------:R1:W-:Y:S01]  /*2190*/  STL [R1+0x304], R2 ;  /* 0x0003040201007387 */ /* 0x0003e20000100800 */
[----:B------:R-:W-:-:S03]  /*21a0*/  IMAD.WIDE R102, R2, 0x4, R88 ;  /* 0x0000000402667825 */ /* 0x000fc600078e0258 */
[----:B------:R-:W-:Y:S01]  /*21b0*/  LDGSTS.E [R247+0xc00c], desc[UR10][R68.64], !P3 ;  /* 0x0c00c00044f77fae */ /* 0x000fe2000d92184a */
[----:B------:R-:W-:Y:S01]  /*21c0*/  IMAD.WIDE R64, R2, 0x4, R80 ;  /* 0x0000000402407825 */ /* 0x000fe200078e0250 */
[----:B------:R-:W-:Y:S02]  /*21d0*/  ISETP.GE.U32.AND P3, PT, R0, 0x7fffffd6, PT ;  /* 0x7fffffd60000780c */ /* 0x000fe40003f66070 */
[----:B------:R-:W-:Y:S01]  /*21e0*/  LDGSTS.E [R246], desc[UR10][R100.64], !P4 ;  /* 0x0000000064f67fae */ /* 0x000fe2000e12184a */
[----:B------:R-:W-:-:S03]  /*21f0*/  IMAD.WIDE R116, R2, 0x4, R72 ;  /* 0x0000000402747825 */ /* 0x000fc600078e0248 */
[----:B------:R-:W-:Y:S01]  /*2200*/  LDGSTS.E [R246+0x4000], desc[UR10][R104.64], !P4 ;  /* 0x0400000068f67fae */ /* 0x000fe2000e12184a */
[----:B-1----:R-:W-:Y:S02]  /*2210*/  IMAD R2, R4, 0x6, RZ ;  /* 0x0000000604027824 */ /* 0x002fe400078e02ff */
[----:B------:R-:W-:Y:S01]  /*2220*/  VIADD R0, R244, 0xfffffff4 ;  /* 0xfffffff4f4007836 */ /* 0x000fe20000000000 */
[----:B------:R-:W-:Y:S01]  /*2230*/  LDGSTS.E [R246+0x8000], desc[UR10][R82.64], !P4 ;  /* 0x0800000052f67fae */ /* 0x000fe2000e12184a */
[----:B------:R-:W-:-:S03]  /*2240*/  IMAD.WIDE R128, R2, 0x4, R78 ;  /* 0x0000000402807825 */ /* 0x000fc600078e024e */
[----:B------:R1:W-:Y:S01]  /*2250*/  STL [R1+0x300], R2 ;  /* 0x0003000201007387 */ /* 0x0003e20000100800 */
[----:B------:R-:W-:-:S03]  /*2260*/  IMAD.WIDE R136, R2, 0x4, R88 ;  /* 0x0000000402887825 */ /* 0x000fc600078e0258 */
[----:B------:R-:W-:Y:S01]  /*2270*/  LDGSTS.E [R246+0xc000], desc[UR10][R118.64], !P4 ;  /* 0x0c00000076f67fae */ /* 0x000fe2000e12184a */
[----:B------:R-:W-:Y:S01]  /*2280*/  IMAD.WIDE R106, R2, 0x4, R80 ;  /* 0x00000004026a7825 */ /* 0x000fe200078e0250 */
[----:B------:R-:W-:Y:S02]  /*2290*/  ISETP.GE.U32.AND P4, PT, R0, 0x7fffffd5, PT ;  /* 0x7fffffd50000780c */ /* 0x000fe40003f86070 */
[----:B------:R-:W-:Y:S01]  /*22a0*/  LDGSTS.E [R246+0x4], desc[UR10][R110.64], !P1 ;  /* 0x000040006ef67fae */ /* 0x000fe2000c92184a */
[----:B------:R-:W-:-:S03]  /*22b0*/  IMAD.WIDE R122, R2, 0x4, R72 ;  /* 0x00000004027a7825 */ /* 0x000fc600078e0248 */
[----:B------:R-:W-:Y:S01]  /*22c0*/  LDGSTS.E [R246+0x4004], desc[UR10][R102.64], !P1 ;  /* 0x0400400066f67fae */ /* 0x000fe2000c92184a */
[C---:B------:R-:W-:Y:S02]  /*22d0*/  IMAD R3, R4.reuse, 0x7, RZ ;  /* 0x0000000704037824 */ /* 0x040fe400078e02ff */
[----:B-1----:R-:W-:Y:S01]  /*22e0*/  IMAD.SHL.U32 R2, R4, 0x8, RZ ;  /* 0x0000000804027824 */ /* 0x002fe200078e00ff */
[----:B------:R-:W-:Y:S01]  /*22f0*/  LDGSTS.E [R246+0x8004], desc[UR10][R64.64], !P1 ;  /* 0x0800400040f67fae */ /* 0x000fe2000c92184a */
[----:B------:R-:W-:Y:S02]  /*2300*/  VIADD R0, R244, 0xfffffff3 ;  /* 0xfffffff3f4007836 */ /* 0x000fe40000000000 */
[C---:B------:R-:W-:Y:S01]  /*2310*/  IMAD.WIDE R108, R2.reuse, 0x4, R78 ;  /* 0x00000004026c7825 */ /* 0x040fe200078e024e */
[----:B------:R-:W-:Y:S03]  /*2320*/  STL [R1+0x2fc], R3 ;  /* 0x0002fc0301007387 */ /* 0x000fe60000100800 */
[C---:B------:R-:W-:Y:S01]  /*2330*/  IMAD.WIDE R124, R2.reuse, 0x4, R88 ;  /* 0x00000004027c7825 */ /* 0x040fe200078e0258 */
[----:B------:R1:W-:Y:S03]  /*2340*/  STL [R1+0x2f8], R2 ;  /* 0x0002f80201007387 */ /* 0x0003e60000100800 */
[----:B------:R-:W-:Y:S01]  /*2350*/  IMAD.WIDE R148, R2, 0x4, R80 ;  /* 0x0000000402947825 */ /* 0x000fe200078e0250 */
[----:B------:R-:W-:Y:S01]  /*2360*/  LDGSTS.E [R246+0xc004], desc[UR10][R116.64], !P1 ;  /* 0x0c00400074f67fae */ /* 0x000fe2000c92184a */
[----:B------:R-:W-:-:S02]  /*2370*/  ISETP.GE.U32.AND P1, PT, R0, 0x7fffffd4, PT ;  /* 0x7fffffd40000780c */ /* 0x000fc40003f26070 */
[----:B------:R-:W-:Y:S01]  /*2380*/  IMAD.WIDE R144, R2, 0x4, R72 ;  /* 0x0000000402907825 */ /* 0x000fe200078e0248 */
[----:B------:R-:W-:Y:S03]  /*2390*/  LDGSTS.E [R246+0x8], desc[UR10][R128.64], !P5 ;  /* 0x0000800080f67fae */ /* 0x000fe6000e92184a */
[----:B-1----:R-:W-:Y:S01]  /*23a0*/  IMAD R2, R4, 0x9, RZ ;  /* 0x0000000904027824 */ /* 0x002fe200078e02ff */
[----:B------:R-:W-:Y:S01]  /*23b0*/  LDGSTS.E [R246+0x4008], desc[UR10][R136.64], !P5 ;  /* 0x0400800088f67fae */ /* 0x000fe2000e92184a */
[----:B------:R-:W-:Y:S02]  /*23c0*/  VIADD R0, R244, 0xfffffff2 ;  /* 0xfffffff2f4007836 */ /* 0x000fe40000000000 */
[C---:B------:R-:W-:Y:S01]  /*23d0*/  IMAD.WIDE R112, R3.reuse, 0x4, R78 ;  /* 0x0000000403707825 */ /* 0x040fe200078e024e */
[----:B------:R-:W-:Y:S03]  /*23e0*/  LDGSTS.E [R246+0x8008], desc[UR10][R106.64], !P5 ;  /* 0x080080006af67fae */ /* 0x000fe6000e92184a */
[C---:B------:R-:W-:Y:S01]  /*23f0*/  IMAD.WIDE R58, R3.reuse, 0x4, R88 ;  /* 0x00000004033a7825 */ /* 0x040fe200078e0258 */
[----:B------:R1:W-:Y:S03]  /*2400*/  STL [R1+0x2f4], R2 ;  /* 0x0002f40201007387 */ /* 0x0003e60000100800 */
[----:B------:R-:W-:Y:S01]  /*2410*/  IMAD.WIDE R130, R3, 0x4, R80 ;  /* 0x0000000403827825 */ /* 0x000fe200078e0250 */
[----:B------:R-:W-:Y:S01]  /*2420*/  LDGSTS.E [R246+0xc008], desc[UR10][R122.64], !P5 ;  /* 0x0c0080007af67fae */ /* 0x000fe2000e92184a */
[----:B------:R-:W-:-:S02]  /*2430*/  ISETP.GE.U32.AND P5, PT, R0, 0x7fffffd3, PT ;  /* 0x7fffffd30000780c */ /* 0x000fc40003fa6070 */
[----:B------:R-:W-:Y:S01]  /*2440*/  IMAD.WIDE R134, R2, 0x4, R78 ;  /* 0x0000000402867825 */ /* 0x000fe200078e024e */
[----:B------:R-:W-:Y:S01]  /*2450*/  IADD3 R0, R244, -0xf, RZ ;  /* 0xfffffff1f4007810 */ /* 0x000fe20007ffe0ff */
[----:B------:R-:W-:Y:S02]  /*2460*/  LDGSTS.E [R246+0xc], desc[UR10][R112.64], !P6 ;  /* 0x0000c00070f67fae */ /* 0x000fe4000f12184a */
[C---:B------:R-:W-:Y:S02]  /*2470*/  IMAD.WIDE R138, R2.reuse, 0x4, R88 ;  /* 0x00000004028a7825 */ /* 0x040fe400078e0258 */
[----:B------:R-:W-:Y:S02]  /*2480*/  LDGSTS.E [R246+0x400c], desc[UR10][R58.64], !P6 ;  /* 0x0400c0003af67fae */ /* 0x000fe4000f12184a */
[C---:B------:R-:W-:Y:S02]  /*2490*/  IMAD.WIDE R142, R2.reuse, 0x4, R80 ;  /* 0x00000004028e7825 */ /* 0x040fe400078e0250 */
[----:B------:R-:W-:Y:S02]  /*24a0*/  LDGSTS.E [R246+0x800c], desc[UR10][R130.64], !P6 ;  /* 0x0800c00082f67fae */ /* 0x000fe4000f12184a */
[----:B------:R-:W-:-:S04]  /*24b0*/  IMAD.WIDE R126, R2, 0x4, R72 ;  /* 0x00000004027e7825 */ /* 0x000fc800078e0248 */
[----:B------:R-:W-:-:S04]  /*24c0*/  IMAD.WIDE R62, R3, 0x4, R72 ;  /* 0x00000004033e7825 */ /* 0x000fc800078e0248 */
[C---:B-1----:R-:W-:Y:S01]  /*24d0*/  IMAD R2, R4.reuse, 0xa, RZ ;  /* 0x0000000a04027824 */ /* 0x042fe200078e02ff */
[----:B------:R-:W-:Y:S01]  /*24e0*/  LDGSTS.E [R246+0xc00c], desc[UR10][R62.64], !P6 ;  /* 0x0c00c0003ef67fae */ /* 0x000fe2000f12184a */
[----:B------:R-:W-:Y:S01]  /*24f0*/  IMAD R3, R4, 0xb, RZ ;  /* 0x0000000b04037824 */ /* 0x000fe200078e02ff */
[----:B------:R-:W-:Y:S01]  /*2500*/  ISETP.GE.U32.AND P6, PT, R0, 0x7fffffd2, PT ;  /* 0x7fffffd20000780c */ /* 0x000fe20003fc6070 */
[C---:B------:R-:W-:Y:S01]  /*2510*/  IMAD.WIDE R56, R2.reuse, 0x4, R78 ;  /* 0x0000000402387825 */ /* 0x040fe200078e024e */
[----:B------:R1:W-:Y:S03]  /*2520*/  STL [R1+0x2f0], R2 ;  /* 0x0002f00201007387 */ /* 0x0003e60000100800 */
[C---:B------:R-:W-:Y:S01]  /*2530*/  IMAD.WIDE R140, R2.reuse, 0x4, R88 ;  /* 0x00000004028c7825 */ /* 0x040fe200078e0258 */
[----:B------:R-:W-:Y:S03]  /*2540*/  LDGSTS.E [R245], desc[UR10][R108.64], !P0 ;  /* 0x000000006cf57fae */ /* 0x000fe6000c12184a */
[C---:B------:R-:W-:Y:S01]  /*2550*/  IMAD.WIDE R114, R2.reuse, 0x4, R80 ;  /* 0x0000000402727825 */ /* 0x040fe200078e0250 */
[----:B------:R-:W-:Y:S03]  /*2560*/  LDGSTS.E [R245+0x4000], desc[UR10][R124.64], !P0 ;  /* 0x040000007cf57fae */ /* 0x000fe6000c12184a */
[----:B------:R-:W-:Y:S01]  /*2570*/  IMAD.WIDE R164, R2, 0x4, R72 ;  /* 0x0000000402a47825 */ /* 0x000fe200078e0248 */
[----:B------:R-:W-:Y:S03]  /*2580*/  LDGSTS.E [R245+0x8000], desc[UR10][R148.64], !P0 ;  /* 0x0800000094f57fae */ /* 0x000fe6000c12184a */
[----:B-1----:R-:W-:Y:S01]  /*2590*/  IMAD R2, R4, 0xc, RZ ;  /* 0x0000000c04027824 */ /* 0x002fe200078e02ff */
[----:B------:R-:W-:Y:S01]  /*25a0*/  STL [R1+0x2ec], R3 ;  /* 0x0002ec0301007387 */ /* 0x000fe20000100800 */
[----:B------:R-:W-:-:S02]  /*25b0*/  VIADD R0, R244, 0xfffffff0 ;  /* 0xfffffff0f4007836 */ /* 0x000fc40000000000 */
[----:B------:R-:W-:Y:S01]  /*25c0*/  IMAD.WIDE R162, R2, 0x4, R78 ;  /* 0x0000000402a27825 */ /* 0x000fe200078e024e */
[----:B------:R-:W-:Y:S02]  /*25d0*/  LDGSTS.E [R245+0xc000], desc[UR10][R144.64], !P0 ;  /* 0x0c00000090f57fae */ /* 0x000fe4000c12184a */
[----:B------:R-:W-:Y:S01]  /*25e0*/  ISETP.GE.U32.AND P0, PT, R0, 0x7fffffd1, PT ;  /* 0x7fffffd10000780c */ /* 0x000fe20003f06070 */
[C---:B------:R-:W-:Y:S01]  /*25f0*/  IMAD.WIDE R154, R2.reuse, 0x4, R88 ;  /* 0x00000004029a7825 */ /* 0x040fe200078e0258 */
[----:B------:R1:W-:Y:S03]  /*2600*/  STL [R1+0x2e8], R2 ;  /* 0x0002e80201007387 */ /* 0x0003e60000100800 */
[C---:B------:R-:W-:Y:S01]  /*2610*/  IMAD.WIDE R150, R2.reuse, 0x4, R80 ;  /* 0x0000000402967825 */ /* 0x040fe200078e0250 */
[----:B------:R-:W-:Y:S03]  /*2620*/  LDGSTS.E [R245+0x4], desc[UR10][R134.64], !P2 ;  /* 0x0000400086f57fae */ /* 0x000fe6000d12184a */
[----:B------:R-:W-:Y:S01]  /*2630*/  IMAD.WIDE R172, R2, 0x4, R72 ;  /* 0x0000000402ac7825 */ /* 0x000fe200078e0248 */
[----:B------:R-:W-:Y:S03]  /*2640*/  LDGSTS.E [R245+0x4004], desc[UR10][R138.64], !P2 ;  /* 0x040040008af57fae */ /* 0x000fe6000d12184a */
[----:B-1----:R-:W-:Y:S01]  /*2650*/  IMAD R2, R4, 0xd, RZ ;  /* 0x0000000d04027824 */ /* 0x002fe200078e02ff */
[----:B------:R-:W-:Y:S01]  /*2660*/  LDGSTS.E [R245+0x8004], desc[UR10][R142.64], !P2 ;  /* 0x080040008ef57fae */ /* 0x000fe2000d12184a */
        /* <DEDUP_REMOVED lines=13> */
[C---:B------:R-:W-:Y:S01]  /*2740*/  IMAD.WIDE R152, R3.reuse, 0x4, R78 ;  /* 0x0000000403987825 */ /* 0x040fe200078e024e */
[----:B------:R-:W-:Y:S02]  /*2750*/  LDGSTS.E [R245+0xc008], desc[UR10][R164.64], !P3 ;  /* 0x0c008000a4f57fae */ /* 0x000fe4000d92184a */
[----:B------:R-:W-:Y:S01]  /*2760*/  ISETP.GE.U32.AND P3, PT, R0, 0x7fffffcf, PT ;  /* 0x7fffffcf0000780c */ /* 0x000fe20003f66070 */
[C---:B------:R-:W-:Y:S01]  /*2770*/  IMAD.WIDE R60, R3.reuse, 0x4, R88 ;  /* 0x00000004033c7825 */ /* 0x040fe200078e0258 */
[----:B------:R1:W-:Y:S01]  /*2780*/  STL [R1+0x2e0], R2 ;  /* 0x0002e00201007387 */ /* 0x0003e20000100800 */
[----:B------:R-:W-:Y:S02]  /*2790*/  IADD3 R0, R244, -0x13, RZ ;  /* 0xffffffedf4007810 */ /* 0x000fe40007ffe0ff */
[C---:B------:R-:W-:Y:S01]  /*27a0*/  IMAD.WIDE R120, R3.reuse, 0x4, R80 ;  /* 0x0000000403787825 */ /* 0x040fe200078e0250 */
[----:B------:R-:W-:Y:S03]  /*27b0*/  LDGSTS.E [R245+0xc], desc[UR10][R152.64], !P4 ;  /* 0x0000c00098f57fae */ /* 0x000fe6000e12184a */
[----:B------:R-:W-:Y:S01]  /*27c0*/  IMAD.WIDE R52, R3, 0x4, R72 ;  /* 0x0000000403347825 */ /* 0x000fe200078e0248 */
[----:B------:R-:W-:Y:S03]  /*27d0*/  LDGSTS.E [R245+0x400c], desc[UR10][R60.64], !P4 ;  /* 0x0400c0003cf57fae */ /* 0x000fe6000e12184a */
[C---:B------:R-:W-:Y:S01]  /*27e0*/  IMAD.WIDE R174, R2.reuse, 0x4, R78 ;  /* 0x0000000402ae7825 */ /* 0x040fe200078e024e */
[----:B------:R-:W-:Y:S03]  /*27f0*/  LDGSTS.E [R245+0x800c], desc[UR10][R120.64], !P4 ;  /* 0x0800c00078f57fae */ /* 0x000fe6000e12184a */
[----:B------:R-:W-:Y:S01]  /*2800*/  IMAD.WIDE R170, R2, 0x4, R88 ;  /* 0x0000000402aa7825 */ /* 0x000fe200078e0258 */
[----:B------:R-:W-:Y:S01]  /*2810*/  LDGSTS.E [R245+0xc00c], desc[UR10][R52.64], !P4 ;  /* 0x0c00c00034f57fae */ /* 0x000fe2000e12184a */
[----:B------:R-:W-:-:S02]  /*2820*/  ISETP.GE.U32.AND P4, PT, R0, 0x7fffffce, PT ;  /* 0x7fffffce0000780c */ /* 0x000fc40003f86070 */
[C---:B------:R-:W-:Y:S01]  /*2830*/  IMAD.WIDE R158, R2.reuse, 0x4, R80 ;  /* 0x00000004029e7825 */ /* 0x040fe200078e0250 */
[----:B------:R-:W-:Y:S03]  /*2840*/  LDGSTS.E [R12], desc[UR10][R162.64], !P1 ;  /* 0x00000000a20c7fae */ /* 0x000fe6000c92184a */
[----:B------:R-:W-:Y:S01]  /*2850*/  IMAD.WIDE R48, R2, 0x4, R72 ;  /* 0x0000000402307825 */ /* 0x000fe200078e0248 */
[C---:B-1----:R-:W-:Y:S01]  /*2860*/  SHF.L.U32 R2, R4.reuse, 0x4, RZ ;  /* 0x0000000404027819 */ /* 0x042fe200000006ff */
[----:B------:R-:W-:Y:S02]  /*2870*/  LDGSTS.E [R12+0x4000], desc[UR10][R154.64], !P1 ;  /* 0x040000009a0c7fae */ /* 0x000fe4000c92184a */
[----:B------:R-:W-:Y:S02]  /*2880*/  IMAD R3, R4, 0xf, RZ ;  /* 0x0000000f04037824 */ /* 0x000fe400078e02ff */
[C---:B------:R-:W-:Y:S01]  /*2890*/  IMAD.WIDE R176, R2.reuse, 0x4, R78 ;  /* 0x0000000402b07825 */ /* 0x040fe200078e024e */
[----:B------:R-:W-:Y:S03]  /*28a0*/  LDGSTS.E [R12+0x8000], desc[UR10][R150.64], !P1 ;  /* 0x08000000960c7fae */ /* 0x000fe6000c92184a */
[C---:B------:R-:W-:Y:S01]  /*28b0*/  IMAD.WIDE R178, R2.reuse, 0x4, R88 ;  /* 0x0000000402b27825 */ /* 0x040fe200078e0258 */
[----:B------:R-:W-:Y:S03]  /*28c0*/  STL [R1+0x2dc], R3 ;  /* 0x0002dc0301007387 */ /* 0x000fe60000100800 */
[C---:B------:R-:W-:Y:S01]  /*28d0*/  IMAD.WIDE R180, R2.reuse, 0x4, R80 ;  /* 0x0000000402b47825 */ /* 0x040fe200078e0250 */
[----:B------:R1:W-:Y:S03]  /*28e0*/  STL [R1+0x2d8], R2 ;  /* 0x0002d80201007387 */ /* 0x0003e60000100800 */
[----:B------:R-:W-:Y:S01]  /*28f0*/  IMAD.WIDE R182, R2, 0x4, R72 ;  /* 0x0000000402b67825 */ /* 0x000fe200078e0248 */
[----:B------:R-:W-:Y:S03]  /*2900*/  LDGSTS.E [R12+0xc000], desc[UR10][R172.64], !P1 ;  /* 0x0c000000ac0c7fae */ /* 0x000fe6000c92184a */
[----:B------:R-:W-:Y:S01]  /*2910*/  VIADD R0, R244, 0xffffffec ;  /* 0xffffffecf4007836 */ /* 0x000fe20000000000 */
[----:B------:R-:W-:Y:S01]  /*2920*/  LDGSTS.E [R12+0x4], desc[UR10][R168.64], !P5 ;  /* 0x00004000a80c7fae */ /* 0x000fe2000e92184a */
[----:B------:R-:W-:-:S03]  /*2930*/  IMAD.WIDE R146, R3, 0x4, R78 ;  /* 0x0000000403927825 */ /* 0x000fc600078e024e */
[----:B------:R-:W-:Y:S01]  /*2940*/  LDGSTS.E [R12+0x4004], desc[UR10][R156.64], !P5 ;  /* 0x040040009c0c7fae */ /* 0x000fe2000e92184a */
[----:B-1----:R-:W-:Y:S01]  /*2950*/  IMAD R2, R4, 0x11, RZ ;  /* 0x0000001104027824 */ /* 0x002fe200078e02ff */
[----:B------:R-:W-:Y:S01]  /*2960*/  ISETP.GE.U32.AND P1, PT, R0, 0x7fffffcd, PT ;  /* 0x7fffffcd0000780c */ /* 0x000fe20003f26070 */
[C---:B------:R-:W-:Y:S01]  /*2970*/  IMAD.WIDE R50, R3.reuse, 0x4, R88 ;  /* 0x0000000403327825 */ /* 0x040fe200078e0258 */
[----:B------:R-:W-:Y:S01]  /*2980*/  LDGSTS.E [R12+0x8004], desc[UR10][R54.64], !P5 ;  /* 0x08004000360c7fae */ /* 0x000fe2000e92184a */
[----:B------:R-:W-:Y:S02]  /*2990*/  IADD3 R0, R244, -0x15, RZ ;  /* 0xffffffebf4007810 */ /* 0x000fe40007ffe0ff */
[----:B------:R-:W-:Y:S01]  /*29a0*/  IMAD.WIDE R184, R2, 0x4, R78 ;  /* 0x0000000402b87825 */ /* 0x000fe200078e024e */
[----:B------:R-:W-:Y:S01]  /*29b0*/  LDGSTS.E [R12+0xc004], desc[UR10][R132.64], !P5 ;  /* 0x0c004000840c7fae */ /* 0x000fe2000e92184a */
[----:B------:R-:W-:Y:S02]  /*29c0*/  ISETP.GE.U32.AND P5, PT, R0, 0x7fffffcc, PT ;  /* 0x7fffffcc0000780c */ /* 0x000fe40003fa6070 */
        /* <DEDUP_REMOVED lines=8> */
[----:B------:R-:W-:-:S03]  /*2a50*/  IMAD.WIDE R166, R3, 0x4, R80 ;  /* 0x0000000403a67825 */ /* 0x000fc600078e0250 */
[----:B------:R-:W-:Y:S01]  /*2a60*/  LDGSTS.E [R12+0xc008], desc[UR10][R48.64], !P6 ;  /* 0x0c008000300c7fae */ /* 0x000fe2000f12184a */
[----:B------:R-:W-:-:S03]  /*2a70*/  IMAD.WIDE R160, R3, 0x4, R72 ;  /* 0x0000000403a07825 */ /* 0x000fc600078e0248 */
[----:B------:R-:W-:Y:S01]  /*2a80*/  LDGSTS.E [R12+0xc], desc[UR10][R146.64], !P0 ;  /* 0x0000c000920c7fae */ /* 0x000fe2000c12184a */
[----:B------:R-:W-:Y:S02]  /*2a90*/  VIADD R7, R7, UR8 ;  /* 0x0000000807077c36 */ /* 0x000fe40008000000 */
[----:B------:R-:W-:Y:S01]  /*2aa0*/  VIADD R0, R244, 0xffffffea ;  /* 0xffffffeaf4007836 */ /* 0x000fe20000000000 */
[----:B------:R-:W-:Y:S01]  /*2ab0*/  LDGSTS.E [R12+0x400c], desc[UR10][R50.64], !P0 ;  /* 0x0400c000320c7fae */ /* 0x000fe2000c12184a */
[----:B------:R-:W-:-:S03]  /*2ac0*/  IMAD.WIDE R192, R2, 0x4, R78 ;  /* 0x0000000402c07825 */ /* 0x000fc600078e024e */
[----:B------:R1:W-:Y:S01]  /*2ad0*/  STL [R1+0x2d0], R2 ;  /* 0x0002d00201007387 */ /* 0x0003e20000100800 */
[----:B------:R-:W-:Y:S01]  /*2ae0*/  IMAD.WIDE R194, R2, 0x4, R88 ;  /* 0x0000000402c27825 */ /* 0x000fe200078e0258 */
[----:B------:R-:W-:Y:S02]  /*2af0*/  ISETP.GE.U32.AND P6, PT, R0, 0x7fffffcb, PT ;  /* 0x7fffffcb0000780c */ /* 0x000fe40003fc6070 */
[----:B------:R-:W-:Y:S01]  /*2b00*/  LDGSTS.E [R12+0x800c], desc[UR10][R166.64], !P0 ;  /* 0x0800c000a60c7fae */ /* 0x000fe2000c12184a */
[----:B------:R-:W-:-:S03]  /*2b10*/  IMAD.WIDE R196, R2, 0x4, R80 ;  /* 0x0000000402c47825 */ /* 0x000fc600078e0250 */
[----:B------:R-:W-:Y:S01]  /*2b20*/  LDGSTS.E [R12+0xc00c], desc[UR10][R160.64], !P0 ;  /* 0x0c00c000a00c7fae */ /* 0x000fe2000c12184a */
[----:B------:R-:W-:-:S03]  /*2b30*/  IMAD.WIDE R198, R2, 0x4, R72 ;  /* 0x0000000402c67825 */ /* 0x000fc600078e0248 */
[----:B------:R-:W-:Y:S01]  /*2b40*/  LDGSTS.E [R7], desc[UR10][R176.64], !P2 ;  /* 0x00000000b0077fae */ /* 0x000fe2000d12184a */
[C---:B------:R-:W-:Y:S02]  /*2b50*/  IMAD R3, R4.reuse, 0x13, RZ ;  /* 0x0000001304037824 */ /* 0x040fe400078e02ff */
[----:B-1----:R-:W-:Y:S01]  /*2b60*/  IMAD R2, R4, 0x14, RZ ;  /* 0x0000001404027824 */ /* 0x002fe200078e02ff */
[----:B------:R-:W-:Y:S01]  /*2b70*/  LDGSTS.E [R7+0x4000], desc[UR10][R178.64], !P2 ;  /* 0x04000000b2077fae */ /* 0x000fe2000d12184a */
[----:B------:R-:W-:Y:S02]  /*2b80*/  VIADD R0, R244, 0xffffffe9 ;  /* 0xffffffe9f4007836 */ /* 0x000fe40000000000 */
[----:B------:R-:W-:Y:S01]  /*2b90*/  IMAD.WIDE R208, R2, 0x4, R78 ;  /* 0x0000000402d07825 */ /* 0x000fe200078e024e */
[----:B------:R-:W-:Y:S02]  /*2ba0*/  LDGSTS.E [R7+0x8000], desc[UR10][R180.64], !P2 ;  /* 0x08000000b4077fae */ /* 0x000fe4000d12184a */
[----:B------:R-:W-:Y:S01]  /*2bb0*/  ISETP.GE.U32.AND P0, PT, R0, 0x7fffffca, PT ;  /* 0x7fffffca0000780c */ /* 0x000fe20003f06070 */
[C---:B------:R-:W-:Y:S01]  /*2bc0*/  IMAD.WIDE R210, R2.reuse, 0x4, R88 ;  /* 0x0000000402d27825 */ /* 0x040fe200078e0258 */
[----:B------:R-:W-:Y:S03]  /*2bd0*/  STL [R1+0x2cc], R3 ;  /* 0x0002cc0301007387 */ /* 0x000fe60000100800 */
[C---:B------:R-:W-:Y:S01]  /*2be0*/  IMAD.WIDE R212, R2.reuse, 0x4, R80 ;  /* 0x0000000402d47825 */ /* 0x040fe200078e0250 */
[----:B------:R-:W-:Y:S03]  /*2bf0*/  LDGSTS.E [R7+0xc000], desc[UR10][R182.64], !P2 ;  /* 0x0c000000b6077fae */ /* 0x000fe6000d12184a */
[----:B------:R-:W-:Y:S01]  /*2c00*/  IMAD.WIDE R214, R2, 0x4, R72 ;  /* 0x0000000402d67825 */ /* 0x000fe200078e0248 */
        /* <DEDUP_REMOVED lines=11> */
[----:B------:R-:W-:Y:S01]  /*2cc0*/  IMAD.WIDE R216, R2, 0x4, R78 ;  /* 0x0000000402d87825 */ /* 0x000fe200078e024e */
[----:B------:R-:W-:Y:S01]  /*2cd0*/  LDGSTS.E [R7+0x8], desc[UR10][R192.64], !P4 ;  /* 0x00008000c0077fae */ /* 0x000fe2000e12184a */
[----:B------:R-:W-:Y:S02]  /*2ce0*/  IADD3 R0, R244, -0x19, RZ ;  /* 0xffffffe7f4007810 */ /* 0x000fe40007ffe0ff */
[----:B------:R-:W-:Y:S01]  /*2cf0*/  IMAD.WIDE R218, R2, 0x4, R88 ;  /* 0x0000000402da7825 */ /* 0x000fe200078e0258 */
[----:B------:R-:W-:Y:S01]  /*2d00*/  LDGSTS.E [R7+0x4008], desc[UR10][R194.64], !P4 ;  /* 0x04008000c2077fae */ /* 0x000fe2000e12184a */
[----:B------:R-:W-:-:S02]  /*2d10*/  ISETP.GE.U32.AND P3, PT, R0, 0x7fffffc8, PT ;  /* 0x7fffffc80000780c */ /* 0x000fc40003f66070 */
[C---:B------:R-:W-:Y:S01]  /*2d20*/  IMAD.WIDE R220, R2.reuse, 0x4, R80 ;  /* 0x0000000402dc7825 */ /* 0x040fe200078e0250 */
[----:B------:R1:W-:Y:S03]  /*2d30*/  STL [R1+0x2c4], R2 ;  /* 0x0002c40201007387 */ /* 0x0003e60000100800 */
[--C-:B------:R-:W-:Y:S01]  /*2d40*/  IMAD.WIDE R222, R2, 0x4, R72.reuse ;  /* 0x0000000402de7825 */ /* 0x100fe200078e0248 */
[----:B------:R-:W-:Y:S03]  /*2d50*/  LDGSTS.E [R7+0x8008], desc[UR10][R196.64], !P4 ;  /* 0x08008000c4077fae */ /* 0x000fe6000e12184a */
[----:B------:R-:W-:Y:S01]  /*2d60*/  IMAD.WIDE R206, R3, 0x4, R72 ;  /* 0x0000000403ce7825 */ /* 0x000fe200078e0248 */
[----:B------:R-:W-:Y:S03]  /*2d70*/  LDGSTS.E [R7+0xc008], desc[UR10][R198.64], !P4 ;  /* 0x0c008000c6077fae */ /* 0x000fe6000e12184a */
[----:B-1----:R-:W-:Y:S01]  /*2d80*/  IMAD R2, R4, 0x16, RZ ;  /* 0x0000001604027824 */ /* 0x002fe200078e02ff */
[----:B------:R-:W-:Y:S01]  /*2d90*/  LDGSTS.E [R7+0xc], desc[UR10][R200.64], !P1 ;  /* 0x0000c000c8077fae */ /* 0x000fe2000c92184a */
[----:B------:R-:W-:-:S02]  /*2da0*/  VIADD R6, R6, UR8 ;  /* 0x0000000806067c36 */ /* 0x000fc40008000000 */
[C---:B------:R-:W-:Y:S01]  /*2db0*/  IMAD.WIDE R224, R2.reuse, 0x4, R78 ;  /* 0x0000000402e07825 */ /* 0x040fe200078e024e */
[----:B------:R-:W-:Y:S03]  /*2dc0*/  LDGSTS.E [R7+0x400c], desc[UR10][R202.64], !P1 ;  /* 0x0400c000ca077fae */ /* 0x000fe6000c92184a */
[C---:B------:R-:W-:Y:S01]  /*2dd0*/  IMAD.WIDE R226, R2.reuse, 0x4, R88 ;  /* 0x0000000402e27825 */ /* 0x040fe200078e0258 */
[----:B------:R-:W-:Y:S03]  /*2de0*/  LDGSTS.E [R7+0x800c], desc[UR10][R204.64], !P1 ;  /* 0x0800c000cc077fae */ /* 0x000fe6000c92184a */
[C---:B------:R-:W-:Y:S01]  /*2df0*/  IMAD.WIDE R228, R2.reuse, 0x4, R80 ;  /* 0x0000000402e47825 */ /* 0x040fe200078e0250 */
[----:B------:R-:W-:Y:S03]  /*2e00*/  LDGSTS.E [R7+0xc00c], desc[UR10][R206.64], !P1 ;  /* 0x0c00c000ce077fae */ /* 0x000fe6000c92184a */
[----:B------:R-:W-:Y:S01]  /*2e10*/  IMAD.WIDE R230, R2, 0x4, R72 ;  /* 0x0000000402e67825 */ /* 0x000fe200078e0248 */
[----:B------:R1:W-:Y:S03]  /*2e20*/  STL [R1+0x2c0], R2 ;  /* 0x0002c00201007387 */ /* 0x0003e60000100800 */
[C---:B------:R-:W-:Y:S01]  /*2e30*/  IMAD R3, R4.reuse, 0x19, RZ ;  /* 0x0000001904037824 */ /* 0x040fe200078e02ff */
[----:B------:R-:W-:Y:S01]  /*2e40*/  LDGSTS.E [R6], desc[UR10][R208.64], !P5 ;  /* 0x00000000d0067fae */ /* 0x000fe2000e92184a */
[----:B------:R-:W-:-:S02]  /*2e50*/  IMAD R5, R4, 0x18, RZ ;  /* 0x0000001804057824 */ /* 0x000fc400078e02ff */
[--C-:B------:R-:W-:Y:S01]  /*2e60*/  IMAD.WIDE R248, R3, 0x4, R78.reuse ;  /* 0x0000000403f87825 */ /* 0x100fe200078e024e */
[----:B------:R-:W-:Y:S03]  /*2e70*/  LDGSTS.E [R6+0x4000], desc[UR10][R210.64], !P5 ;  /* 0x04000000d2067fae */ /* 0x000fe6000e92184a */
[----:B-1----:R-:W-:Y:S01]  /*2e80*/  IMAD R2, R4, 0x17, RZ ;  /* 0x0000001704027824 */ /* 0x002fe200078e02ff */
[----:B------:R-:W-:Y:S01]  /*2e90*/  LDGSTS.E [R6+0x8000], desc[UR10][R212.64], !P5 ;  /* 0x08000000d4067fae */ /* 0x000fe2000e92184a */
[----:B------:R-:W-:-:S03]  /*2ea0*/  IMAD.WIDE R240, R5, 0x4, R78 ;  /* 0x0000000405f07825 */ /* 0x000fc600078e024e */
[----:B------:R-:W-:Y:S01]  /*2eb0*/  LDGSTS.E [R6+0xc000], desc[UR10][R214.64], !P5 ;  /* 0x0c000000d6067fae */ /* 0x000fe2000e92184a */
[----:B------:R-:W-:-:S03]  /*2ec0*/  IMAD.WIDE R232, R2, 0x4, R78 ;  /* 0x0000000402e87825 */ /* 0x000fc600078e024e */
[----:B------:R-:W-:Y:S01]  /*2ed0*/  LDGSTS.E [R6+0x4], desc[UR10][R216.64], !P6 ;  /* 0x00004000d8067fae */ /* 0x000fe2000f12184a */
        /* <DEDUP_REMOVED lines=8> */
[--C-:B------:R-:W-:Y:S01]  /*2f60*/  IMAD.WIDE R242, R5, 0x4, R88.reuse ;  /* 0x0000000405f27825 */ /* 0x100fe200078e0258 */
[----:B-1----:R-:W-:Y:S02]  /*2f70*/  LOP3.LUT R2, R10, 0x60, RZ, 0x3c, !PT ;  /* 0x000000600a027812 */ /* 0x002fe400078e3cff */
[----:B------:R-:W-:Y:S01]  /*2f80*/  LDGSTS.E [R6+0x8], desc[UR10][R224.64], !P0 ;  /* 0x00008000e0067fae */ /* 0x000fe2000c12184a */
[----:B------:R-:W-:-:S03]  /*2f90*/  IMAD.WIDE R38, R3, 0x4, R88 ;  /* 0x0000000403267825 */ /* 0x000fc600078e0258 */
[----:B------:R-:W-:Y:S01]  /*2fa0*/  LDGSTS.E [R6+0x4008], desc[UR10][R226.64], !P0 ;  /* 0x04008000e2067fae */ /* 0x000fe2000c12184a */
[----:B------:R-:W-:Y:S02]  /*2fb0*/  VIADD R2, R2, UR8 ;  /* 0x0000000802027c36 */ /* 0x000fe40008000000 */
[--C-:B------:R-:W-:Y:S01]  /*2fc0*/  IMAD.WIDE R250, R5, 0x4, R80.reuse ;  /* 0x0000000405fa7825 */ /* 0x100fe200078e0250 */
[----:B------:R-:W-:Y:S03]  /*2fd0*/  LDGSTS.E [R6+0x8008], desc[UR10][R228.64], !P0 ;  /* 0x08008000e4067fae */ /* 0x000fe6000c12184a */
[C---:B------:R-:W-:Y:S01]  /*2fe0*/  IMAD.WIDE R22, R3.reuse, 0x4, R80 ;  /* 0x0000000403167825 */ /* 0x040fe200078e0250 */
[----:B------:R-:W-:Y:S03]  /*2ff0*/  LDGSTS.E [R6+0xc008], desc[UR10][R230.64], !P0 ;  /* 0x0c008000e6067fae */ /* 0x000fe6000c12184a */
[----:B------:R-:W-:Y:S01]  /*3000*/  IMAD.WIDE R16, R3, 0x4, R72 ;  /* 0x0000000403107825 */ /* 0x000fe200078e0248 */
[----:B------:R-:W-:Y:S03]  /*3010*/  LDGSTS.E [R6+0xc], desc[UR10][R232.64], !P2 ;  /* 0x0000c000e8067fae */ /* 0x000fe6000d12184a */
[----:B------:R-:W-:Y:S01]  /*3020*/  VIADD R0, R244, 0xffffffe6 ;  /* 0xffffffe6f4007836 */ /* 0x000fe20000000000 */
[----:B------:R-:W-:Y:S04]  /*3030*/  STL [R1+0x2b8], R5 ;  /* 0x0002b80501007387 */ /* 0x000fe80000100800 */
[----:B------:R-:W-:Y:S01]  /*3040*/  LDGSTS.E [R6+0x400c], desc[UR10][R234.64], !P2 ;  /* 0x0400c000ea067fae */ /* 0x000fe2000d12184a */
[----:B------:R-:W-:Y:S01]  /*3050*/  ISETP.GE.U32.AND P4, PT, R0, 0x7fffffc7, PT ;  /* 0x7fffffc70000780c */ /* 0x000fe20003f86070 */
[----:B------:R-:W-:-:S02]  /*3060*/  VIADD R0, R244, 0xffffffe5 ;  /* 0xffffffe5f4007836 */ /* 0x000fc40000000000 */
[----:B------:R-:W-:Y:S03]  /*3070*/  STL [R1+0x2b4], R3 ;  /* 0x0002b40301007387 */ /* 0x000fe60000100800 */
[----:B------:R-:W-:Y:S01]  /*3080*/  ISETP.GE.U32.AND P1, PT, R0, 0x7fffffc6, PT ;  /* 0x7fffffc60000780c */ /* 0x000fe20003f26070 */
[----:B------:R-:W-:Y:S01]  /*3090*/  LDGSTS.E [R6+0x800c], desc[UR10][R236.64], !P2 ;  /* 0x0800c000ec067fae */ /* 0x000fe2000d12184a */
[----:B------:R-:W-:-:S03]  /*30a0*/  IADD3 R0, R244, -0x1c, RZ ;  /* 0xffffffe4f4007810 */ /* 0x000fc60007ffe0ff */
[----:B------:R-:W-:Y:S01]  /*30b0*/  STL [R1+0x254], R13 ;  /* 0x0002540d01007387 */ /* 0x000fe20000100800 */
[----:B------:R-:W-:Y:S01]  /*30c0*/  ISETP.GE.U32.AND P5, PT, R0, 0x7fffffc5, PT ;  /* 0x7fffffc50000780c */ /* 0x000fe20003fa6070 */
[----:B------:R-:W-:Y:S02]  /*30d0*/  VIADD R0, R244, 0xffffffe3 ;  /* 0xffffffe3f4007836 */ /* 0x000fe40000000000 */
[----:B------:R-:W-:Y:S03]  /*30e0*/  LDGSTS.E [R6+0xc00c], desc[UR10][R238.64], !P2 ;  /* 0x0c00c000ee067fae */ /* 0x000fe6000d12184a */
[----:B------:R-:W-:Y:S01]  /*30f0*/  ISETP.GE.U32.AND P6, PT, R0, 0x7fffffc4, PT ;  /* 0x7fffffc40000780c */ /* 0x000fe20003fc6070 */
[----:B------:R-:W-:Y:S01]  /*3100*/  STL.64 [R1+0x10], R248 ;  /* 0x000010f801007387 */ /* 0x000fe20000100a00 */
[----:B------:R-:W-:-:S03]  /*3110*/  IADD3 R0, R244, -0x1e, RZ ;  /* 0xffffffe2f4007810 */ /* 0x000fc60007ffe0ff */
[----:B------:R1:W-:Y:S01]  /*3120*/  STL.64 [R1], R14 ;  /* 0x0000000e01007387 */ /* 0x0003e20000100a00 */
[----:B------:R-:W-:Y:S01]  /*3130*/  ISETP.GE.U32.AND P0, PT, R0, 0x7fffffc3, PT ;  /* 0x7fffffc30000780c */ /* 0x000fe20003f06070 */
[----:B------:R-:W-:Y:S02]  /*3140*/  VIADD R0, R244, 0xffffffe1 ;  /* 0xffffffe1f4007836 */ /* 0x000fe40000000000 */
[----:B------:R-:W-:Y:S03]  /*3150*/  LDGSTS.E [R2], desc[UR10][R240.64], !P3 ;  /* 0x00000000f0027fae */ /* 0x000fe6000d92184a */
[----:B------:R-:W-:Y:S01]  /*3160*/  ISETP.GE.U32.AND P2, PT, R0, 0x7fffffc2, PT ;  /* 0x7fffffc20000780c */ /* 0x000fe20003f46070 */
[----:B------:R2:W-:Y:S01]  /*3170*/  STL.64 [R1+0x18], R38 ;  /* 0x0000182601007387 */ /* 0x0005e20000100a00 */
[----:B------:R-:W-:-:S03]  /*3180*/  VIADD R0, R244, 0xffffffe0 ;  /* 0xffffffe0f4007836 */ /* 0x000fc60000000000 */
[----:B------:R-:W-:Y:S04]  /*3190*/  LDGSTS.E [R2+0x4000], desc[UR10][R242.64], !P3 ;  /* 0x04000000f2027fae */ /* 0x000fe8000d92184a */
[----:B------:R3:W-:Y:S04]  /*31a0*/  STL.64 [R1+0x20], R22 ;  /* 0x0000201601007387 */ /* 0x0007e80000100a00 */
[----:B------:R-:W-:Y:S04]  /*31b0*/  LDGSTS.E [R2+0x8000], desc[UR10][R250.64], !P3 ;  /* 0x08000000fa027fae */ /* 0x000fe8000d92184a */
[----:B------:R4:W-:Y:S04]  /*31c0*/  STL.64 [R1+0x30], R16 ;  /* 0x0000301001007387 */ /* 0x0009e80000100a00 */
[----:B------:R-:W-:Y:S04]  /*31d0*/  LDGSTS.E [R2+0xc000], desc[UR10][R14.64], !P3 ;  /* 0x0c0000000e027fae */ /* 0x000fe8000d92184a */
[----:B------:R2:W-:Y:S04]  /*31e0*/  LDGSTS.E [R2+0x4], desc[UR10][R248.64], !P4 ;  /* 0x00004000f8027fae */ /* 0x0005e8000e12184a */
[----:B------:R3:W-:Y:S04]  /*31f0*/  LDGSTS.E [R2+0x4004], desc[UR10][R38.64], !P4 ;  /* 0x0400400026027fae */ /* 0x0007e8000e12184a */
[----:B-1----:R-:W4:Y:S04]  /*3200*/  LDL.LU R14, [R1+0x7dc] ;  /* 0x0007dc00010e7983 */ /* 0x002f280000300800 */
[----:B------:R1:W-:Y:S01]  /*3210*/  LDGSTS.E [R2+0x8004], desc[UR10][R22.64], !P4 ;  /* 0x0800400016027fae */ /* 0x0003e2000e12184a */
[----:B--2---:R-:W2:Y:S03]  /*3220*/  LDC R248, c[0x0][0x230] ;  /* 0x00008c00fff87b82 */ /* 0x004ea60000000800 */
[----:B------:R1:W-:Y:S01]  /*3230*/  LDGSTS.E [R2+0xc004], desc[UR10][R16.64], !P4 ;  /* 0x0c00400010027fae */ /* 0x0003e2000e12184a */
[----:B------:R-:W-:Y:S01]  /*3240*/  ISETP.GT.AND P4, PT, R13, 0x1f, PT ;  /* 0x0000001f0d00780c */ /* 0x000fe20003f84270 */
[----:B------:R-:W-:-:S02]  /*3250*/  IMAD R5, R4, 0x1b, RZ ;  /* 0x0000001b04057824 */ /* 0x000fc400078e02ff */
[----:B------:R-:W5:Y:S01]  /*3260*/  LDL.LU R249, [R1+0x7d8] ;  /* 0x0007d80001f97983 */ /* 0x000f620000300800 */
[----:B----4-:R-:W-:-:S04]  /*3270*/  ISETP.GE.AND P3, PT, R14, R0, PT ;  /* 0x000000000e00720c */ /* 0x010fc80003f66270 */
[----:B------:R-:W-:Y:S02]  /*3280*/  SEL R11, RZ, 0x4, P3 ;  /* 0x00000004ff0b7807 */ /* 0x000fe40001800000 */
[----:B------:R-:W-:Y:S02]  /*3290*/  ISETP.GE.U32.AND P3, PT, R0, 0x7fffffc1, PT ;  /* 0x7fffffc10000780c */ /* 0x000fe40003f66070 */
[----:B------:R-:W-:Y:S02]  /*32a0*/  SEL R0, RZ, 0x4, !P4 ;  /* 0x00000004ff007807 */ /* 0x000fe40006000000 */
[----:B------:R-:W-:Y:S01]  /*32b0*/  ISETP.GE.AND P4, PT, R14, R244, PT ;  /* 0x000000f40e00720c */ /* 0x000fe20003f86270 */
[----:B------:R-:W-:Y:S01]  /*32c0*/  IMAD R14, R4, 0x1a, RZ ;  /* 0x0000001a040e7824 */ /* 0x000fe200078e02ff */
[----:B------:R-:W4:Y:S03]  /*32d0*/  LDC R244, c[0x0][0x230] ;  /* 0x00008c00fff47b82 */ /* 0x000f260000000800 */
[C---:B---3--:R-:W-:Y:S01]  /*32e0*/  IMAD.WIDE R38, R14.reuse, 0x4, R78 ;  /* 0x000000040e267825 */ /* 0x048fe200078e024e */
[----:B------:R3:W-:Y:S03]  /*32f0*/  STL [R1+0x2b0], R14 ;  /* 0x0002b00e01007387 */ /* 0x0007e60000100800 */
[C---:B-1----:R-:W-:Y:S01]  /*3300*/  IMAD.WIDE R22, R14.reuse, 0x4, R88 ;  /* 0x000000040e167825 */ /* 0x042fe200078e0258 */
[----:B------:R-:W-:Y:S03]  /*3310*/  STL [R1+0x2ac], R5 ;  /* 0x0002ac0501007387 */ /* 0x000fe60000100800 */
[----:B------:R-:W-:Y:S01]  /*3320*/  IMAD.WIDE R16, R14, 0x4, R80 ;  /* 0x000000040e107825 */ /* 0x000fe200078e0250 */
[----:B------:R-:W-:Y:S01]  /*3330*/  SEL R3, R0, RZ, !P4 ;  /* 0x000000ff00037207 */ /* 0x000fe20006000000 */
[----:B------:R1:W-:Y:S02]  /*3340*/  STL.64 [R1+0x8], R38 ;  /* 0x0000082601007387 */ /* 0x0003e40000100a00 */
[----:B---3--:R-:W-:Y:S01]  /*3350*/  IMAD.WIDE R14, R14, 0x4, R72 ;  /* 0x000000040e0e7825 */ /* 0x008fe200078e0248 */
[----:B------:R-:W-:Y:S01]  /*3360*/  ISETP.GT.AND P4, PT, R13, 0x3f, PT ;  /* 0x0000003f0d00780c */ /* 0x000fe20003f84270 */
[----:B------:R1:W-:Y:S04]  /*3370*/  LDGSTS.E [R2+0x8], desc[UR10][R38.64], !P1 ;  /* 0x0000800026027fae */ /* 0x0003e8000c92184a */
[----:B------:R3:W-:Y:S04]  /*3380*/  STL.64 [R1+0x28], R22 ;  /* 0x0000281601007387 */ /* 0x0007e80000100a00 */
[----:B------:R3:W-:Y:S01]  /*3390*/  LDGSTS.E [R2+0x4008], desc[UR10][R22.64], !P1 ;  /* 0x0400800016027fae */ /* 0x0007e2000c92184a */
[----:B-1----:R-:W-:-:S03]  /*33a0*/  IMAD.WIDE R38, R5, 0x4, R78 ;  /* 0x0000000405267825 */ /* 0x002fc600078e024e */
[----:B------:R1:W-:Y:S01]  /*33b0*/  STL.64 [R1+0x38], R16 ;  /* 0x0000381001007387 */ /* 0x0003e20000100a00 */
[----:B------:R-:W-:Y:S02]  /*33c0*/  SEL R0, R11, RZ, P4 ;  /* 0x000000ff0b007207 */ /* 0x000fe40002000000 */
[----:B------:R-:W4:Y:S01]  /*33d0*/  LDC R11, c[0x0][0x230] ;  /* 0x00008c00ff0b7b82 */ /* 0x000f220000000800 */
[----:B------:R1:W-:Y:S01]  /*33e0*/  LDGSTS.E [R2+0x8008], desc[UR10][R16.64], !P1 ;  /* 0x0800800010027fae */ /* 0x0003e2000c92184a */
[----:B---3--:R-:W-:-:S03]  /*33f0*/  IMAD.WIDE R22, R5, 0x4, R88 ;  /* 0x0000000405167825 */ /* 0x008fc600078e0258 */
[----:B------:R3:W-:Y:S04]  /*3400*/  STL.64 [R1+0x40], R14 ;  /* 0x0000400e01007387 */ /* 0x0007e80000100a00 */
[----:B------:R3:W-:Y:S01]  /*3410*/  LDGSTS.E [R2+0xc008], desc[UR10][R14.64], !P1 ;  /* 0x0c0080000e027fae */ /* 0x0007e2000c92184a */
[----:B-1----:R-:W-:-:S03]  /*3420*/  IMAD.WIDE R16, R5, 0x4, R80 ;  /* 0x0000000405107825 */ /* 0x002fc600078e0250 */
[----:B------:R-:W-:Y:S01]  /*3430*/  STL.64 [R1+0x48], R38 ;  /* 0x0000482601007387 */ /* 0x000fe20000100a00 */
[----:B------:R-:W-:-:S03]  /*3440*/  ISETP.NE.U32.AND P4, PT, R0, RZ, PT ;  /* 0x000000ff0000720c */ /* 0x000fc60003f85070 */
[----:B------:R-:W-:Y:S01]  /*3450*/  LDGSTS.E [R2+0xc], desc[UR10][R38.64], !P5 ;  /* 0x0000c00026027fae */ /* 0x000fe2000e92184a */
[----:B---3--:R-:W-:-:S03]  /*3460*/  IMAD.WIDE R14, R5, 0x4, R72 ;  /* 0x00000004050e7825 */ /* 0x008fc600078e0248 */
[----:B------:R-:W-:Y:S04]  /*3470*/  STL.64 [R1+0x50], R22 ;  /* 0x0000501601007387 */ /* 0x000fe80000100a00 */
[----:B------:R-:W-:Y:S01]  /*3480*/  LDGSTS.E [R2+0x400c], desc[UR10][R22.64], !P5 ;  /* 0x0400c00016027fae */ /* 0x000fe2000e92184a */
[----:B--2---:R-:W-:-:S03]  /*3490*/  VIADD R0, R248, 0xffffffdf ;  /* 0xffffffdff8007836 */ /* 0x004fc60000000000 */
[----:B------:R-:W-:Y:S01]  /*34a0*/  STL.64 [R1+0x58], R16 ;  /* 0x0000581001007387 */ /* 0x000fe20000100a00 */
[----:B------:R-:W-:-:S03]  /*34b0*/  LOP3.LUT R248, R10, 0x70, RZ, 0x3c, !PT ;  /* 0x000000700af87812 */ /* 0x000fc600078e3cff */
[----:B------:R-:W-:Y:S04]  /*34c0*/  LDGSTS.E [R2+0x800c], desc[UR10][R16.64], !P5 ;  /* 0x0800c00010027fae */ /* 0x000fe8000e92184a */
[----:B------:R1:W-:Y:S04]  /*34d0*/  STL.64 [R1+0x60], R14 ;  /* 0x0000600e01007387 */ /* 0x0003e80000100a00 */
[----:B------:R1:W-:Y:S01]  /*34e0*/  LDGSTS.E [R2+0xc00c], desc[UR10][R14.64], !P5 ;  /* 0x0c00c0000e027fae */ /* 0x0003e2000e92184a */
[----:B------:R-:W-:Y:S01]  /*34f0*/  IMAD R5, R4, 0x1d, RZ ;  /* 0x0000001d04057824 */ /* 0x000fe200078e02ff */
[----:B------:R-:W-:Y:S01]  /*3500*/  IADD3 R248, R248, UR8, RZ ;  /* 0x00000008f8f87c10 */ /* 0x000fe2000fffe0ff */
[----:B-1----:R-:W-:-:S04]  /*3510*/  IMAD R14, R4, 0x1c, RZ ;  /* 0x0000001c040e7824 */ /* 0x002fc800078e02ff */
[C---:B------:R-:W-:Y:S01]  /*3520*/  IMAD.WIDE R38, R14.reuse, 0x4, R78 ;  /* 0x000000040e267825 */ /* 0x040fe200078e024e */
[----:B------:R1:W-:Y:S03]  /*3530*/  STL [R1+0x2a8], R14 ;  /* 0x0002a80e01007387 */ /* 0x0003e60000100800 */
[C---:B------:R-:W-:Y:S01]  /*3540*/  IMAD.WIDE R22, R14.reuse, 0x4, R88 ;  /* 0x000000040e167825 */ /* 0x040fe200078e0258 */
[----:B------:R-:W-:Y:S03]  /*3550*/  STL [R1+0x2a4], R5 ;  /* 0x0002a40501007387 */ /* 0x000fe60000100800 */
[C---:B------:R-:W-:Y:S01]  /*3560*/  IMAD.WIDE R16, R14.reuse, 0x4, R80 ;  /* 0x000000040e107825 */ /* 0x040fe200078e0250 */
[----:B------:R2:W-:Y:S03]  /*3570*/  STL.64 [R1+0x68], R38 ;  /* 0x0000682601007387 */ /* 0x0005e60000100a00 */
[----:B-1----:R-:W-:Y:S01]  /*3580*/  IMAD.WIDE R14, R14, 0x4, R72 ;  /* 0x000000040e0e7825 */ /* 0x002fe200078e0248 */
[----:B------:R1:W-:Y:S04]  /*3590*/  STL.64 [R1+0x70], R22 ;  /* 0x0000701601007387 */ /* 0x0003e80000100a00 */
[----:B------:R-:W-:Y:S04]  /*35a0*/  LDGSTS.E [R248], desc[UR10][R38.64], !P6 ;  /* 0x0000000026f87fae */ /* 0x000fe8000f12184a */
[----:B------:R-:W-:Y:S04]  /*35b0*/  LDGSTS.E [R248+0x4000], desc[UR10][R22.64], !P6 ;  /* 0x0400000016f87fae */ /* 0x000fe8000f12184a */
[----:B------:R3:W-:Y:S04]  /*35c0*/  LDGSTS.E [R248+0x8000], desc[UR10][R16.64], !P6 ;  /* 0x0800000010f87fae */ /* 0x0007e8000f12184a */
[----:B--2---:R-:W2:Y:S04]  /*35d0*/  LDL.LU.64 R38, [R1+0x7d0] ;  /* 0x0007d00001267983 */ /* 0x004ea80000300a00 */
[----:B------:R3:W-:Y:S04]  /*35e0*/  STL.64 [R1+0x78], R16 ;  /* 0x0000781001007387 */ /* 0x0007e80000100a00 */
[----:B-1----:R-:W2:Y:S04]  /*35f0*/  LDL.LU.64 R22, [R1+0x7c8] ;  /* 0x0007c80001167983 */ /* 0x002ea80000300a00 */
[----:B------:R1:W-:Y:S04]  /*3600*/  STL.64 [R1+0x88], R14 ;  /* 0x0000880e01007387 */ /* 0x0003e80000100a00 */
[----:B------:R1:W-:Y:S01]  /*3610*/  LDGSTS.E [R248+0xc000], desc[UR10][R14.64], !P6 ;  /* 0x0c0000000ef87fae */ /* 0x0003e2000f12184a */
[----:B---3--:R-:W-:Y:S01]  /*3620*/  IMAD.WIDE R16, R5, 0x4, R78 ;  /* 0x0000000405107825 */ /* 0x008fe200078e024e */
[----:B------:R-:W-:-:S03]  /*3630*/  ISETP.GE.U32.AND P5, PT, R0, 0x7fffffc0, PT ;  /* 0x7fffffc00000780c */ /* 0x000fc60003fa6070 */
[----:B----4-:R-:W-:Y:S01]  /*3640*/  VIADD R0, R244, 0xffffffde ;  /* 0xffffffdef4007836 */ /* 0x010fe20000000000 */
[----:B------:R3:W-:Y:S01]  /*3650*/  STL.64 [R1+0x98], R16 ;  /* 0x0000981001007387 */ /* 0x0007e20000100a00 */
[----:B------:R-:W-:Y:S02]  /*3660*/  ISETP.NE.U32.AND P1, PT, R3, RZ, PT ;  /* 0x000000ff0300720c */ /* 0x000fe40003f25070 */
[----:B------:R-:W4:Y:S01]  /*3670*/  LDC R3, c[0x0][0x230] ;  /* 0x00008c00ff037b82 */ /* 0x000f220000000800 */
[----:B------:R3:W-:Y:S01]  /*3680*/  LDGSTS.E [R248+0x4], desc[UR10][R16.64], !P0 ;  /* 0x0000400010f87fae */ /* 0x0007e2000c12184a */
[----:B-1----:R-:W-:-:S05]  /*3690*/  IMAD.WIDE R14, R5, 0x4, R88 ;  /* 0x00000004050e7825 */ /* 0x002fca00078e0258 */
[----:B------:R1:W-:Y:S04]  /*36a0*/  STL.64 [R1+0xa8], R14 ;  /* 0x0000a80e01007387 */ /* 0x0003e80000100a00 */
[----:B------:R-:W2:Y:S01]  /*36b0*/  LDL R244, [R1+0x4d8] ;  /* 0x0004d80001f47983 */ /* 0x000ea20000100800 */
[----:B------:R-:W-:Y:S01]  /*36c0*/  ISETP.GE.U32.AND P6, PT, R0, 0x7fffffbf, PT ;  /* 0x7fffffbf0000780c */ /* 0x000fe20003fc6070 */
[----:B---3--:R-:W-:Y:S02]  /*36d0*/  IMAD.WIDE R16, R5, 0x4, R80 ;  /* 0x0000000405107825 */ /* 0x008fe400078e0250 */
[----:B------:R1:W-:Y:S04]  /*36e0*/  LDGSTS.E [R248+0x4004], desc[UR10][R14.64], !P0 ;  /* 0x040040000ef87fae */ /* 0x0003e8000c12184a */
[----:B------:R3:W-:Y:S01]  /*36f0*/  STL.64 [R1+0xb8], R16 ;  /* 0x0000b81001007387 */ /* 0x0007e20000100a00 */
[----:B----4-:R-:W-:-:S03]  /*3700*/  VIADD R0, R3, 0xffffffdd ;  /* 0xffffffdd03007836 */ /* 0x010fc60000000000 */
[----:B------:R3:W-:Y:S01]  /*3710*/  LDGSTS.E [R248+0x8004], desc[UR10][R16.64], !P0 ;  /* 0x0800400010f87fae */ /* 0x0007e2000c12184a */
[----:B------:R-:W4:Y:S01]  /*3720*/  LDC R3, c[0x0][0x230] ;  /* 0x00008c00ff037b82 */ /* 0x000f220000000800 */
[----:B-1----:R-:W-:-:S04]  /*3730*/  IMAD.WIDE R14, R5, 0x4, R72 ;  /* 0x00000004050e7825 */ /* 0x002fc800078e0248 */
[----:B------:R-:W-:Y:S01]  /*3740*/  IMAD R5, R4, 0x1e, RZ ;  /* 0x0000001e04057824 */ /* 0x000fe200078e02ff */
[----:B------:R1:W-:Y:S04]  /*3750*/  STL.64 [R1+0xc8], R14 ;  /* 0x0000c80e01007387 */ /* 0x0003e80000100a00 */
[----:B------:R1:W-:Y:S01]  /*3760*/  LDGSTS.E [R248+0xc004], desc[UR10][R14.64], !P0 ;  /* 0x0c0040000ef87fae */ /* 0x0003e2000c12184a */
[----:B---3--:R-:W-:-:S03]  /*3770*/  IMAD.WIDE R16, R5, 0x4, R78 ;  /* 0x0000000405107825 */ /* 0x008fc600078e024e */
[----:B------:R-:W-:Y:S01]  /*3780*/  STL [R1+0x2a0], R5 ;  /* 0x0002a00501007387 */ /* 0x000fe20000100800 */
[----:B------:R-:W-:-:S03]  /*3790*/  ISETP.GE.U32.AND P0, PT, R0, 0x7fffffbe, PT ;  /* 0x7fffffbe0000780c */ /* 0x000fc60003f06070 */
[----:B------:R3:W-:Y:S01]  /*37a0*/  STL.64 [R1+0xd8], R16 ;  /* 0x0000d81001007387 */ /* 0x0007e20000100a00 */
[----:B-1----:R-:W-:-:S03]  /*37b0*/  IMAD.WIDE R14, R5, 0x4, R88 ;  /* 0x00000004050e7825 */ /* 0x002fc600078e0258 */
[----:B------:R3:W-:Y:S01]  /*37c0*/  LDGSTS.E [R248+0x8], desc[UR10][R16.64], !P2 ;  /* 0x0000800010f87fae */ /* 0x0007e2000d12184a */
[----:B------:R-:W-:Y:S02]  /*37d0*/  IADD3 R0, R11, -0x24, RZ ;  /* 0xffffffdc0b007810 */ /* 0x000fe40007ffe0ff */
[----:B------:R-:W1:Y:S01]  /*37e0*/  LDC R11, c[0x0][0x230] ;  /* 0x00008c00ff0b7b82 */ /* 0x000e620000000800 */
[----:B------:R4:W-:Y:S04]  /*37f0*/  STL.64 [R1+0xe8], R14 ;  /* 0x0000e80e01007387 */ /* 0x0009e80000100a00 */
[----:B------:R4:W-:Y:S01]  /*3800*/  LDGSTS.E [R248+0x4008], desc[UR10][R14.64], !P2 ;  /* 0x040080000ef87fae */ /* 0x0009e2000d12184a */
[----:B---3--:R-:W-:-:S04]  /*3810*/  IMAD.WIDE R16, R5, 0x4, R80 ;  /* 0x0000000405107825 */ /* 0x008fc800078e0250 */
[----:B----4-:R-:W-:Y:S01]  /*3820*/  IMAD.WIDE R14, R5, 0x4, R72 ;  /* 0x00000004050e7825 */ /* 0x010fe200078e0248 */
[----:B------:R3:W-:Y:S03]  /*3830*/  STL.64 [R1+0xf8], R16 ;  /* 0x0000f81001007387 */ /* 0x0007e60000100a00 */
[----:B------:R-:W-:Y:S01]  /*3840*/  IMAD R5, R4, 0x1f, RZ ;  /* 0x0000001f04057824 */ /* 0x000fe200078e02ff */
[----:B------:R3:W-:Y:S04]  /*3850*/  LDGSTS.E [R248+0x8008], desc[UR10][R16.64], !P2 ;  /* 0x0800800010f87fae */ /* 0x0007e8000d12184a */
[----:B------:R4:W-:Y:S04]  /*3860*/  STL.64 [R1+0x108], R14 ;  /* 0x0001080e01007387 */ /* 0x0009e80000100a00 */
[----:B------:R4:W-:Y:S01]  /*3870*/  LDGSTS.E [R248+0xc008], desc[UR10][R14.64], !P2 ;  /* 0x0c0080000ef87fae */ /* 0x0009e2000d12184a */
[----:B---3--:R-:W-:-:S03]  /*3880*/  IMAD.WIDE R16, R5, 0x4, R78 ;  /* 0x0000000405107825 */ /* 0x008fc600078e024e */
[----:B------:R-:W-:Y:S01]  /*3890*/  STL [R1+0x29c], R5 ;  /* 0x00029c0501007387 */ /* 0x000fe20000100800 */
[----:B------:R-:W-:Y:S01]  /*38a0*/  ISETP.GE.U32.AND P2, PT, R0, 0x7fffffbd, PT ;  /* 0x7fffffbd0000780c */ /* 0x000fe20003f46070 */
[----:B----4-:R-:W-:Y:S02]  /*38b0*/  IMAD.WIDE R14, R5, 0x4, R88 ;  /* 0x00000004050e7825 */ /* 0x010fe400078e0258 */
[----:B------:R3:W-:Y:S04]  /*38c0*/  STL.64 [R1+0x118], R16 ;  /* 0x0001181001007387 */ /* 0x0007e80000100a00 */
[----:B------:R3:W-:Y:S01]  /*38d0*/  LDGSTS.E [R248+0xc], desc[UR10][R16.64], !P3 ;  /* 0x0000c00010f87fae */ /* 0x0007e2000d92184a */
[----:B------:R-:W-:-:S03]  /*38e0*/  VIADD R0, R3, 0xffffffdb ;  /* 0xffffffdb03007836 */ /* 0x000fc60000000000 */
[----:B------:R4:W-:Y:S04]  /*38f0*/  STL.64 [R1+0x128], R14 ;  /* 0x0001280e01007387 */ /* 0x0009e80000100a00 */
[----:B------:R4:W-:Y:S01]  /*3900*/  LDGSTS.E [R248+0x400c], desc[UR10][R14.64], !P3 ;  /* 0x0400c0000ef87fae */ /* 0x0009e2000d92184a */
[----:B---3--:R-:W-:-:S05]  /*3910*/  IMAD.WIDE R16, R5, 0x4, R80 ;  /* 0x0000000405107825 */ /* 0x008fca00078e0250 */
[----:B------:R-:W-:Y:S01]  /*3920*/  LDGSTS.E [R248+0x800c], desc[UR10][R16.64], !P3 ;  /* 0x0800c00010f87fae */ /* 0x000fe2000d92184a */
[----:B----4-:R-:W-:-:S05]  /*3930*/  IMAD.WIDE R14, R5, 0x4, R72 ;  /* 0x00000004050e7825 */ /* 0x010fca00078e0248 */
[----:B------:R-:W-:Y:S01]  /*3940*/  LDGSTS.E [R248+0xc00c], desc[UR10][R14.64], !P3 ;  /* 0x0c00c0000ef87fae */ /* 0x000fe2000d92184a */
[----:B------:R-:W-:Y:S01]  /*3950*/  ISETP.GE.U32.AND P3, PT, R0, 0x7fffffbc, PT ;  /* 0x7fffffbc0000780c */ /* 0x000fe20003f66070 */
[----:B------:R-:W-:Y:S01]  /*3960*/  IMAD.U32 R0, RZ, RZ, UR8 ;  /* 0x00000008ff007e24 */ /* 0x000fe2000f8e00ff */
[----:B-1----:R-:W-:Y:S01]  /*3970*/  IADD3 R3, R11, -0x26, RZ ;  /* 0xffffffda0b037810 */ /* 0x002fe20007ffe0ff */
[----:B------:R-:W0:Y:S01]  /*3980*/  LDGDEPBAR ;  /* 0x00000000000079af */ /* 0x000e220000000000 */
[----:B--2---:R-:W-:Y:S02]  /*3990*/  LOP3.LUT R5, R244, 0x40, RZ, 0x3c, !PT ;  /* 0x00000040f4057812 */ /* 0x004fe400078e3cff */
[----:B------:R-:W-:-:S03]  /*39a0*/  IADD3 R244, R0, 0x100000, R244 ;  /* 0x0010000000f47810 */ /* 0x000fc60007ffe0f4 */
[----:B------:R-:W-:Y:S02]  /*39b0*/  IMAD.MOV.U32 R11, RZ, RZ, R5 ;  /* 0x000000ffff0b7224 */ /* 0x000fe400078e0005 */
[----:B------:R-:W-:Y:S04]  /*39c0*/  LDGSTS.E [R244+-0x80000], desc[UR10][R22.64], P1 ;  /* 0x8000000016f47fae */ /* 0x000fe8000892184a */
[----:B------:R-:W-:Y:S01]  /*39d0*/  LDGSTS.E [R244+-0x7fc00], desc[UR10][R36.64], P1 ;  /* 0x8040000024f47fae */ /* 0x000fe2000892184a */
[----:B------:R-:W-:Y:S02]  /*39e0*/  IADD3 R0, R0, 0x100000, R11 ;  /* 0x0010000000007810 */ /* 0x000fe40007ffe00b */
[----:B------:R-:W1:Y:S01]  /*39f0*/  LDC R11, c[0x0][0x230] ;  /* 0x00008c00ff0b7b82 */ /* 0x000e620000000800 */
[----:B------:R-:W-:Y:S04]  /*3a00*/  LDGSTS.E [R244+-0x7f800], desc[UR10][R34.64], P1 ;  /* 0x8080000022f47fae */ /* 0x000fe8000892184a */
        /* <DEDUP_REMOVED lines=13> */
[----:B------:R-:W0:Y:S01]  /*3ae0*/  LDGDEPBAR ;  /* 0x00000000000079af */ /* 0x000e220000000000 */
[----:B------:R-:W-:Y:S01]  /*3af0*/  BAR.SYNC.DEFER_BLOCKING 0x0 ;  /* 0x0000000000007b1d */ /* 0x000fe20000010000 */
[----:B------:R-:W-:Y:S01]  /*3b00*/  ISETP.GE.U32.AND P1, PT, R3, 0x7fffffbb, PT ;  /* 0x7fffffbb0300780c */ /* 0x000fe20003f26070 */
[----:B------:R-:W-:-:S04]  /*3b10*/  IMAD.SHL.U32 R3, R4, 0x20, RZ ;  /* 0x0000002004037824 */ /* 0x000fc800078e00ff */
[----:B------:R-:W-:Y:S01]  /*3b20*/  IMAD.WIDE R78, R3, 0x4, R78 ;  /* 0x00000004034e7825 */ /* 0x000fe200078e024e */
[----:B-1----:R-:W-:-:S03]  /*3b30*/  IADD3 R11, R11, -0x27, RZ ;  /* 0xffffffd90b0b7810 */ /* 0x002fc60007ffe0ff */
[----:B------:R-:W-:-:S04]  /*3b40*/  IMAD.WIDE R88, R3, 0x4, R88 ;  /* 0x0000000403587825 */ /* 0x000fc800078e0258 */
[----:B------:R-:W-:-:S04]  /*3b50*/  IMAD.WIDE R80, R3, 0x4, R80 ;  /* 0x0000000403507825 */ /* 0x000fc800078e0250 */
[----:B------:R-:W-:Y:S01]  /*3b60*/  IMAD.WIDE R72, R3, 0x4, R72 ;  /* 0x0000000403487825 */ /* 0x000fe200078e0248 */
[----:B------:R-:W-:Y:S01]  /*3b70*/  @!PT LDS RZ, [RZ] ;  /* 0x00000000fffff984 */ /* 0x000fe20000000800 */
[----:B------:R-:W-:Y:S01]  /*3b80*/  @!PT LDS RZ, [RZ] ;  /* 0x00000000fffff984 */ /* 0x000fe20000000800 */
[----:B------:R-:W-:Y:S01]  /*3b90*/  @!PT LDS RZ, [RZ] ;  /* 0x00000000fffff984 */ /* 0x000fe20000000800 */
[----:B------:R1:W-:Y:S04]  /*3ba0*/  LDGSTS.E [R247+0x10000], desc[UR10][R78.64], !P5 ;  /* 0x100000004ef77fae */ /* 0x0003e8000e92184a */
[----:B------:R-:W-:Y:S04]  /*3bb0*/  LDGSTS.E [R247+0x14000], desc[UR10][R88.64], !P5 ;  /* 0x1400000058f77fae */ /* 0x000fe8000e92184a */
[----:B------:R-:W-:Y:S04]  /*3bc0*/  LDGSTS.E [R247+0x18000], desc[UR10][R80.64], !P5 ;  /* 0x1800000050f77fae */ /* 0x000fe8000e92184a */
[----:B------:R2:W-:Y:S01]  /*3bd0*/  LDGSTS.E [R247+0x1c000], desc[UR10][R72.64], !P5 ;  /* 0x1c00000048f77fae */ /* 0x0005e2000e92184a */
[----:B------:R-:W-:-:S02]  /*3be0*/  ISETP.GE.U32.AND P5, PT, R11, 0x7fffffba, PT ;  /* 0x7fffffba0b00780c */ /* 0x000fc40003fa6070 */
[----:B------:R-:W3:Y:S01]  /*3bf0*/  LDC R11, c[0x0][0x230] ;  /* 0x00008c00ff0b7b82 */ /* 0x000ee20000000800 */
[----:B------:R4:W-:Y:S01]  /*3c00*/  STL [R1+0x698], R5 ;  /* 0x0006980501007387 */ /* 0x0009e20000100800 */
[----:B------:R-:W-:-:S04]  /*3c10*/  IMAD.WIDE R66, R3, 0x4, R66 ;  /* 0x0000000403427825 */ /* 0x000fc800078e0242 */
[----:B------:R-:W-:Y:S01]  /*3c20*/  IMAD.WIDE R76, R3, 0x4, R76 ;  /* 0x00000004034c7825 */ /* 0x000fe200078e024c */
[----:B------:R2:W-:Y:S04]  /*3c30*/  LDGSTS.E [R247+0x10004], desc[UR10][R66.64], !P6 ;  /* 0x1000400042f77fae */ /* 0x0005e8000f12184a */
[----:B----4-:R-:W4:Y:S04]  /*3c40*/  LDL.LU R5, [R1+0x7c0] ;  /* 0x0007c00001057983 */ /* 0x010f280000300800 */
[----:B------:R1:W-:Y:S04]  /*3c50*/  STL.64 [R1+0x208], R78 ;  /* 0x0002084e01007387 */ /* 0x0003e80000100a00 */
[----:B------:R-:W-:Y:S04]  /*3c60*/  STL.64 [R1+0x200], R88 ;  /* 0x0002005801007387 */ /* 0x000fe80000100a00 */
[----:B------:R-:W-:Y:S01]  /*3c70*/  STL.64 [R1+0x1f8], R80 ;  /* 0x0001f85001007387 */ /* 0x000fe20000100a00 */
[----:B---3--:R-:W-:-:S03]  /*3c80*/  VIADD R11, R11, 0xffffffd8 ;  /* 0xffffffd80b0b7836 */ /* 0x008fc60000000000 */
[----:B------:R2:W-:Y:S01]  /*3c90*/  STL.64 [R1+0x1f0], R72 ;  /* 0x0001f04801007387 */ /* 0x0005e20000100a00 */
[----:B-1----:R-:W-:-:S03]  /*3ca0*/  IMAD.WIDE R78, R3, 0x4, R86 ;  /* 0x00000004034e7825 */ /* 0x002fc600078e0256 */
[----:B------:R1:W-:Y:S04]  /*3cb0*/  LDGSTS.E [R247+0x14004], desc[UR10][R76.64], !P6 ;  /* 0x140040004cf77fae */ /* 0x0003e8000f12184a */
[----:B------:R-:W-:Y:S01]  /*3cc0*/  LDGSTS.E [R247+0x18004], desc[UR10][R78.64], !P6 ;  /* 0x180040004ef77fae */ /* 0x000fe2000f12184a */
[----:B--2---:R-:W-:-:S05]  /*3cd0*/  IMAD.WIDE R72, R3, 0x4, R90 ;  /* 0x0000000403487825 */ /* 0x004fca00078e025a */
[----:B------:R2:W-:Y:S01]  /*3ce0*/  LDGSTS.E [R247+0x1c004], desc[UR10][R72.64], !P6 ;  /* 0x1c00400048f77fae */ /* 0x0005e2000f12184a */
[----:B------:R-:W-:Y:S02]  /*3cf0*/  ISETP.GE.U32.AND P6, PT, R11, 0x7fffffb9, PT ;  /* 0x7fffffb90b00780c */ /* 0x000fe40003fc6070 */
[----:B------:R-:W3:Y:S01]  /*3d00*/  LDC R11, c[0x0][0x230] ;  /* 0x00008c00ff0b7b82 */ /* 0x000ee20000000800 */
[----:B------:R1:W-:Y:S01]  /*3d10*/  STL.64 [R1+0x1e8], R66 ;  /* 0x0001e84201007387 */ /* 0x0003e20000100a00 */
[----:B------:R-:W-:-:S03]  /*3d20*/  IMAD.WIDE R70, R3, 0x4, R70 ;  /* 0x0000000403467825 */ /* 0x000fc600078e0246 */
[----:B------:R2:W-:Y:S04]  /*3d30*/  STL.64 [R1+0x1e0], R76 ;  /* 0x0001e04c01007387 */ /* 0x0005e80000100a00 */
[----:B------:R-:W-:Y:S04]  /*3d40*/  STL.64 [R1+0x1d8], R78 ;  /* 0x0001d84e01007387 */ /* 0x000fe80000100a00 */
[----:B------:R2:W-:Y:S01]  /*3d50*/  STL.64 [R1+0x1d0], R72 ;  /* 0x0001d04801007387 */ /* 0x0005e20000100a00 */
[----:B-1----:R-:W-:-:S04]  /*3d60*/  IMAD.WIDE R66, R3, 0x4, R96 ;  /* 0x0000000403427825 */ /* 0x002fc800078e0260 */
[----:B--2---:R-:W-:-:S05]  /*3d70*/  IMAD.WIDE R76, R3, 0x4, R84 ;  /* 0x00000004034c7825 */ /* 0x004fca00078e0254 */
[----:B------:R1:W-:Y:S01]  /*3d80*/  LDGSTS.E [R247+0x10008], desc[UR10][R76.64], !P0 ;  /* 0x100080004cf77fae */ /* 0x0003e2000c12184a */
[----:B------:R-:W-:-:S03]  /*3d90*/  IMAD.WIDE R72, R3, 0x4, R92 ;  /* 0x0000000403487825 */ /* 0x000fc600078e025c */
[----:B------:R2:W-:Y:S01]  /*3da0*/  LDGSTS.E [R247+0x14008], desc[UR10][R70.64], !P0 ;  /* 0x1400800046f77fae */ /* 0x0005e2000c12184a */
[----:B---3--:R-:W-:-:S03]  /*3db0*/  VIADD R11, R11, 0xffffffd7 ;  /* 0xffffffd70b0b7836 */ /* 0x008fc60000000000 */
[----:B------:R3:W-:Y:S04]  /*3dc0*/  LDGSTS.E [R247+0x18008], desc[UR10][R72.64], !P0 ;  /* 0x1800800048f77fae */ /* 0x0007e8000c12184a */
[----:B------:R3:W-:Y:S01]  /*3dd0*/  LDGSTS.E [R247+0x1c008], desc[UR10][R66.64], !P0 ;  /* 0x1c00800042f77fae */ /* 0x0007e2000c12184a */
[----:B------:R-:W-:Y:S02]  /*3de0*/  ISETP.GE.U32.AND P0, PT, R11, 0x7fffffb8, PT ;  /* 0x7fffffb80b00780c */ /* 0x000fe40003f06070 */
[----:B------:R-:W3:Y:S01]  /*3df0*/  LDC R11, c[0x0][0x230] ;  /* 0x00008c00ff0b7b82 */ /* 0x000ee20000000800 */
[----:B------:R1:W-:Y:S04]  /*3e00*/  STL.64 [R1+0x1c8], R76 ;  /* 0x0001c84c01007387 */ /* 0x0003e80000100a00 */
[----:B------:R2:W-:Y:S04]  /*3e10*/  STL.64 [R1+0x1c0], R70 ;  /* 0x0001c04601007387 */ /* 0x0005e80000100a00 */
[----:B------:R3:W-:Y:S01]  /*3e20*/  STL.64 [R1+0x1b8], R72 ;  /* 0x0001b84801007387 */ /* 0x0007e20000100a00 */
[----:B-1----:R-:W-:-:S03]  /*3e30*/  IMAD.WIDE R76, R3, 0x4, R94 ;  /* 0x00000004034c7825 */ /* 0x002fc600078e025e */
[----:B------:R1:W-:Y:S01]  /*3e40*/  STL.64 [R1+0x1b0], R66 ;  /* 0x0001b04201007387 */ /* 0x0003e20000100a00 */
[----:B--2---:R-:W-:-:S03]  /*3e50*/  IMAD.WIDE R70, R3, 0x4, R98 ;  /* 0x0000000403467825 */ /* 0x004fc600078e0262 */
[----:B------:R-:W-:Y:S01]  /*3e60*/  LDGSTS.E [R247+0x1000c], desc[UR10][R76.64], !P2 ;  /* 0x1000c0004cf77fae */ /* 0x000fe2000d12184a */
[----:B---3--:R-:W-:Y:S01]  /*3e70*/  IMAD.WIDE R72, R3, 0x4, R74 ;  /* 0x0000000403487825 */ /* 0x008fe200078e024a */
[----:B------:R-:W-:-:S03]  /*3e80*/  IADD3 R11, R11, -0x2a, RZ ;  /* 0xffffffd60b0b7810 */ /* 0x000fc60007ffe0ff */
[----:B-1----:R-:W-:Y:S01]  /*3e90*/  IMAD.WIDE R66, R3, 0x4, R68 ;  /* 0x0000000403427825 */ /* 0x002fe200078e0244 */
[----:B------:R1:W-:Y:S04]  /*3ea0*/  LDGSTS.E [R247+0x1400c], desc[UR10][R72.64], !P2 ;  /* 0x1400c00048f77fae */ /* 0x0003e8000d12184a */
[----:B------:R2:W-:Y:S04]  /*3eb0*/  LDGSTS.E [R247+0x1800c], desc[UR10][R70.64], !P2 ;  /* 0x1800c00046f77fae */ /* 0x0005e8000d12184a */
[----:B------:R3:W-:Y:S01]  /*3ec0*/  LDGSTS.E [R247+0x1c00c], desc[UR10][R66.64], !P2 ;  /* 0x1c00c00042f77fae */ /* 0x0007e2000d12184a */
[----:B------:R-:W-:-:S02]  /*3ed0*/  ISETP.GE.U32.AND P2, PT, R11, 0x7fffffb7, PT ;  /* 0x7fffffb70b00780c */ /* 0x000fc40003f46070 */
[----:B------:R-:W3:Y:S01]  /*3ee0*/  LDC R11, c[0x0][0x230] ;  /* 0x00008c00ff0b7b82 */ /* 0x000ee20000000800 */
[----:B------:R-:W-:Y:S01]  /*3ef0*/  STL.64 [R1+0x1a8], R76 ;  /* 0x0001a84c01007387 */ /* 0x000fe20000100a00 */
[----:B------:R-:W-:-:S03]  /*3f00*/  IMAD.WIDE R68, R3, 0x4, R82 ;  /* 0x0000000403447825 */ /* 0x000fc600078e0252 */
[----:B------:R1:W-:Y:S04]  /*3f10*/  STL.64 [R1+0x1a0], R72 ;  /* 0x0001a04801007387 */ /* 0x0003e80000100a00 */
[----:B------:R2:W-:Y:S04]  /*3f20*/  STL.64 [R1+0x198], R70 ;  /* 0x0001984601007387 */ /* 0x0005e80000100a00 */
[----:B------:R3:W-:Y:S01]  /*3f30*/  STL.64 [R1+0x190], R66 ;  /* 0x0001904201007387 */ /* 0x0007e20000100a00 */
[----:B-1----:R-:W-:-:S04]  /*3f40*/  IMAD.WIDE R72, R3, 0x4, R100 ;  /* 0x0000000403487825 */ /* 0x002fc800078e0264 */
[C---:B--2---:R-:W-:Y:S01]  /*3f50*/  IMAD.WIDE R70, R3.reuse, 0x4, R104 ;  /* 0x0000000403467825 */ /* 0x044fe200078e0268 */
[----:B------:R-:W-:Y:S03]  /*3f60*/  STL.64 [R1+0x188], R72 ;  /* 0x0001884801007387 */ /* 0x000fe60000100a00 */
[----:B---3--:R-:W-:Y:S01]  /*3f70*/  IMAD.WIDE R66, R3, 0x4, R118 ;  /* 0x0000000403427825 */ /* 0x008fe200078e0276 */
[----:B------:R-:W-:Y:S04]  /*3f80*/  LDGSTS.E [R246+0x10000], desc[UR10][R72.64], !P3 ;  /* 0x1000000048f67fae */ /* 0x000fe8000d92184a */
[----:B------:R1:W-:Y:S01]  /*3f90*/  STL.64 [R1+0x180], R70 ;  /* 0x0001804601007387 */ /* 0x0003e20000100a00 */
[----:B------:R-:W-:-:S03]  /*3fa0*/  VIADD R11, R11, 0xffffffd5 ;  /* 0xffffffd50b0b7836 */ /* 0x000fc60000000000 */
[----:B------:R1:W-:Y:S01]  /*3fb0*/  LDGSTS.E [R246+0x14000], desc[UR10][R70.64], !P3 ;  /* 0x1400000046f67fae */ /* 0x0003e2000d92184a */
[----:B------:R-:W-:-:S03]  /*3fc0*/  IMAD.WIDE R64, R3, 0x4, R64 ;  /* 0x0000000403407825 */ /* 0x000fc600078e0240 */
[----:B------:R2:W-:Y:S04]  /*3fd0*/  STL.64 [R1+0x178], R68 ;  /* 0x0001784401007387 */ /* 0x0005e80000100a00 */
[----:B------:R2:W-:Y:S01]  /*3fe0*/  LDGSTS.E [R246+0x18000], desc[UR10][R68.64], !P3 ;  /* 0x1800000044f67fae */ /* 0x0005e2000d92184a */
[----:B-1----:R-:W-:-:S03]  /*3ff0*/  IMAD.WIDE R70, R3, 0x4, R110 ;  /* 0x0000000403467825 */ /* 0x002fc600078e026e */
[----:B------:R1:W-:Y:S04]  /*4000*/  STL.64 [R1+0x170], R66 ;  /* 0x0001704201007387 */ /* 0x0003e80000100a00 */
[----:B------:R1:W-:Y:S01]  /*4010*/  LDGSTS.E [R246+0x1c000], desc[UR10][R66.64], !P3 ;  /* 0x1c00000042f67fae */ /* 0x0003e2000d92184a */
[----:B--2---:R-:W-:-:S03]  /*4020*/  IMAD.WIDE R68, R3, 0x4, R102 ;  /* 0x0000000403447825 */ /* 0x004fc600078e0266 */
[----:B------:R2:W-:Y:S01]  /*4030*/  STL.64 [R1+0x168], R70 ;  /* 0x0001684601007387 */ /* 0x0005e20000100a00 */
[----:B------:R-:W-:Y:S02]  /*4040*/  ISETP.GE.U32.AND P3, PT, R11, 0x7fffffb6, PT ;  /* 0x7fffffb60b00780c */ /* 0x000fe40003f66070 */
[----:B------:R-:W3:Y:S01]  /*4050*/  LDC R11, c[0x0][0x230] ;  /* 0x00008c00ff0b7b82 */ /* 0x000ee20000000800 */
[----:B------:R2:W-:Y:S01]  /*4060*/  LDGSTS.E [R246+0x10004], desc[UR10][R70.64], !P1 ;  /* 0x1000400046f67fae */ /* 0x0005e2000c92184a */
[----:B-1----:R-:W-:-:S03]  /*4070*/  IMAD.WIDE R66, R3, 0x4, R116 ;  /* 0x0000000403427825 */ /* 0x002fc600078e0274 */
[----:B------:R1:W-:Y:S04]  /*4080*/  STL.64 [R1+0x160], R68 ;  /* 0x0001604401007387 */ /* 0x0003e80000100a00 */
[----:B------:R1:W-:Y:S01]  /*4090*/  LDGSTS.E [R246+0x14004], desc[UR10][R68.64], !P1 ;  /* 0x1400400044f67fae */ /* 0x0003e2000c92184a */
[----:B--2---:R-:W-:-:S03]  /*40a0*/  IMAD.WIDE R70, R3, 0x4, R128 ;  /* 0x0000000403467825 */ /* 0x004fc600078e0280 */
[----:B------:R2:W-:Y:S04]  /*40b0*/  STL.64 [R1+0x158], R64 ;  /* 0x0001584001007387 */ /* 0x0005e80000100a00 */
[----:B------:R2:W-:Y:S04]  /*40c0*/  LDGSTS.E [R246+0x18004], desc[UR10][R64.64], !P1 ;  /* 0x1800400040f67fae */ /* 0x0005e8000c92184a */
[----:B------:R4:W-:Y:S01]  /*40d0*/  STL.64 [R1+0x150], R66 ;  /* 0x0001504201007387 */ /* 0x0009e20000100a00 */
[----:B-1----:R-:W-:-:S03]  /*40e0*/  IMAD.WIDE R68, R3, 0x4, R136 ;  /* 0x0000000403447825 */ /* 0x002fc600078e0288 */
[----:B------:R4:W-:Y:S01]  /*40f0*/  LDGSTS.E [R246+0x1c004], desc[UR10][R66.64], !P1 ;  /* 0x1c00400042f67fae */ /* 0x0009e2000c92184a */
[----:B--2---:R-:W-:-:S03]  /*4100*/  IMAD.WIDE R64, R3, 0x4, R122 ;  /* 0x0000000403407825 */ /* 0x004fc600078e027a */
[----:B------:R-:W-:Y:S04]  /*4110*/  STL.64 [R1+0x140], R70 ;  /* 0x0001404601007387 */ /* 0x000fe80000100a00 */
[----:B------:R-:W-:Y:S01]  /*4120*/  LDGSTS.E [R246+0x10008], desc[UR10][R70.64], !P5 ;  /* 0x1000800046f67fae */ /* 0x000fe2000e92184a */
[----:B----4-:R-:W-:-:S03]  /*4130*/  IMAD.WIDE R66, R3, 0x4, R106 ;  /* 0x0000000403427825 */ /* 0x010fc600078e026a */
[----:B------:R-:W-:Y:S04]  /*4140*/  STL.64 [R1+0x130], R68 ;  /* 0x0001304401007387 */ /* 0x000fe80000100a00 */
[----:B------:R-:W-:Y:S01]  /*4150*/  LDGSTS.E [R246+0x14008], desc[UR10][R68.64], !P5 ;  /* 0x1400800044f67fae */ /* 0x000fe2000e92184a */
[----:B------:R-:W-:-:S03]  /*4160*/  IMAD.WIDE R58, R3, 0x4, R58 ;  /* 0x00000004033a7825 */ /* 0x000fc600078e023a */
[----:B------:R1:W-:Y:S04]  /*4170*/  STL.64 [R1+0x120], R66 ;  /* 0x0001204201007387 */ /* 0x0003e80000100a00 */
[----:B------:R1:W-:Y:S01]  /*4180*/  LDGSTS.E [R246+0x18008], desc[UR10][R66.64], !P5 ;  /* 0x1800800042f67fae */ /* 0x0003e2000e92184a */
[----:B------:R-:W-:-:S03]  /*4190*/  IMAD.WIDE R62, R3, 0x4, R62 ;  /* 0x00000004033e7825 */ /* 0x000fc600078e023e */
[----:B------:R2:W-:Y:S04]  /*41a0*/  STL.64 [R1+0x110], R64 ;  /* 0x0001104001007387 */ /* 0x0005e80000100a00 */
[----:B------:R2:W-:Y:S01]  /*41b0*/  LDGSTS.E [R246+0x1c008], desc[UR10][R64.64], !P5 ;  /* 0x1c00800040f67fae */ /* 0x0005e2000e92184a */
[----:B-1----:R-:W-:-:S05]  /*41c0*/  IMAD.WIDE R66, R3, 0x4, R112 ;  /* 0x0000000403427825 */ /* 0x002fca00078e0270 */
[----:B------:R1:W-:Y:S01]  /*41d0*/  STL.64 [R1+0x100], R66 ;  /* 0x0001004201007387 */ /* 0x0003e20000100a00 */
[----:B--2---:R-:W-:-:S03]  /*41e0*/  IMAD.WIDE R64, R3, 0x4, R130 ;  /* 0x0000000403407825 */ /* 0x004fc600078e0282 */
[----:B------:R1:W-:Y:S04]  /*41f0*/  LDGSTS.E [R246+0x1000c], desc[UR10][R66.64], !P6 ;  /* 0x1000c00042f67fae */ /* 0x0003e8000f12184a */
[----:B------:R2:W-:Y:S04]  /*4200*/  STL.64 [R1+0xf0], R58 ;  /* 0x0000f03a01007387 */ /* 0x0005e80000100a00 */
[----:B------:R2:W-:Y:S04]  /*4210*/  LDGSTS.E [R246+0x1400c], desc[UR10][R58.64], !P6 ;  /* 0x1400c0003af67fae */ /* 0x0005e8000f12184a */
[----:B------:R4:W-:Y:S01]  /*4220*/  STL.64 [R1+0xe0], R64 ;  /* 0x0000e04001007387 */ /* 0x0009e20000100a00 */
[----:B-1----:R-:W-:-:S03]  /*4230*/  IMAD.WIDE R66, R3, 0x4, R108 ;  /* 0x0000000403427825 */ /* 0x002fc600078e026c */
[----:B------:R4:W-:Y:S04]  /*4240*/  LDGSTS.E [R246+0x1800c], desc[UR10][R64.64], !P6 ;  /* 0x1800c00040f67fae */ /* 0x0009e8000f12184a */
[----:B------:R1:W-:Y:S01]  /*4250*/  STL.64 [R1+0xd0], R62 ;  /* 0x0000d03e01007387 */ /* 0x0003e20000100a00 */
[----:B--2---:R-:W-:-:S03]  /*4260*/  IMAD.WIDE R58, R3, 0x4, R144 ;  /* 0x00000004033a7825 */ /* 0x004fc600078e0290 */
[----:B------:R1:W-:Y:S01]  /*4270*/  LDGSTS.E [R246+0x1c00c], desc[UR10][R62.64], !P6 ;  /* 0x1c00c0003ef67fae */ /* 0x0003e2000f12184a */
[----:B----4-:R-:W-:-:S03]  /*4280*/  IMAD.WIDE R64, R3, 0x4, R124 ;  /* 0x0000000403407825 */ /* 0x010fc600078e027c */
[----:B------:R-:W-:Y:S04]  /*4290*/  STL.64 [R1+0xc0], R66 ;  /* 0x0000c04201007387 */ /* 0x000fe80000100a00 */
[----:B------:R-:W-:Y:S01]  /*42a0*/  LDGSTS.E [R245+0x10000], desc[UR10][R66.64], !P0 ;  /* 0x1000000042f57fae */ /* 0x000fe2000c12184a */
[----:B-1----:R-:W-:-:S03]  /*42b0*/  IMAD.WIDE R62, R3, 0x4, R148 ;  /* 0x00000004033e7825 */ /* 0x002fc600078e0294 */
[----:B------:R-:W-:Y:S04]  /*42c0*/  STL.64 [R1+0xb0], R64 ;  /* 0x0000b04001007387 */ /* 0x000fe80000100a00 */
[----:B------:R-:W-:Y:S01]  /*42d0*/  LDGSTS.E [R245+0x14000], desc[UR10][R64.64], !P0 ;  /* 0x1400000040f57fae */ /* 0x000fe2000c12184a */
[----:B---3--:R-:W-:-:S03]  /*42e0*/  VIADD R11, R11, 0xffffffd4 ;  /* 0xffffffd40b0b7836 */ /* 0x008fc60000000000 */
[----:B------:R-:W-:Y:S04]  /*42f0*/  STL.64 [R1+0xa0], R62 ;  /* 0x0000a03e01007387 */ /* 0x000fe80000100a00 */
[----:B------:R-:W-:Y:S04]  /*4300*/  LDGSTS.E [R245+0x18000], desc[UR10][R62.64], !P0 ;  /* 0x180000003ef57fae */ /* 0x000fe8000c12184a */
[----:B------:R1:W-:Y:S04]  /*4310*/  STL.64 [R1+0x90], R58 ;  /* 0x0000903a01007387 */ /* 0x0003e80000100a00 */
[----:B------:R1:W-:Y:S01]  /*4320*/  LDGSTS.E [R245+0x1c000], desc[UR10][R58.64], !P0 ;  /* 0x1c0000003af57fae */ /* 0x0003e2000c12184a */
[----:B------:R-:W-:-:S02]  /*4330*/  ISETP.GE.U32.AND P1, PT, R11, 0x7fffffb5, PT ;  /* 0x7fffffb50b00780c */ /* 0x000fc40003f26070 */
[----:B------:R-:W2:Y:S01]  /*4340*/  LDC R11, c[0x0][0x230] ;  /* 0x00008c00ff0b7b82 */ /* 0x000ea20000000800 */
[----:B-1----:R-:W-:-:S05]  /*4350*/  IMAD.WIDE R58, R3, 0x4, R134 ;  /* 0x00000004033a7825 */ /* 0x002fca00078e0286 */
[----:B------:R1:W-:Y:S04]  /*4360*/  STL.64 [R1+0x80], R58 ;  /* 0x0000803a01007387 */ /* 0x0003e80000100a00 */
[----:B------:R-:W3:Y:S01]  /*4370*/  LDL.LU.64 R66, [R1] ;  /* 0x0000000001427983 */ /* 0x000ee20000300a00 */
[----:B--2---:R-:W-:Y:S01]  /*4380*/  IADD3 R11, R11, -0x2d, RZ ;  /* 0xffffffd30b0b7810 */ /* 0x004fe20007ffe0ff */
[----:B------:R-:W-:Y:S02]  /*4390*/  IMAD.WIDE R148, R3, 0x4, R138 ;  /* 0x0000000403947825 */ /* 0x000fe400078e028a */
[----:B------:R1:W-:Y:S01]  /*43a0*/  LDGSTS.E [R245+0x10004], desc[UR10][R58.64], !P2 ;  /* 0x100040003af57fae */ /* 0x0003e2000d12184a */
[----:B------:R-:W-:Y:S02]  /*43b0*/  ISETP.GE.U32.AND P5, PT, R11, 0x7fffffb4, PT ;  /* 0x7fffffb40b00780c */ /* 0x000fe40003fa6070 */
[----:B------:R-:W2:Y:S01]  /*43c0*/  LDC R11, c[0x0][0x230] ;  /* 0x00008c00ff0b7b82 */ /* 0x000ea20000000800 */
[C---:B------:R-:W-:Y:S01]  /*43d0*/  IMAD.WIDE R144, R3.reuse, 0x4, R142 ;  /* 0x0000000403907825 */ /* 0x040fe200078e028e */
[----:B------:R-:W-:Y:S03]  /*43e0*/  LDGSTS.E [R245+0x14004], desc[UR10][R148.64], !P2 ;  /* 0x1400400094f57fae */ /* 0x000fe6000d12184a */
[C---:B------:R-:W-:Y:S01]  /*43f0*/  IMAD.WIDE R134, R3.reuse, 0x4, R126 ;  /* 0x0000000403867825 */ /* 0x040fe200078e027e */
[----:B------:R-:W-:Y:S04]  /*4400*/  LDGSTS.E [R245+0x18004], desc[UR10][R144.64], !P2 ;  /* 0x1800400090f57fae */ /* 0x000fe8000d12184a */
[----:B------:R-:W-:Y:S01]  /*4410*/  LDGSTS.E [R245+0x1c004], desc[UR10][R134.64], !P2 ;  /* 0x1c00400086f57fae */ /* 0x000fe2000d12184a */
[----:B------:R-:W-:-:S03]  /*4420*/  IMAD.WIDE R108, R3, 0x4, R56 ;  /* 0x00000004036c7825 */ /* 0x000fc600078e0238 */
[----:B------:R-:W4:Y:S01]  /*4430*/  LDL.LU.64 R84, [R1+0x10] ;  /* 0x0000100001547983 */ /* 0x000f220000300a00 */
[----:B------:R-:W-:-:S03]  /*4440*/  IMAD.WIDE R140, R3, 0x4, R140 ;  /* 0x00000004038c7825 */ /* 0x000fc600078e028c */
[----:B------:R-:W-:Y:S01]  /*4450*/  LDGSTS.E [R245+0x10008], desc[UR10][R108.64], !P3 ;  /* 0x100080006cf57fae */ /* 0x000fe2000d92184a */
[----:B------:R-:W-:-:S03]  /*4460*/  IMAD.WIDE R114, R3, 0x4, R114 ;  /* 0x0000000403727825 */ /* 0x000fc600078e0272 */
[----:B------:R-:W-:Y:S01]  /*4470*/  LDGSTS.E [R245+0x14008], desc[UR10][R140.64], !P3 ;  /* 0x140080008cf57fae */ /* 0x000fe2000d92184a */
[----:B--2---:R-:W-:Y:S02]  /*4480*/  VIADD R11, R11, 0xffffffd2 ;  /* 0xffffffd20b0b7836 */ /* 0x004fe40000000000 */
[----:B------:R-:W-:Y:S01]  /*4490*/  IMAD.WIDE R164, R3, 0x4, R164 ;  /* 0x0000000403a47825 */ /* 0x000fe200078e02a4 */
[----:B------:R-:W-:Y:S02]  /*44a0*/  LDGSTS.E [R245+0x18008], desc[UR10][R114.64], !P3 ;  /* 0x1800800072f57fae */ /* 0x000fe4000d92184a */
[----:B------:R-:W-:Y:S02]  /*44b0*/  ISETP.GE.U32.AND P6, PT, R11, 0x7fffffb3, PT ;  /* 0x7fffffb30b00780c */ /* 0x000fe40003fc6070 */
[----:B------:R-:W2:Y:S01]  /*44c0*/  LDC R11, c[0x0][0x230] ;  /* 0x00008c00ff0b7b82 */ /* 0x000ea20000000800 */
[----:B------:R-:W-:Y:S01]  /*44d0*/  LDGSTS.E [R245+0x1c008], desc[UR10][R164.64], !P3 ;  /* 0x1c008000a4f57fae */ /* 0x000fe2000d92184a */
[----:B------:R-:W-:-:S03]  /*44e0*/  IMAD.WIDE R152, R3, 0x4, R152 ;  /* 0x0000000403987825 */ /* 0x000fc600078e0298 */
[----:B------:R-:W4:Y:S01]  /*44f0*/  LDL.LU.64 R76, [R1+0x8] ;  /* 0x00000800014c7983 */ /* 0x000f220000300a00 */
[----:B------:R-:W-:-:S03]  /*4500*/  IMAD.WIDE R60, R3, 0x4, R60 ;  /* 0x00000004033c7825 */ /* 0x000fc600078e023c */
[----:B------:R-:W-:Y:S01]  /*4510*/  LDGSTS.E [R245+0x1000c], desc[UR10][R152.64], !P1 ;  /* 0x1000c00098f57fae */ /* 0x000fe2000c92184a */
[----:B------:R-:W-:-:S03]  /*4520*/  IMAD.WIDE R120, R3, 0x4, R120 ;  /* 0x0000000403787825 */ /* 0x000fc600078e0278 */
[----:B------:R-:W-:Y:S01]  /*4530*/  LDGSTS.E [R245+0x1400c], desc[UR10][R60.64], !P1 ;  /* 0x1400c0003cf57fae */ /* 0x000fe2000c92184a */
[----:B------:R-:W-:-:S03]  /*4540*/  IMAD.WIDE R52, R3, 0x4, R52 ;  /* 0x0000000403347825 */ /* 0x000fc600078e0234 */
[----:B------:R-:W-:Y:S04]  /*4550*/  LDGSTS.E [R245+0x1800c], desc[UR10][R120.64], !P1 ;  /* 0x1800c00078f57fae */ /* 0x000fe8000c92184a */
[----:B------:R-:W-:Y:S01]  /*4560*/  LDGSTS.E [R245+0x1c00c], desc[UR10][R52.64], !P1 ;  /* 0x1c00c00034f57fae */ /* 0x000fe2000c92184a */
[----:B--2---:R-:W-:-:S03]  /*4570*/  VIADD R11, R11, 0xffffffd1 ;  /* 0xffffffd10b0b7836 */ /* 0x004fc60000000000 */
[----:B------:R-:W2:Y:S02]  /*4580*/  LDL.LU.64 R90, [R1+0x18] ;  /* 0x00001800015a7983 */ /* 0x000ea40000300a00 */
[----:B------:R-:W-:Y:S01]  /*4590*/  ISETP.GE.U32.AND P0, PT, R11, 0x7fffffb2, PT ;  /* 0x7fffffb20b00780c */ /* 0x000fe20003f06070 */
[C---:B------:R-:W-:Y:S01]  /*45a0*/  IMAD.WIDE R162, R3.reuse, 0x4, R162 ;  /* 0x0000000403a27825 */ /* 0x040fe200078e02a2 */
[----:B------:R-:W1:Y:S01]  /*45b0*/  LDC R11, c[0x0][0x230] ;  /* 0x00008c00ff0b7b82 */ /* 0x000e620000000800 */
[----:B------:R-:W2:Y:S02]  /*45c0*/  LDL.LU.64 R78, [R1+0x20] ;  /* 0x00002000014e7983 */ /* 0x000ea40000300a00 */
[C---:B------:R-:W-:Y:S02]  /*45d0*/  IMAD.WIDE R154, R3.reuse, 0x4, R154 ;  /* 0x00000004039a7825 */ /* 0x040fe400078e029a */
[----:B------:R-:W-:Y:S02]  /*45e0*/  LDGSTS.E [R12+0x10000], desc[UR10][R162.64], !P5 ;  /* 0x10000000a20c7fae */ /* 0x000fe4000e92184a */
[----:B------:R-:W-:-:S02]  /*45f0*/  IMAD.WIDE R150, R3, 0x4, R150 ;  /* 0x0000000403967825 */ /* 0x000fc400078e0296 */
[----:B------:R-:W-:Y:S02]  /*4600*/  LDGSTS.E [R12+0x14000], desc[UR10][R154.64], !P5 ;  /* 0x140000009a0c7fae */ /* 0x000fe4000e92184a */
[C---:B------:R-:W-:Y:S02]  /*4610*/  IMAD.WIDE R172, R3.reuse, 0x4, R172 ;  /* 0x0000000403ac7825 */ /* 0x040fe400078e02ac */
[----:B------:R-:W-:Y:S04]  /*4620*/  LDGSTS.E [R12+0x18000], desc[UR10][R150.64], !P5 ;  /* 0x18000000960c7fae */ /* 0x000fe8000e92184a */
[----:B------:R-:W-:Y:S01]  /*4630*/  LDGSTS.E [R12+0x1c000], desc[UR10][R172.64], !P5 ;  /* 0x1c000000ac0c7fae */ /* 0x000fe2000e92184a */
[----:B------:R-:W-:-:S03]  /*4640*/  IMAD.WIDE R168, R3, 0x4, R168 ;  /* 0x0000000403a87825 */ /* 0x000fc600078e02a8 */
[----:B------:R-:W2:Y:S01]  /*4650*/  LDL.LU.64 R88, [R1+0x30] ;  /* 0x0000300001587983 */ /* 0x000ea20000300a00 */
[----:B-1----:R-:W-:Y:S01]  /*4660*/  IADD3 R11, R11, -0x30, RZ ;  /* 0xffffffd00b0b7810 */ /* 0x002fe20007ffe0ff */
[----:B------:R-:W-:Y:S02]  /*4670*/  IMAD.WIDE R156, R3, 0x4, R156 ;  /* 0x00000004039c7825 */ /* 0x000fe400078e029c */
[----:B------:R-:W-:Y:S01]  /*4680*/  LDGSTS.E [R12+0x10004], desc[UR10][R168.64], !P6 ;  /* 0x10004000a80c7fae */ /* 0x000fe2000f12184a */
[----:B------:R-:W-:Y:S02]  /*4690*/  ISETP.GE.U32.AND P2, PT, R11, 0x7fffffb1, PT ;  /* 0x7fffffb10b00780c */ /* 0x000fe40003f46070 */
[----:B------:R-:W1:Y:S01]  /*46a0*/  LDC R11, c[0x0][0x230] ;  /* 0x00008c00ff0b7b82 */ /* 0x000e620000000800 */
[C---:B------:R-:W-:Y:S01]  /*46b0*/  IMAD.WIDE R54, R3.reuse, 0x4, R54 ;  /* 0x0000000403367825 */ /* 0x040fe200078e0236 */
[----:B------:R-:W-:Y:S03]  /*46c0*/  LDGSTS.E [R12+0x14004], desc[UR10][R156.64], !P6 ;  /* 0x140040009c0c7fae */ /* 0x000fe6000f12184a */
[C---:B------:R-:W-:Y:S01]  /*46d0*/  IMAD.WIDE R132, R3.reuse, 0x4, R132 ;  /* 0x0000000403847825 */ /* 0x040fe200078e0284 */
[----:B------:R-:W-:Y:S04]  /*46e0*/  LDGSTS.E [R12+0x18004], desc[UR10][R54.64], !P6 ;  /* 0x18004000360c7fae */ /* 0x000fe8000f12184a */
[----:B------:R-:W-:Y:S01]  /*46f0*/  LDGSTS.E [R12+0x1c004], desc[UR10][R132.64], !P6 ;  /* 0x1c004000840c7fae */ /* 0x000fe2000f12184a */
[----:B------:R-:W-:-:S03]  /*4700*/  IMAD.WIDE R174, R3, 0x4, R174 ;  /* 0x0000000403ae7825 */ /* 0x000fc600078e02ae */
[----:B------:R-:W2:Y:S01]  /*4710*/  LDL.LU.64 R86, [R1+0x28] ;  /* 0x0000280001567983 */ /* 0x000ea20000300a00 */
[----:B------:R-:W-:-:S03]  /*4720*/  IMAD.WIDE R170, R3, 0x4, R170 ;  /* 0x0000000403aa7825 */ /* 0x000fc600078e02aa */
[----:B------:R-:W-:Y:S01]  /*4730*/  LDGSTS.E [R12+0x10008], desc[UR10][R174.64], !P0 ;  /* 0x10008000ae0c7fae */ /* 0x000fe2000c12184a */
[----:B------:R-:W-:-:S03]  /*4740*/  IMAD.WIDE R158, R3, 0x4, R158 ;  /* 0x00000004039e7825 */ /* 0x000fc600078e029e */
[----:B------:R-:W-:Y:S01]  /*4750*/  LDGSTS.E [R12+0x14008], desc[UR10][R170.64], !P0 ;  /* 0x14008000aa0c7fae */ /* 0x000fe2000c12184a */
[----:B-1----:R-:W-:Y:S02]  /*4760*/  VIADD R11, R11, 0xffffffcf ;  /* 0xffffffcf0b0b7836 */ /* 0x002fe40000000000 */
[----:B------:R-:W-:Y:S01]  /*4770*/  IMAD.WIDE R48, R3, 0x4, R48 ;  /* 0x0000000403307825 */ /* 0x000fe200078e0230 */
[----:B------:R-:W-:Y:S02]  /*4780*/  LDGSTS.E [R12+0x18008], desc[UR10][R158.64], !P0 ;  /* 0x180080009e0c7fae */ /* 0x000fe4000c12184a */
[----:B------:R-:W-:Y:S02]  /*4790*/  ISETP.GE.U32.AND P3, PT, R11, 0x7fffffb0, PT ;  /* 0x7fffffb00b00780c */ /* 0x000fe40003f66070 */
[----:B------:R-:W1:Y:S01]  /*47a0*/  LDC R11, c[0x0][0x230] ;  /* 0x00008c00ff0b7b82 */ /* 0x000e620000000800 */
[----:B------:R-:W-:Y:S04]  /*47b0*/  LDGSTS.E [R12+0x1c008], desc[UR10][R48.64], !P0 ;  /* 0x1c008000300c7fae */ /* 0x000fe8000c12184a */
[----:B------:R-:W2:Y:S04]  /*47c0*/  LDL.LU.64 R72, [R1+0x38] ;  /* 0x0000380001487983 */ /* 0x000ea80000300a00 */
[----:B------:R-:W2:Y:S01]  /*47d0*/  LDL.LU.64 R80, [R1+0x40] ;  /* 0x0000400001507983 */ /* 0x000ea20000300a00 */
[----:B-1----:R-:W-:-:S05]  /*47e0*/  VIADD R11, R11, 0xffffffce ;  /* 0xffffffce0b0b7836 */ /* 0x002fca0000000000 */
[----:B------:R-:W-:Y:S02]  /*47f0*/  ISETP.GE.U32.AND P1, PT, R11, 0x7fffffaf, PT ;  /* 0x7fffffaf0b00780c */ /* 0x000fe40003f26070 */
[----:B------:R-:W1:Y:S02]  /*4800*/  LDC R11, c[0x0][0x230] ;  /* 0x00008c00ff0b7b82 */ /* 0x000e640000000800 */
[----:B-1----:R-:W-:-:S04]  /*4810*/  IADD3 R11, R11, -0x33, RZ ;  /* 0xffffffcd0b0b7810 */ /* 0x002fc80007ffe0ff */
[----:B------:R-:W-:Y:S02]  /*4820*/  ISETP.GE.U32.AND P5, PT, R11, 0x7fffffae, PT ;  /* 0x7fffffae0b00780c */ /* 0x000fe40003fa6070 */
[----:B------:R-:W1:Y:S02]  /*4830*/  LDC R11, c[0x0][0x230] ;  /* 0x00008c00ff0b7b82 */ /* 0x000e640000000800 */
[----:B-1----:R-:W-:-:S05]  /*4840*/  VIADD R11, R11, 0xffffffcc ;  /* 0xffffffcc0b0b7836 */ /* 0x002fca0000000000 */
[----:B------:R-:W-:Y:S02]  /*4850*/  ISETP.GE.U32.AND P6, PT, R11, 0x7fffffad, PT ;  /* 0x7fffffad0b00780c */ /* 0x000fe40003fc6070 */
[----:B------:R-:W1:Y:S01]  /*4860*/  LDC R11, c[0x0][0x230] ;  /* 0x00008c00ff0b7b82 */ /* 0x000e620000000800 */
[----:B------:R-:W-:Y:S01]  /*4870*/  STL.64 [R1+0x758], R148 ;  /* 0x0007589401007387 */ /* 0x000fe20000100a00 */
[----:B-1----:R-:W-:-:S05]  /*4880*/  VIADD R11, R11, 0xffffffcb ;  /* 0xffffffcb0b0b7836 */ /* 0x002fca0000000000 */
[----:B------:R-:W-:Y:S02]  /*4890*/  ISETP.GE.U32.AND P0, PT, R11, 0x7fffffac, PT ;  /* 0x7fffffac0b00780c */ /* 0x000fe40003f06070 */
[----:B------:R-:W1:Y:S01]  /*48a0*/  LDC R11, c[0x0][0x230] ;  /* 0x00008c00ff0b7b82 */ /* 0x000e620000000800 */
[----:B------:R-:W-:Y:S01]  /*48b0*/  STL.64 [R1+0x760], R144 ;  /* 0x0007609001007387 */ /* 0x000fe20000100a00 */
[----:B------:R-:W-:-:S03]  /*48c0*/  IMAD.WIDE R146, R3, 0x4, R146 ;  /* 0x0000000403927825 */ /* 0x000fc600078e0292 */
[----:B------:R-:W-:Y:S01]  /*48d0*/  STL.64 [R1+0x768], R134 ;  /* 0x0007688601007387 */ /* 0x000fe20000100a00 */
[----:B------:R-:W-:-:S03]  /*48e0*/  IMAD.WIDE R50, R3, 0x4, R50 ;  /* 0x0000000403327825 */ /* 0x000fc600078e0232 */
[----:B------:R-:W-:Y:S01]  /*48f0*/  STL.64 [R1+0x770], R108 ;  /* 0x0007706c01007387 */ /* 0x000fe20000100a00 */
[----:B------:R-:W-:-:S03]  /*4900*/  IMAD.WIDE R166, R3, 0x4, R166 ;  /* 0x0000000403a67825 */ /* 0x000fc600078e02a6 */
[----:B------:R-:W-:Y:S01]  /*4910*/  STL.64 [R1+0x778], R140 ;  /* 0x0007788c01007387 */ /* 0x000fe20000100a00 */
[----:B------:R-:W-:-:S03]  /*4920*/  IMAD.WIDE R160, R3, 0x4, R160 ;  /* 0x0000000403a07825 */ /* 0x000fc600078e02a0 */
[----:B------:R2:W-:Y:S04]  /*4930*/  STL.64 [R1+0x780], R114 ;  /* 0x0007807201007387 */ /* 0x0005e80000100a00 */
[----:B------:R-:W-:Y:S01]  /*4940*/  STL.64 [R1+0x788], R164 ;  /* 0x000788a401007387 */ /* 0x000fe20000100a00 */
[----:B-1----:R-:W-:-:S03]  /*4950*/  IADD3 R11, R11, -0x36, RZ ;  /* 0xffffffca0b0b7810 */ /* 0x002fc60007ffe0ff */
[----:B------:R-:W-:Y:S04]  /*4960*/  STL.64 [R1+0x790], R152 ;  /* 0x0007909801007387 */ /* 0x000fe80000100a00 */
[----:B------:R-:W-:Y:S04]  /*4970*/  STL.64 [R1+0x798], R60 ;  /* 0x0007983c01007387 */ /* 0x000fe80000100a00 */
[----:B------:R-:W-:Y:S04]  /*4980*/  LDGSTS.E [R12+0x1000c], desc[UR10][R146.64], !P2 ;  /* 0x1000c000920c7fae */ /* 0x000fe8000d12184a */
[----:B------:R-:W-:Y:S04]  /*4990*/  STL.64 [R1+0x7a0], R120 ;  /* 0x0007a07801007387 */ /* 0x000fe80000100a00 */
[----:B------:R-:W-:Y:S01]  /*49a0*/  LDGSTS.E [R12+0x1400c], desc[UR10][R50.64], !P2 ;  /* 0x1400c000320c7fae */ /* 0x000fe2000d12184a */
[----:B---3--:R-:W-:-:S03]  /*49b0*/  IMAD.WIDE R104, R3, 0x4, R66 ;  /* 0x0000000403687825 */ /* 0x008fc600078e0242 */
[----:B------:R-:W-:Y:S04]  /*49c0*/  STL.64 [R1+0x7a8], R52 ;  /* 0x0007a83401007387 */ /* 0x000fe80000100a00 */
[----:B------:R-:W-:Y:S04]  /*49d0*/  LDGSTS.E [R12+0x1800c], desc[UR10][R166.64], !P2 ;  /* 0x1800c000a60c7fae */ /* 0x000fe8000d12184a */
[----:B------:R-:W-:Y:S04]  /*49e0*/  STL.64 [R1+0x7b0], R162 ;  /* 0x0007b0a201007387 */ /* 0x000fe80000100a00 */
[----:B------:R-:W-:Y:S01]  /*49f0*/  LDGSTS.E [R12+0x1c00c], desc[UR10][R160.64], !P2 ;  /* 0x1c00c000a00c7fae */ /* 0x000fe2000d12184a */
[----:B------:R-:W-:-:S02]  /*4a00*/  ISETP.GE.U32.AND P2, PT, R11, 0x7fffffab, PT ;  /* 0x7fffffab0b00780c */ /* 0x000fc40003f46070 */
[----:B------:R-:W1:Y:S01]  /*4a10*/  LDC R11, c[0x0][0x230] ;  /* 0x00008c00ff0b7b82 */ /* 0x000e620000000800 */
[----:B------:R-:W-:Y:S04]  /*4a20*/  STL.64 [R1+0x7b8], R154 ;  /* 0x0007b89a01007387 */ /* 0x000fe80000100a00 */
[----:B------:R-:W3:Y:S01]  /*4a30*/  LDL.LU.64 R66, [R1+0x48] ;  /* 0x0000480001427983 */ /* 0x000ee20000300a00 */
[----:B------:R-:W-:-:S04]  /*4a40*/  IMAD.WIDE R176, R3, 0x4, R176 ;  /* 0x0000000403b07825 */ /* 0x000fc800078e02b0 */
[C---:B------:R-:W-:Y:S01]  /*4a50*/  IMAD.WIDE R178, R3.reuse, 0x4, R178 ;  /* 0x0000000403b27825 */ /* 0x040fe200078e02b2 */
[----:B------:R-:W-:Y:S03]  /*4a60*/  LDGSTS.E [R7+0x10000], desc[UR10][R176.64], !P3 ;  /* 0x10000000b0077fae */ /* 0x000fe6000d92184a */
[C---:B------:R-:W-:Y:S01]  /*4a70*/  IMAD.WIDE R180, R3.reuse, 0x4, R180 ;  /* 0x0000000403b47825 */ /* 0x040fe200078e02b4 */
[----:B------:R-:W-:Y:S03]  /*4a80*/  LDGSTS.E [R7+0x14000], desc[UR10][R178.64], !P3 ;  /* 0x14000000b2077fae */ /* 0x000fe6000d92184a */
[----:B------:R-:W-:Y:S01]  /*4a90*/  IMAD.WIDE R182, R3, 0x4, R182 ;  /* 0x0000000403b67825 */ /* 0x000fe200078e02b6 */
[----:B------:R-:W-:Y:S04]  /*4aa0*/  LDGSTS.E [R7+0x18000], desc[UR10][R180.64], !P3 ;  /* 0x18000000b4077fae */ /* 0x000fe8000d92184a */
[----:B------:R-:W-:Y:S01]  /*4ab0*/  LDGSTS.E [R7+0x1c000], desc[UR10][R182.64], !P3 ;  /* 0x1c000000b6077fae */ /* 0x000fe2000d92184a */
[----:B-1----:R-:W-:-:S02]  /*4ac0*/  VIADD R11, R11, 0xffffffc9 ;  /* 0xffffffc90b0b7836 */ /* 0x002fc40000000000 */
[----:B------:R-:W-:-:S04]  /*4ad0*/  IMAD.WIDE R184, R3, 0x4, R184 ;  /* 0x0000000403b87825 */ /* 0x000fc800078e02b8 */
[----:B------:R-:W-:Y:S01]  /*4ae0*/  IMAD.WIDE R186, R3, 0x4, R186 ;  /* 0x0000000403ba7825 */ /* 0x000fe200078e02ba */
[----:B------:R-:W-:Y:S01]  /*4af0*/  ISETP.GE.U32.AND P3, PT, R11, 0x7fffffaa, PT ;  /* 0x7fffffaa0b00780c */ /* 0x000fe20003f66070 */
[----:B------:R-:W-:Y:S01]  /*4b00*/  LDGSTS.E [R7+0x10004], desc[UR10][R184.64], !P1 ;  /* 0x10004000b8077fae */ /* 0x000fe2000c92184a */
[----:B------:R-:W1:Y:S01]  /*4b10*/  LDC R11, c[0x0][0x230] ;  /* 0x00008c00ff0b7b82 */ /* 0x000e620000000800 */
[C---:B------:R-:W-:Y:S02]  /*4b20*/  IMAD.WIDE R188, R3.reuse, 0x4, R188 ;  /* 0x0000000403bc7825 */ /* 0x040fe400078e02bc */
[----:B------:R-:W-:Y:S02]  /*4b30*/  LDGSTS.E [R7+0x14004], desc[UR10][R186.64], !P1 ;  /* 0x14004000ba077fae */ /* 0x000fe4000c92184a */
[C---:B------:R-:W-:Y:S02]  /*4b40*/  IMAD.WIDE R190, R3.reuse, 0x4, R190 ;  /* 0x0000000403be7825 */ /* 0x040fe400078e02be */
[----:B------:R-:W-:Y:S04]  /*4b50*/  LDGSTS.E [R7+0x18004], desc[UR10][R188.64], !P1 ;  /* 0x18004000bc077fae */ /* 0x000fe8000c92184a */
[----:B------:R-:W-:Y:S01]  /*4b60*/  LDGSTS.E [R7+0x1c004], desc[UR10][R190.64], !P1 ;  /* 0x1c004000be077fae */ /* 0x000fe2000c92184a */
[----:B------:R-:W-:-:S04]  /*4b70*/  IMAD.WIDE R192, R3, 0x4, R192 ;  /* 0x0000000403c07825 */ /* 0x000fc800078e02c0 */
[C---:B------:R-:W-:Y:S01]  /*4b80*/  IMAD.WIDE R194, R3.reuse, 0x4, R194 ;  /* 0x0000000403c27825 */ /* 0x040fe200078e02c2 */
[----:B------:R-:W-:Y:S03]  /*4b90*/  LDGSTS.E [R7+0x10008], desc[UR10][R192.64], !P5 ;  /* 0x10008000c0077fae */ /* 0x000fe6000e92184a */
[----:B------:R-:W-:Y:S01]  /*4ba0*/  IMAD.WIDE R196, R3, 0x4, R196 ;  /* 0x0000000403c47825 */ /* 0x000fe200078e02c4 */
[----:B------:R-:W-:Y:S03]  /*4bb0*/  LDGSTS.E [R7+0x14008], desc[UR10][R194.64], !P5 ;  /* 0x14008000c2077fae */ /* 0x000fe6000e92184a */
[----:B-1----:R-:W-:Y:S01]  /*4bc0*/  VIADD R11, R11, 0xffffffc8 ;  /* 0xffffffc80b0b7836 */ /* 0x002fe20000000000 */
[----:B------:R-:W-:Y:S04]  /*4bd0*/  LDGSTS.E [R7+0x18008], desc[UR10][R196.64], !P5 ;  /* 0x18008000c4077fae */ /* 0x000fe8000e92184a */
[----:B------:R-:W-:Y:S01]  /*4be0*/  ISETP.GE.U32.AND P1, PT, R11, 0x7fffffa9, PT ;  /* 0x7fffffa90b00780c */ /* 0x000fe20003f26070 */
[C---:B------:R-:W-:Y:S01]  /*4bf0*/  IMAD.WIDE R198, R3.reuse, 0x4, R198 ;  /* 0x0000000403c67825 */ /* 0x040fe200078e02c6 */
[----:B------:R-:W1:Y:S03]  /*4c00*/  LDC R11, c[0x0][0x230] ;  /* 0x00008c00ff0b7b82 */ /* 0x000e660000000800 */
[C---:B------:R-:W-:Y:S01]  /*4c10*/  IMAD.WIDE R200, R3.reuse, 0x4, R200 ;  /* 0x0000000403c87825 */ /* 0x040fe200078e02c8 */
[----:B------:R-:W-:Y:S03]  /*4c20*/  LDGSTS.E [R7+0x1c008], desc[UR10][R198.64], !P5 ;  /* 0x1c008000c6077fae */ /* 0x000fe6000e92184a */
[C---:B------:R-:W-:Y:S01]  /*4c30*/  IMAD.WIDE R202, R3.reuse, 0x4, R202 ;  /* 0x0000000403ca7825 */ /* 0x040fe200078e02ca */
[----:B------:R-:W-:Y:S03]  /*4c40*/  LDGSTS.E [R7+0x1000c], desc[UR10][R200.64], !P6 ;  /* 0x1000c000c8077fae */ /* 0x000fe6000f12184a */
[C---:B------:R-:W-:Y:S01]  /*4c50*/  IMAD.WIDE R204, R3.reuse, 0x4, R204 ;  /* 0x0000000403cc7825 */ /* 0x040fe200078e02cc */
[----:B------:R-:W-:Y:S03]  /*4c60*/  LDGSTS.E [R7+0x1400c], desc[UR10][R202.64], !P6 ;  /* 0x1400c000ca077fae */ /* 0x000fe6000f12184a */
[----:B------:R-:W-:Y:S01]  /*4c70*/  IMAD.WIDE R206, R3, 0x4, R206 ;  /* 0x0000000403ce7825 */ /* 0x000fe200078e02ce */
[----:B------:R-:W-:Y:S04]  /*4c80*/  LDGSTS.E [R7+0x1800c], desc[UR10][R204.64], !P6 ;  /* 0x1800c000cc077fae */ /* 0x000fe8000f12184a */
[----:B------:R-:W-:Y:S01]  /*4c90*/  LDGSTS.E [R7+0x1c00c], desc[UR10][R206.64], !P6 ;  /* 0x1c00c000ce077fae */ /* 0x000fe2000f12184a */
[----:B-1----:R-:W-:Y:S01]  /*4ca0*/  IADD3 R11, R11, -0x39, RZ ;  /* 0xffffffc70b0b7810 */ /* 0x002fe20007ffe0ff */
        /* <DEDUP_REMOVED lines=42> */
[----:B------:R-:W3:Y:S03]  /*4f50*/  S2R R71, SR_TID.X ;  /* 0x0000000000477919 */ /* 0x000ee60000002100 */
[----:B------:R-:W-:Y:S01]  /*4f60*/  IMAD.WIDE R102, R3, 0x4, R250 ;  /* 0x0000000403667825 */ /* 0x000fe200078e02fa */
[----:B------:R-:W-:Y:S01]  /*4f70*/  LDGSTS.E [R2+0x10000], desc[UR10][R240.64], !P5 ;  /* 0x10000000f0027fae */ /* 0x000fe2000e92184a */
[----:B-1----:R-:W-:-:S03]  /*4f80*/  IADD3 R11, R11, -0x3c, RZ ;  /* 0xffffffc40b0b7810 */ /* 0x002fc60007ffe0ff */
[----:B------:R-:W-:Y:S01]  /*4f90*/  LDGSTS.E [R2+0x14000], desc[UR10][R242.64], !P5 ;  /* 0x14000000f2027fae */ /* 0x000fe2000e92184a */
[----:B------:R-:W-:-:S03]  /*4fa0*/  ISETP.GE.U32.AND P2, PT, R11, 0x7fffffa5, PT ;  /* 0x7fffffa50b00780c */ /* 0x000fc60003f46070 */
[----:B------:R-:W-:Y:S01]  /*4fb0*/  LDGSTS.E [R2+0x18000], desc[UR10][R102.64], !P5 ;  /* 0x1800000066027fae */ /* 0x000fe2000e92184a */
[----:B------:R-:W1:Y:S03]  /*4fc0*/  LDC R11, c[0x0][0x230] ;  /* 0x00008c00ff0b7b82 */ /* 0x000e660000000800 */
[----:B------:R-:W-:Y:S01]  /*4fd0*/  LDGSTS.E [R2+0x1c000], desc[UR10][R104.64], !P5 ;  /* 0x1c00000068027fae */ /* 0x000fe2000e92184a */
[----:B----4-:R-:W-:-:S03]  /*4fe0*/  IMAD.WIDE R92, R3, 0x4, R84 ;  /* 0x00000004035c7825 */ /* 0x010fc600078e0254 */
[----:B------:R-:W4:Y:S01]  /*4ff0*/  LDL.LU.64 R82, [R1+0x50] ;  /* 0x0000500001527983 */ /* 0x000f220000300a00 */
[----:B--2---:R-:W-:-:S03]  /*5000*/  IMAD.WIDE R94, R3, 0x4, R90 ;  /* 0x00000004035e7825 */ /* 0x004fc600078e025a */
[----:B------:R-:W-:Y:S01]  /*5010*/  LDGSTS.E [R2+0x10004], desc[UR10][R92.64], !P6 ;  /* 0x100040005c027fae */ /* 0x000fe2000f12184a */
[----:B------:R-:W-:-:S03]  /*5020*/  IMAD.WIDE R98, R3, 0x4, R78 ;  /* 0x0000000403627825 */ /* 0x000fc600078e024e */
[----:B------:R-:W-:Y:S01]  /*5030*/  LDGSTS.E [R2+0x14004], desc[UR10][R94.64], !P6 ;  /* 0x140040005e027fae */ /* 0x000fe2000f12184a */
[----:B------:R-:W-:-:S03]  /*5040*/  IMAD.WIDE R88, R3, 0x4, R88 ;  /* 0x0000000403587825 */ /* 0x000fc600078e0258 */
[----:B------:R-:W2:Y:S01]  /*5050*/  LDL.LU.64 R90, [R1+0x58] ;  /* 0x00005800015a7983 */ /* 0x000ea20000300a00 */
[----:B------:R-:W-:-:S04]  /*5060*/  IMAD.WIDE R76, R3, 0x4, R76 ;  /* 0x00000004034c7825 */ /* 0x000fc800078e024c */
[----:B------:R-:W-:Y:S01]  /*5070*/  IMAD.WIDE R100, R3, 0x4, R86 ;  /* 0x0000000403647825 */ /* 0x000fe200078e0256 */
[----:B------:R-:W-:Y:S03]  /*5080*/  LDGSTS.E [R2+0x18004], desc[UR10][R98.64], !P6 ;  /* 0x1800400062027fae */ /* 0x000fe6000f12184a */
[----:B-1----:R-:W-:Y:S01]  /*5090*/  VIADD R11, R11, 0xffffffc3 ;  /* 0xffffffc30b0b7836 */ /* 0x002fe20000000000 */
[----:B------:R-:W2:Y:S04]  /*50a0*/  LDL.LU.64 R78, [R1+0x60] ;  /* 0x00006000014e7983 */ /* 0x000ea80000300a00 */
[----:B------:R-:W-:Y:S01]  /*50b0*/  ISETP.GE.U32.AND P3, PT, R11, 0x7fffffa4, PT ;  /* 0x7fffffa40b00780c */ /* 0x000fe20003f66070 */
[C---:B------:R-:W-:Y:S01]  /*50c0*/  IMAD.WIDE R86, R3.reuse, 0x4, R72 ;  /* 0x0000000403567825 */ /* 0x040fe200078e0248 */
[----:B------:R-:W1:Y:S01]  /*50d0*/  LDC R11, c[0x0][0x230] ;  /* 0x00008c00ff0b7b82 */ /* 0x000e620000000800 */
[----:B------:R-:W-:Y:S02]  /*50e0*/  LDGSTS.E [R2+0x1c004], desc[UR10][R88.64], !P6 ;  /* 0x1c00400058027fae */ /* 0x000fe4000f12184a */
[----:B------:R-:W-:Y:S01]  /*50f0*/  IMAD.WIDE R96, R3, 0x4, R80 ;  /* 0x0000000403607825 */ /* 0x000fe200078e0250 */
[----:B---3--:R-:W-:Y:S01]  /*5100*/  LOP3.LUT R71, R71, 0x1f, RZ, 0xc0, !PT ;  /* 0x0000001f47477812 */ /* 0x008fe200078ec0ff */
[----:B------:R-:W3:Y:S04]  /*5110*/  LDL.LU.64 R84, [R1+0x68] ;  /* 0x0000680001547983 */ /* 0x000ee80000300a00 */
[----:B------:R-:W-:Y:S04]  /*5120*/  LDGSTS.E [R2+0x10008], desc[UR10][R76.64], !P0 ;  /* 0x100080004c027fae */ /* 0x000fe8000c12184a */
[----:B------:R-:W3:Y:S04]  /*5130*/  LDL.LU.64 R72, [R1+0x70] ;  /* 0x0000700001487983 */ /* 0x000ee80000300a00 */
[----:B------:R-:W-:Y:S04]  /*5140*/  LDGSTS.E [R2+0x14008], desc[UR10][R100.64], !P0 ;  /* 0x1400800064027fae */ /* 0x000fe8000c12184a */
[----:B------:R-:W3:Y:S01]  /*5150*/  LDL.LU.64 R80, [R1+0x78] ;  /* 0x0000780001507983 */ /* 0x000ee20000300a00 */
[----:B-1----:R-:W-:-:S03]  /*5160*/  VIADD R11, R11, 0xffffffc2 ;  /* 0xffffffc20b0b7836 */ /* 0x002fc60000000000 */
[----:B------:R-:W-:Y:S02]  /*5170*/  LDGSTS.E [R2+0x18008], desc[UR10][R86.64], !P0 ;  /* 0x1800800056027fae */ /* 0x000fe4000c12184a */
[----:B------:R-:W-:Y:S02]  /*5180*/  ISETP.GE.U32.AND P1, PT, R11, 0x7fffffa3, PT ;  /* 0x7fffffa30b00780c */ /* 0x000fe40003f26070 */
[----:B------:R-:W3:Y:S01]  /*5190*/  LDL.LU.64 R68, [R1+0x88] ;  /* 0x0000880001447983 */ /* 0x000ee20000300a00 */
[----:B------:R-:W1:Y:S03]  /*51a0*/  LDC R11, c[0x0][0x230] ;  /* 0x00008c00ff0b7b82 */ /* 0x000e660000000800 */
[----:B------:R-:W-:Y:S04]  /*51b0*/  LDGSTS.E [R2+0x1c008], desc[UR10][R96.64], !P0 ;  /* 0x1c00800060027fae */ /* 0x000fe8000c12184a */
[----:B------:R-:W3:Y:S04]  /*51c0*/  LDL.LU.64 R74, [R1+0x98] ;  /* 0x00009800014a7983 */ /* 0x000ee80000300a00 */
[----:B------:R-:W4:Y:S01]  /*51d0*/  LDL.LU.64 R122, [R1+0xa8] ;  /* 0x0000a800017a7983 */ /* 0x000f220000300a00 */
[----:B-1----:R-:W-:-:S04]  /*51e0*/  IADD3 R11, R11, -0x3f, RZ ;  /* 0xffffffc10b0b7810 */ /* 0x002fc80007ffe0ff */
[----:B------:R-:W-:Y:S02]  /*51f0*/  ISETP.GE.U32.AND P5, PT, R11, 0x7fffffa2, PT ;  /* 0x7fffffa20b00780c */ /* 0x000fe40003fa6070 */
[----:B------:R-:W1:Y:S02]  /*5200*/  LDC R11, c[0x0][0x230] ;  /* 0x00008c00ff0b7b82 */ /* 0x000e640000000800 */
[----:B-1----:R-:W-:-:S05]  /*5210*/  VIADD R11, R11, 0xffffffc0 ;  /* 0xffffffc00b0b7836 */ /* 0x002fca0000000000 */
[----:B------:R-:W-:Y:S01]  /*5220*/  ISETP.GE.AND P0, PT, R71, R11, PT ;  /* 0x0000000b4700720c */ /* 0x000fe20003f06270 */
[----:B------:R-:W-:Y:S02]  /*5230*/  IMAD.WIDE R70, R3, 0x4, R66 ;  /* 0x0000000403467825 */ /* 0x000fe400078e0242 */
[----:B------:R-:W3:Y:S04]  /*5240*/  LDL.LU.64 R66, [R1+0xb8] ;  /* 0x0000b80001427983 */ /* 0x000ee80000300a00 */
[----:B------:R-:W3:Y:S04]  /*5250*/  LDL.LU.64 R106, [R1+0xc8] ;  /* 0x0000c800016a7983 */ /* 0x000ee80000300a00 */
[----:B------:R-:W2:Y:S04]  /*5260*/  LDL.LU.64 R136, [R1+0xd8] ;  /* 0x0000d80001887983 */ /* 0x000ea80000300a00 */
[----:B------:R-:W3:Y:S04]  /*5270*/  LDL.LU.64 R64, [R1+0xe8] ;  /* 0x0000e80001407983 */ /* 0x000ee80000300a00 */
[----:B------:R-:W3:Y:S04]  /*5280*/  LDL.LU.64 R110, [R1+0xf8] ;  /* 0x0000f800016e7983 */ /* 0x000ee80000300a00 */
[----:B------:R-:W3:Y:S04]  /*5290*/  LDL.LU.64 R128, [R1+0x108] ;  /* 0x0001080001807983 */ /* 0x000ee80000300a00 */
[----:B------:R-:W3:Y:S04]  /*52a0*/  LDL.LU.64 R116, [R1+0x118] ;  /* 0x0001180001747983 */ /* 0x000ee80000300a00 */
[----:B------:R-:W3:Y:S04]  /*52b0*/  LDL.LU.64 R118, [R1+0x128] ;  /* 0x0001280001767983 */ /* 0x000ee80000300a00 */
[----:B------:R-:W3:Y:S01]  /*52c0*/  LDL.LU.64 R138, [R1+0x208] ;  /* 0x00020800018a7983 */ /* 0x000ee20000300a00 */
[----:B------:R-:W-:-:S02]  /*52d0*/  ISETP.GE.U32.AND P6, PT, R11, 0x7fffffa1, PT ;  /* 0x7fffffa10b00780c */ /* 0x000fc40003fc6070 */
[----:B------:R-:W-:Y:S01]  /*52e0*/  SEL R11, RZ, 0x4, P0 ;  /* 0x00000004ff0b7807 */ /* 0x000fe20000000000 */
[----:B------:R-:W-:Y:S01]  /*52f0*/  LDGSTS.E [R2+0x1000c], desc[UR10][R70.64], !P2 ;  /* 0x1000c00046027fae */ /* 0x000fe2000d12184a */
[----:B------:R-:W-:-:S04]  /*5300*/  ISETP.GT.AND P0, PT, R13, 0x5f, PT ;  /* 0x0000005f0d00780c */ /* 0x000fc80003f04270 */
[----:B------:R-:W-:-:S04]  /*5310*/  SEL R11, R11, RZ, P0 ;  /* 0x000000ff0b0b7207 */ /* 0x000fc80000000000 */
[----:B------:R-:W-:Y:S02]  /*5320*/  ISETP.NE.U32.AND P0, PT, R11, RZ, PT ;  /* 0x000000ff0b00720c */ /* 0x000fe40003f05070 */
[----:B------:R-:W1:Y:S02]  /*5330*/  LDC R11, c[0x0][0x230] ;  /* 0x00008c00ff0b7b82 */ /* 0x000e640000000800 */
[----:B-1----:R-:W-:Y:S02]  /*5340*/  VIADD R11, R11, 0xffffffbf ;  /* 0xffffffbf0b0b7836 */ /* 0x002fe40000000000 */
[C---:B----4-:R-:W-:Y:S02]  /*5350*/  IMAD.WIDE R56, R3.reuse, 0x4, R122 ;  /* 0x0000000403387825 */ /* 0x050fe400078e027a */
[----:B------:R-:W4:Y:S02]  /*5360*/  LDL.LU.64 R122, [R1+0x200] ;  /* 0x00020000017a7983 */ /* 0x000f240000300a00 */
[----:B--2---:R-:W-:-:S02]  /*5370*/  IMAD.WIDE R58, R3, 0x4, R136 ;  /* 0x00000004033a7825 */ /* 0x004fc400078e0288 */
[----:B------:R-:W2:Y:S02]  /*5380*/  LDL.LU.64 R136, [R1+0x1f8] ;  /* 0x0001f80001887983 */ /* 0x000ea40000300a00 */
[C---:B---3--:R-:W-:Y:S02]  /*5390*/  IMAD.WIDE R112, R3.reuse, 0x4, R128 ;  /* 0x0000000403707825 */ /* 0x048fe400078e0280 */
[----:B------:R-:W3:Y:S02]  /*53a0*/  LDL.LU.64 R128, [R1+0x1f0] ;  /* 0x0001f00001807983 */ /* 0x000ee40000300a00 */
[----:B------:R-:W-:-:S04]  /*53b0*/  IMAD.WIDE R82, R3, 0x4, R82 ;  /* 0x0000000403527825 */ /* 0x000fc800078e0252 */
[C---:B------:R-:W-:Y:S01]  /*53c0*/  IMAD.WIDE R90, R3.reuse, 0x4, R90 ;  /* 0x00000004035a7825 */ /* 0x040fe200078e025a */
[----:B------:R-:W-:Y:S03]  /*53d0*/  LDGSTS.E [R2+0x1400c], desc[UR10][R82.64], !P2 ;  /* 0x1400c00052027fae */ /* 0x000fe6000d12184a */
[----:B------:R-:W-:Y:S01]  /*53e0*/  IMAD.WIDE R78, R3, 0x4, R78 ;  /* 0x00000004034e7825 */ /* 0x000fe200078e024e */
[----:B------:R-:W-:Y:S04]  /*53f0*/  LDGSTS.E [R2+0x1800c], desc[UR10][R90.64], !P2 ;  /* 0x1800c0005a027fae */ /* 0x000fe8000d12184a */
[----:B------:R-:W-:Y:S01]  /*5400*/  LDGSTS.E [R2+0x1c00c], desc[UR10][R78.64], !P2 ;  /* 0x1c00c0004e027fae */ /* 0x000fe2000d12184a */
[----:B------:R-:W-:-:S02]  /*5410*/  ISETP.GE.U32.AND P2, PT, R11, 0x7fffffa0, PT ;  /* 0x7fffffa00b00780c */ /* 0x000fc40003f46070 */
[----:B------:R-:W1:Y:S01]  /*5420*/  LDC R11, c[0x0][0x230] ;  /* 0x00008c00ff0b7b82 */ /* 0x000e620000000800 */
        /* <DEDUP_REMOVED lines=8> */
[----:B-1----:R-:W-:-:S04]  /*54b0*/  IADD3 R11, R11, -0x42, RZ ;  /* 0xffffffbe0b0b7810 */ /* 0x002fc80007ffe0ff */
[----:B------:R-:W-:Y:S02]  /*54c0*/  ISETP.GE.U32.AND P3, PT, R11, 0x7fffff9f, PT ;  /* 0x7fffff9f0b00780c */ /* 0x000fe40003f66070 */
[----:B------:R-:W1:Y:S01]  /*54d0*/  LDC R11, c[0x0][0x230] ;  /* 0x00008c00ff0b7b82 */ /* 0x000e620000000800 */
[----:B------:R-:W-:-:S04]  /*54e0*/  IMAD.WIDE R74, R3, 0x4, R74 ;  /* 0x00000004034a7825 */ /* 0x000fc800078e024a */
[C---:B------:R-:W-:Y:S01]  /*54f0*/  IMAD.WIDE R66, R3.reuse, 0x4, R66 ;  /* 0x0000000403427825 */ /* 0x040fe200078e0242 */
[----:B------:R-:W-:Y:S03]  /*5500*/  LDGSTS.E [R248+0x10004], desc[UR10][R74.64], !P1 ;  /* 0x100040004af87fae */ /* 0x000fe6000c92184a */
[C---:B------:R-:W-:Y:S01]  /*5510*/  IMAD.WIDE R62, R3.reuse, 0x4, R106 ;  /* 0x00000004033e7825 */ /* 0x040fe200078e026a */
[----:B------:R-:W-:Y:S01]  /*5520*/  LDGSTS.E [R248+0x14004], desc[UR10][R56.64], !P1 ;  /* 0x1400400038f87fae */ /* 0x000fe2000c92184a */
[----:B------:R-:W4:Y:S03]  /*5530*/  LDC R106, c[0x0][0x230] ;  /* 0x00008c00ff6a7b82 */ /* 0x000f260000000800 */
[----:B------:R-:W-:Y:S04]  /*5540*/  LDGSTS.E [R248+0x18004], desc[UR10][R66.64], !P1 ;  /* 0x1800400042f87fae */ /* 0x000fe8000c92184a */
        /* <DEDUP_REMOVED lines=9> */
[----:B------:R-:W-:Y:S01]  /*55e0*/  LDGSTS.E [R248+0x1c008], desc[UR10][R112.64], !P5 ;  /* 0x1c00800070f87fae */ /* 0x000fe2000e92184a */
[----:B-1----:R-:W-:-:S05]  /*55f0*/  VIADD R11, R11, 0xffffffbc ;  /* 0xffffffbc0b0b7836 */ /* 0x002fca0000000000 */
[----:B------:R-:W-:Y:S02]  /*5600*/  ISETP.GE.U32.AND P5, PT, R11, 0x7fffff9d, PT ;  /* 0x7fffff9d0b00780c */ /* 0x000fe40003fa6070 */
        /* <DEDUP_REMOVED lines=8> */
[----:B------:R-:W-:Y:S04]  /*5690*/  LDGSTS.E [R248+0x1c00c], desc[UR10][R130.64], !P6 ;  /* 0x1c00c00082f87fae */ /* 0x000fe8000f12184a */
[----:B------:R-:W0:Y:S01]  /*56a0*/  LDGDEPBAR ;  /* 0x00000000000079af */ /* 0x000e220000000000 */
[----:B-1----:R-:W-:-:S04]  /*56b0*/  IADD3 R11, R11, -0x45, RZ ;  /* 0xffffffbb0b0b7810 */ /* 0x002fc80007ffe0ff */
[----:B------:R-:W-:Y:S01]  /*56c0*/  ISETP.GE.U32.AND P6, PT, R11, 0x7fffff9c, PT ;  /* 0x7fffff9c0b00780c */ /* 0x000fe20003fc6070 */
[----:B------:R-:W-:-:S04]  /*56d0*/  IMAD.SHL.U32 R11, R5, 0x20, RZ ;  /* 0x00000020050b7824 */ /* 0x000fc800078e00ff */
[----:B------:R-:W-:-:S04]  /*56e0*/  IMAD.WIDE R36, R11, 0x4, R36 ;  /* 0x000000040b247825 */ /* 0x000fc800078e0224 */
[C---:B------:R-:W-:Y:S01]  /*56f0*/  IMAD.WIDE R34, R11.reuse, 0x4, R34 ;  /* 0x000000040b227825 */ /* 0x040fe200078e0222 */
[----:B------:R-:W-:Y:S03]  /*5700*/  STL.64 [R1+0x210], R36 ;  /* 0x0002102401007387 */ /* 0x000fe60000100a00 */
[C---:B------:R-:W-:Y:S01]  /*5710*/  IMAD.WIDE R46, R11.reuse, 0x4, R46 ;  /* 0x000000040b2e7825 */ /* 0x040fe200078e022e */
[----:B------:R-:W-:Y:S03]  /*5720*/  STL.64 [R1+0x218], R34 ;  /* 0x0002182201007387 */ /* 0x000fe60000100a00 */
[C---:B------:R-:W-:Y:S01]  /*5730*/  IMAD.WIDE R44, R11.reuse, 0x4, R44 ;  /* 0x000000040b2c7825 */ /* 0x040fe200078e022c */
[----:B------:R-:W-:Y:S03]  /*5740*/  STL.64 [R1+0x220], R46 ;  /* 0x0002202e01007387 */ /* 0x000fe60000100a00 */
[----:B------:R-:W-:-:S04]  /*5750*/  IMAD.WIDE R126, R11, 0x4, R22 ;  /* 0x000000040b7e7825 */ /* 0x000fc800078e0216 */
[----:B------:R-:W-:Y:S01]  /*5760*/  IMAD.WIDE R8, R11, 0x4, R8 ;  /* 0x000000040b087825 */ /* 0x000fe200078e0208 */
[----:B------:R1:W-:Y:S04]  /*5770*/  STL.64 [R1+0x228], R44 ;  /* 0x0002282c01007387 */ /* 0x0003e80000100a00 */
[----:B------:R3:W-:Y:S04]  /*5780*/  STL.64 [R1+0x230], R8 ;  /* 0x0002300801007387 */ /* 0x0007e80000100a00 */
[----:B------:R-:W-:Y:S04]  /*5790*/  LDGSTS.E [R244+-0x7e000], desc[UR10][R126.64], P4 ;  /* 0x820000007ef47fae */ /* 0x000fe8000a12184a */
[----:B------:R-:W-:Y:S04]  /*57a0*/  LDGSTS.E [R244+-0x7dc00], desc[UR10][R36.64], P4 ;  /* 0x8240000024f47fae */ /* 0x000fe8000a12184a */
[----:B------:R-:W3:Y:S04]  /*57b0*/  LDL.LU.64 R114, [R1+0x1e8] ;  /* 0x0001e80001727983 */ /* 0x000ee80000300a00 */
[----:B------:R-:W-:Y:S04]  /*57c0*/  LDGSTS.E [R244+-0x7d800], desc[UR10][R34.64], P4 ;  /* 0x8280000022f47fae */ /* 0x000fe8000a12184a */
[----:B------:R-:W3:Y:S04]  /*57d0*/  LDL.LU.64 R140, [R1+0x1e0] ;  /* 0x0001e000018c7983 */ /* 0x000ee80000300a00 */
[----:B------:R-:W-:Y:S04]  /*57e0*/  LDGSTS.E [R244+-0x7d400], desc[UR10][R46.64], P4 ;  /* 0x82c000002ef47fae */ /* 0x000fe8000a12184a */
[----:B------:R-:W3:Y:S01]  /*57f0*/  LDL.LU.64 R108, [R1+0x1d8] ;  /* 0x0001d800016c7983 */ /* 0x000ee20000300a00 */
[----:B----4-:R-:W-:-:S03]  /*5800*/  VIADD R5, R106, 0xffffffba ;  /* 0xffffffba6a057836 */ /* 0x010fc60000000000 */
[----:B------:R1:W-:Y:S04]  /*5810*/  LDGSTS.E [R244+-0x7d000], desc[UR10][R44.64], P4 ;  /* 0x830000002cf47fae */ /* 0x0003e8000a12184a */
[----:B------:R-:W4:Y:S04]  /*5820*/  LDL.LU.64 R134, [R1+0x1d0] ;  /* 0x0001d00001867983 */ /* 0x000f280000300a00 */
[----:B------:R-:W4:Y:S01]  /*5830*/  LDL.LU.64 R144, [R1+0x1c8] ;  /* 0x0001c80001907983 */ /* 0x000f220000300a00 */
[----:B-1----:R-:W-:-:S03]  /*5840*/  IMAD.WIDE R44, R3, 0x4, R138 ;  /* 0x00000004032c7825 */ /* 0x002fc600078e028a */
[----:B------:R3:W-:Y:S04]  /*5850*/  LDGSTS.E [R244+-0x7cc00], desc[UR10][R8.64], P4 ;  /* 0x8340000008f47fae */ /* 0x0007e8000a12184a */
[----:B------:R-:W4:Y:S04]  /*5860*/  LDL.LU.64 R138, [R1+0x1c0] ;  /* 0x0001c000018a7983 */ /* 0x000f280000300a00 */
[----:B------:R-:W4:Y:S01]  /*5870*/  LDL.LU.64 R142, [R1+0x1b8] ;  /* 0x0001b800018e7983 */ /* 0x000f220000300a00 */
[----:B------:R-:W-:-:S04]  /*5880*/  IMAD.WIDE R106, R3, 0x4, R122 ;  /* 0x00000004036a7825 */ /* 0x000fc800078e027a */
[C---:B--2---:R-:W-:Y:S02]  /*5890*/  IMAD.WIDE R46, R3.reuse, 0x4, R136 ;  /* 0x00000004032e7825 */ /* 0x044fe400078e0288 */
[----:B------:R-:W2:Y:S04]  /*58a0*/  LDL.LU.64 R136, [R1+0x1b0] ;  /* 0x0001b00001887983 */ /* 0x000ea80000300a00 */
[----:B------:R-:W2:Y:S01]  /*58b0*/  LDL.LU.64 R122, [R1+0x1a8] ;  /* 0x0001a800017a7983 */ /* 0x000ea20000300a00 */
[----:B---3--:R-:W-:-:S03]  /*58c0*/  IMAD.WIDE R8, R3, 0x4, R128 ;  /* 0x0000000403087825 */ /* 0x008fc600078e0280 */
[----:B------:R-:W3:Y:S04]  /*58d0*/  LDL.LU.64 R128, [R1+0x1a0] ;  /* 0x0001a00001807983 */ /* 0x000ee80000300a00 */
[----:B------:R-:W2:Y:S04]  /*58e0*/  LDL.LU.64 R148, [R1+0x198] ;  /* 0x0001980001947983 */ /* 0x000ea80000300a00 */
[----:B------:R-:W3:Y:S01]  /*58f0*/  LDL.LU.64 R120, [R1+0x190] ;  /* 0x0001900001787983 */ /* 0x000ee20000300a00 */
[----:B------:R-:W-:-:S03]  /*5900*/  IMAD.WIDE R14, R11, 0x4, R40 ;  /* 0x000000040b0e7825 */ /* 0x000fc600078e0228 */
[----:B------:R-:W3:Y:S04]  /*5910*/  LDL.LU.64 R152, [R1+0x188] ;  /* 0x0001880001987983 */ /* 0x000ee80000300a00 */
[----:B------:R-:W3:Y:S01]  /*5920*/  LDL.LU.64 R164, [R1+0x180] ;  /* 0x0001800001a47983 */ /* 0x000ee20000300a00 */
[----:B------:R-:W-:-:S04]  /*5930*/  IMAD.WIDE R16, R11, 0x4, R42 ;  /* 0x000000040b107825 */ /* 0x000fc800078e022a */
[C---:B------:R-:W-:Y:S01]  /*5940*/  IMAD.WIDE R38, R11.reuse, 0x4, R38 ;  /* 0x000000040b267825 */ /* 0x040fe200078e0226 */
[----:B------:R-:W-:Y:S03]  /*5950*/  LDGSTS.E [R244+-0x7c800], desc[UR10][R16.64], P4 ;  /* 0x8380000010f47fae */ /* 0x000fe6000a12184a */
        /* <DEDUP_REMOVED lines=12> */
[----:B------:R-:W-:Y:S01]  /*5a20*/  IMAD.WIDE R24, R11, 0x4, R24 ;  /* 0x000000040b187825 */ /* 0x000fe200078e0218 */
[----:B------:R-:W-:Y:S04]  /*5a30*/  LDGSTS.E [R0+-0x7ca00], desc[UR10][R28.64], P4 ;  /* 0x836000001c007fae */ /* 0x000fe8000a12184a */
[----:B------:R-:W-:Y:S04]  /*5a40*/  LDGSTS.E [R0+-0x7c600], desc[UR10][R26.64], P4 ;  /* 0x83a000001a007fae */ /* 0x000fe8000a12184a */
[----:B------:R-:W-:Y:S04]  /*5a50*/  LDGSTS.E [R0+-0x7c200], desc[UR10][R24.64], P4 ;  /* 0x83e0000018007fae */ /* 0x000fe8000a12184a */
[----:B------:R-:W0:Y:S01]  /*5a60*/  LDGDEPBAR ;  /* 0x00000000000079af */ /* 0x000e220000000000 */
[----:B------:R-:W-:Y:S01]  /*5a70*/  BAR.SYNC.DEFER_BLOCKING 0x0 ;  /* 0x0000000000007b1d */ /* 0x000fe20000010000 */
[----:B------:R-:W-:-:S05]  /*5a80*/  IMAD.WIDE R34, R3, 0x4, R114 ;  /* 0x0000000403227825 */ /* 0x000fca00078e0272 */
[----:B------:R-:W-:Y:S01]  /*5a90*/  @!PT LDS RZ, [RZ] ;  /* 0x00000000fffff984 */ /* 0x000fe20000000800 */
[----:B------:R-:W-:Y:S01]  /*5aa0*/  @!PT LDS RZ, [RZ] ;  /* 0x00000000fffff984 */ /* 0x000fe20000000800 */
[----:B------:R-:W-:Y:S01]  /*5ab0*/  @!PT LDS RZ, [RZ] ;  /* 0x00000000fffff984 */ /* 0x000fe20000000800 */
[----:B------:R-:W-:Y:S04]  /*5ac0*/  LDGSTS.E [R247+0x20000], desc[UR10][R44.64], !P2 ;  /* 0x200000002cf77fae */ /* 0x000fe8000d12184a */
[----:B------:R-:W-:Y:S01]  /*5ad0*/  LDGSTS.E [R247+0x24000], desc[UR10][R106.64], !P2 ;  /* 0x240000006af77fae */ /* 0x000fe2000d12184a */
[----:B------:R-:W-:-:S03]  /*5ae0*/  IMAD.WIDE R40, R3, 0x4, R140 ;  /* 0x0000000403287825 */ /* 0x000fc600078e028c */
[----:B------:R-:W-:Y:S04]  /*5af0*/  LDGSTS.E [R247+0x28000], desc[UR10][R46.64], !P2 ;  /* 0x280000002ef77fae */ /* 0x000fe8000d12184a */
[----:B------:R-:W3:Y:S04]  /*5b00*/  LDL.LU.64 R140, [R1+0x178] ;  /* 0x00017800018c7983 */ /* 0x000ee80000300a00 */
[----:B------:R-:W3:Y:S01]  /*5b10*/  LDL.LU.64 R114, [R1+0x170] ;  /* 0x0001700001727983 */ /* 0x000ee20000300a00 */
[----:B------:R-:W-:-:S03]  /*5b20*/  IMAD.WIDE R36, R3, 0x4, R108 ;  /* 0x0000000403247825 */ /* 0x000fc600078e026c */
[----:B------:R-:W-:Y:S01]  /*5b30*/  LDGSTS.E [R247+0x2c000], desc[UR10][R8.64], !P2 ;  /* 0x2c00000008f77fae */ /* 0x000fe2000d12184a */
[----:B----4-:R-:W-:-:S03]  /*5b40*/  IMAD.WIDE R42, R3, 0x4, R134 ;  /* 0x00000004032a7825 */ /* 0x010fc600078e0286 */
[----:B------:R-:W-:Y:S01]  /*5b50*/  LDGSTS.E [R247+0x20004], desc[UR10][R34.64], !P3 ;  /* 0x2000400022f77fae */ /* 0x000fe2000d92184a */
[----:B------:R-:W-:-:S03]  /*5b60*/  IMAD.WIDE R22, R3, 0x4, R144 ;  /* 0x0000000403167825 */ /* 0x000fc600078e0290 */
[----:B------:R-:W4:Y:S04]  /*5b70*/  LDL.LU.64 R134, [R1+0x168] ;  /* 0x0001680001867983 */ /* 0x000f280000300a00 */
[----:B------:R-:W4:Y:S04]  /*5b80*/  LDL.LU.64 R108, [R1+0x160] ;  /* 0x00016000016c7983 */ /* 0x000f280000300a00 */
[----:B------:R-:W4:Y:S01]  /*5b90*/  LDL.LU.64 R144, [R1+0x158] ;  /* 0x0001580001907983 */ /* 0x000f220000300a00 */
[----:B------:R-:W-:-:S03]  /*5ba0*/  IMAD.WIDE R138, R3, 0x4, R138 ;  /* 0x00000004038a7825 */ /* 0x000fc600078e028a */
[----:B------:R-:W-:Y:S01]  /*5bb0*/  LDGSTS.E [R247+0x24004], desc[UR10][R40.64], !P3 ;  /* 0x2400400028f77fae */ /* 0x000fe2000d92184a */
[----:B------:R-:W-:-:S03]  /*5bc0*/  IMAD.WIDE R142, R3, 0x4, R142 ;  /* 0x00000004038e7825 */ /* 0x000fc600078e028e */
[----:B------:R-:W-:Y:S04]  /*5bd0*/  LDGSTS.E [R247+0x28004], desc[UR10][R36.64], !P3 ;  /* 0x2800400024f77fae */ /* 0x000fe8000d92184a */
[----:B------:R-:W-:Y:S04]  /*5be0*/  LDGSTS.E [R247+0x2c004], desc[UR10][R42.64], !P3 ;  /* 0x2c0040002af77fae */ /* 0x000fe8000d92184a */
[----:B------:R-:W-:Y:S04]  /*5bf0*/  LDGSTS.E [R247+0x20008], desc[UR10][R22.64], !P1 ;  /* 0x2000800016f77fae */ /* 0x000fe8000c92184a */
[----:B------:R-:W-:Y:S04]  /*5c00*/  LDGSTS.E [R247+0x24008], desc[UR10][R138.64], !P1 ;  /* 0x240080008af77fae */ /* 0x000fe8000c92184a */
[----:B------:R-:W-:Y:S01]  /*5c10*/  LDGSTS.E [R247+0x28008], desc[UR10][R142.64], !P1 ;  /* 0x280080008ef77fae */ /* 0x000fe2000c92184a */
[----:B--2---:R-:W-:-:S05]  /*5c20*/  IMAD.WIDE R60, R3, 0x4, R148 ;  /* 0x00000004033c7825 */ /* 0x004fca00078e0294 */
[----:B------:R-:W-:Y:S04]  /*5c30*/  STL.64 [R1+0x198], R60 ;  /* 0x0001983c01007387 */ /* 0x000fe80000100a00 */
[----:B------:R-:W2:Y:S01]  /*5c40*/  LDL.LU.64 R148, [R1+0x150] ;  /* 0x0001500001947983 */ /* 0x000ea20000300a00 */
[----:B------:R-:W-:-:S04]  /*5c50*/  IMAD.WIDE R136, R3, 0x4, R136 ;  /* 0x0000000403887825 */ /* 0x000fc800078e0288 */
[C---:B------:R-:W-:Y:S01]  /*5c60*/  IMAD.WIDE R122, R3.reuse, 0x4, R122 ;  /* 0x00000004037a7825 */ /* 0x040fe200078e027a */
[----:B------:R-:W-:Y:S03]  /*5c70*/  LDGSTS.E [R247+0x2c008], desc[UR10][R136.64], !P1 ;  /* 0x2c00800088f77fae */ /* 0x000fe6000c92184a */
[C---:B---3--:R-:W-:Y:S01]  /*5c80*/  IMAD.WIDE R128, R3.reuse, 0x4, R128 ;  /* 0x0000000403807825 */ /* 0x048fe200078e0280 */
[----:B------:R-:W-:Y:S03]  /*5c90*/  LDGSTS.E [R247+0x2000c], desc[UR10][R122.64], !P5 ;  /* 0x2000c0007af77fae */ /* 0x000fe6000e92184a */
[C---:B------:R-:W-:Y:S01]  /*5ca0*/  IMAD.WIDE R52, R3.reuse, 0x4, R120 ;  /* 0x0000000403347825 */ /* 0x040fe200078e0278 */
[----:B------:R-:W-:Y:S03]  /*5cb0*/  LDGSTS.E [R247+0x2400c], desc[UR10][R128.64], !P5 ;  /* 0x2400c00080f77fae */ /* 0x000fe6000e92184a */
[C---:B------:R-:W-:Y:S01]  /*5cc0*/  IMAD.WIDE R154, R3.reuse, 0x4, R152 ;  /* 0x00000004039a7825 */ /* 0x040fe200078e0298 */
[----:B------:R1:W-:Y:S03]  /*5cd0*/  STL.64 [R1+0x190], R52 ;  /* 0x0001903401007387 */ /* 0x0003e60000100a00 */
[----:B------:R-:W-:Y:S01]  /*5ce0*/  IMAD.WIDE R152, R3, 0x4, R164 ;  /* 0x0000000403987825 */ /* 0x000fe200078e02a4 */
[----:B------:R-:W-:Y:S01]  /*5cf0*/  LDGSTS.E [R247+0x2800c], desc[UR10][R60.64], !P5 ;  /* 0x2800c0003cf77fae */ /* 0x000fe2000e92184a */
[----:B------:R-:W-:-:S02]  /*5d00*/  ISETP.GE.U32.AND P4, PT, R5, 0x7fffff9b, PT ;  /* 0x7fffff9b0500780c */ /* 0x000fc40003f86070 */
[----:B------:R-:W3:Y:S01]  /*5d10*/  LDC R5, c[0x0][0x230] ;  /* 0x00008c00ff057b82 */ /* 0x000ee20000000800 */
[----:B------:R-:W3:Y:S04]  /*5d20*/  LDL.LU.64 R162, [R1+0x140] ;  /* 0x0001400001a27983 */ /* 0x000ee80000300a00 */
[----:B------:R-:W-:Y:S04]  /*5d30*/  LDGSTS.E [R247+0x2c00c], desc[UR10][R52.64], !P5 ;  /* 0x2c00c00034f77fae */ /* 0x000fe8000e92184a */
[----:B------:R-:W-:Y:S04]  /*5d40*/  STL.64 [R1+0x188], R154 ;  /* 0x0001889a01007387 */ /* 0x000fe80000100a00 */
[----:B------:R4:W-:Y:S04]  /*5d50*/  LDGSTS.E [R246+0x20000], desc[UR10][R154.64], !P6 ;  /* 0x200000009af67fae */ /* 0x0009e8000f12184a */
[----:B-1----:R-:W3:Y:S04]  /*5d60*/  LDL.LU.64 R52, [R1+0x130] ;  /* 0x0001300001347983 */ /* 0x002ee80000300a00 */
[----:B------:R1:W-:Y:S04]  /*5d70*/  STL.64 [R1+0x180], R152 ;  /* 0x0001809801007387 */ /* 0x0003e80000100a00 */
[----:B------:R-:W3:Y:S04]  /*5d80*/  LDL.LU.64 R120, [R1+0x120] ;  /* 0x0001200001787983 */ /* 0x000ee80000300a00 */
[----:B------:R3:W-:Y:S01]  /*5d90*/  LDGSTS.E [R246+0x24000], desc[UR10][R152.64], !P6 ;  /* 0x2400000098f67fae */ /* 0x0007e2000f12184a */
[----:B------:R-:W-:-:S04]  /*5da0*/  IMAD.WIDE R140, R3, 0x4, R140 ;  /* 0x00000004038c7825 */ /* 0x000fc800078e028c */
[C---:B------:R-:W-:Y:S01]  /*5db0*/  IMAD.WIDE R114, R3.reuse, 0x4, R114 ;  /* 0x0000000403727825 */ /* 0x040fe200078e0272 */
[----:B------:R-:W-:Y:S04]  /*5dc0*/  STL.64 [R1+0x148], R140 ;  /* 0x0001488c01007387 */ /* 0x000fe80000100a00 */
[----:B------:R-:W3:Y:S04]  /*5dd0*/  LDL.LU.64 R60, [R1+0x110] ;  /* 0x00011000013c7983 */ /* 0x000ee80000300a00 */
[----:B------:R1:W-:Y:S01]  /*5de0*/  STL.64 [R1+0x138], R114 ;  /* 0x0001387201007387 */ /* 0x0003e20000100a00 */
[----:B----4-:R-:W-:-:S03]  /*5df0*/  IMAD.WIDE R134, R3, 0x4, R134 ;  /* 0x0000000403867825 */ /* 0x010fc600078e0286 */
[----:B------:R-:W-:Y:S01]  /*5e00*/  LDGSTS.E [R246+0x28000], desc[UR10][R140.64], !P6 ;  /* 0x280000008cf67fae */ /* 0x000fe2000f12184a */
[----:B------:R-:W-:-:S03]  /*5e10*/  IMAD.WIDE R108, R3, 0x4, R108 ;  /* 0x00000004036c7825 */ /* 0x000fc600078e026c */
[----:B-1----:R-:W4:Y:S01]  /*5e20*/  LDL.LU.64 R152, [R1+0x100] ;  /* 0x0001000001987983 */ /* 0x002f220000300a00 */
[----:B------:R-:W-:-:S03]  /*5e30*/  IMAD.WIDE R154, R3, 0x4, R144 ;  /* 0x00000004039a7825 */ /* 0x000fc600078e0290 */
[----:B------:R1:W-:Y:S04]  /*5e40*/  LDGSTS.E [R246+0x2c000], desc[UR10][R114.64], !P6 ;  /* 0x2c00000072f67fae */ /* 0x0003e8000f12184a */
[----:B------:R-:W4:Y:S04]  /*5e50*/  LDL.LU.64 R164, [R1+0xf0] ;  /* 0x0000f00001a47983 */ /* 0x000f280000300a00 */
[----:B------:R-:W-:Y:S04]  /*5e60*/  LDGSTS.E [R246+0x20004], desc[UR10][R134.64], !P4 ;  /* 0x2000400086f67fae */ /* 0x000fe8000e12184a */
[----:B------:R-:W1:Y:S04]  /*5e70*/  LDL.LU.64 R114, [R1+0xe0] ;  /* 0x0000e00001727983 */ /* 0x000e680000300a00 */
[----:B------:R-:W4:Y:S04]  /*5e80*/  LDL.LU.64 R140, [R1+0xd0] ;  /* 0x0000d000018c7983 */ /* 0x000f280000300a00 */
[----:B------:R-:W-:Y:S04]  /*5e90*/  STL.64 [R1+0x128], R134 ;  /* 0x0001288601007387 */ /* 0x000fe80000100a00 */
[----:B------:R3:W-:Y:S04]  /*5ea0*/  STL.64 [R1+0x118], R108 ;  /* 0x0001186c01007387 */ /* 0x0007e80000100a00 */
[----:B------:R3:W-:Y:S04]  /*5eb0*/  STL.64 [R1+0x108], R154 ;  /* 0x0001089a01007387 */ /* 0x0007e80000100a00 */
[----:B------:R1:W-:Y:S01]  /*5ec0*/  LDGSTS.E [R246+0x24004], desc[UR10][R108.64], !P4 ;  /* 0x240040006cf67fae */ /* 0x0003e2000e12184a */
[----:B--2---:R-:W-:Y:S01]  /*5ed0*/  IMAD.WIDE R250, R3, 0x4, R148 ;  /* 0x0000000403fa7825 */ /* 0x004fe200078e0294 */
[----:B---3--:R-:W-:-:S02]  /*5ee0*/  IADD3 R5, R5, -0x47, RZ ;  /* 0xffffffb905057810 */ /* 0x008fc40007ffe0ff */
[----:B------:R-:W-:Y:S04]  /*5ef0*/  LDGSTS.E [R246+0x28004], desc[UR10][R154.64], !P4 ;  /* 0x280040009af67fae */ /* 0x000fe8000e12184a */
[----:B------:R2:W-:Y:S04]  /*5f00*/  STL.64 [R1+0xf8], R250 ;  /* 0x0000f8fa01007387 */ /* 0x0005e80000100a00 */
[----:B------:R-:W3:Y:S04]  /*5f10*/  LDL.LU.64 R108, [R1+0xc0] ;  /* 0x0000c000016c7983 */ /* 0x000ee80000300a00 */
[----:B------:R-:W3:Y:S04]  /*5f20*/  LDL.LU.64 R134, [R1+0xb0] ;  /* 0x0000b00001867983 */ /* 0x000ee80000300a00 */
[----:B------:R-:W3:Y:S04]  /*5f30*/  LDL.LU.64 R144, [R1+0xa0] ;  /* 0x0000a00001907983 */ /* 0x000ee80000300a00 */
[----:B------:R-:W3:Y:S01]  /*5f40*/  LDL.LU.64 R148, [R1+0x90] ;  /* 0x0000900001947983 */ /* 0x000ee20000300a00 */
[----:B------:R-:W-:-:S02]  /*5f50*/  ISETP.GE.U32.AND P2, PT, R5, 0x7fffff9a, PT ;  /* 0x7fffff9a0500780c */ /* 0x000fc40003f46070 */
[----:B------:R-:W2:Y:S01]  /*5f60*/  LDC R5, c[0x0][0x230] ;  /* 0x00008c00ff057b82 */ /* 0x000ea20000000800 */
[C---:B------:R-:W-:Y:S01]  /*5f70*/  IMAD.WIDE R162, R3.reuse, 0x4, R162 ;  /* 0x0000000403a27825 */ /* 0x040fe200078e02a2 */
[----:B------:R-:W3:Y:S04]  /*5f80*/  LDL.LU.64 R154, [R1+0x7b8] ;  /* 0x0007b800019a7983 */ /* 0x000ee80000300a00 */
[----:B------:R3:W-:Y:S05]  /*5f90*/  LDGSTS.E [R246+0x2c004], desc[UR10][R250.64], !P4 ;  /* 0x2c004000faf67fae */ /* 0x0007ea000e12184a */
[----:B------:R-:W-:Y:S01]  /*5fa0*/  LDGSTS.E [R246+0x20008], desc[UR10][R162.64], !P2 ;  /* 0x20008000a2f67fae */ /* 0x000fe2000d12184a */
[----:B------:R-:W-:-:S03]  /*5fb0*/  IMAD.WIDE R52, R3, 0x4, R52 ;  /* 0x0000000403347825 */ /* 0x000fc600078e0234 */
[----:B--2---:R-:W2:Y:S01]  /*5fc0*/  LDL.LU.64 R250, [R1+0x80] ;  /* 0x0000800001fa7983 */ /* 0x004ea20000300a00 */
[----:B------:R-:W-:-:S03]  /*5fd0*/  VIADD R5, R5, 0xffffffb8 ;  /* 0xffffffb805057836 */ /* 0x000fc60000000000 */
[----:B------:R-:W-:Y:S02]  /*5fe0*/  LDGSTS.E [R246+0x24008], desc[UR10][R52.64], !P2 ;  /* 0x2400800034f67fae */ /* 0x000fe4000d12184a */
[----:B------:R-:W-:Y:S02]  /*5ff0*/  ISETP.GE.U32.AND P3, PT, R5, 0x7fffff99, PT ;  /* 0x7fffff990500780c */ /* 0x000fe40003f66070 */
[----:B------:R-:W4:Y:S01]  /*6000*/  LDC R5, c[0x0][0x230] ;  /* 0x00008c00ff057b82 */ /* 0x000f220000000800 */
[----:B------:R-:W-:Y:S01]  /*6010*/  IMAD.WIDE R120, R3, 0x4, R120 ;  /* 0x0000000403787825 */ /* 0x000fe200078e0278 */
[----:B------:R4:W-:Y:S04]  /*6020*/  STL.64 [R1+0xe8], R162 ;  /* 0x0000e8a201007387 */ /* 0x0009e80000100a00 */
[----:B------:R4:W-:Y:S04]  /*6030*/  STL.64 [R1+0xd8], R52 ;  /* 0x0000d83401007387 */ /* 0x0009e80000100a00 */
[----:B------:R4:W-:Y:S04]  /*6040*/  STL.64 [R1+0xc8], R120 ;  /* 0x0000c87801007387 */ /* 0x0009e80000100a00 */
[----:B----4-:R-:W4:Y:S04]  /*6050*/  LDL.LU.64 R162, [R1+0x7b0] ;  /* 0x0007b00001a27983 */ /* 0x010f280000300a00 */
[----:B------:R-:W4:Y:S04]  /*6060*/  LDL.LU.64 R52, [R1+0x7a8] ;  /* 0x0007a80001347983 */ /* 0x000f280000300a00 */
[----:B------:R-:W-:Y:S01]  /*6070*/  LDGSTS.E [R246+0x28008], desc[UR10][R120.64], !P2 ;  /* 0x2800800078f67fae */ /* 0x000fe2000d12184a */
[----:B------:R-:W-:-:S05]  /*6080*/  VIADD R5, R5, 0xffffffb7 ;  /* 0xffffffb705057836 */ /* 0x000fca0000000000 */
[----:B------:R-:W-:Y:S02]  /*6090*/  ISETP.GE.U32.AND P1, PT, R5, 0x7fffff98, PT ;  /* 0x7fffff980500780c */ /* 0x000fe40003f26070 */
[----:B------:R-:W3:Y:S01]  /*60a0*/  LDC R5, c[0x0][0x230] ;  /* 0x00008c00ff057b82 */ /* 0x000ee20000000800 */
[----:B------:R-:W-:-:S05]  /*60b0*/  IMAD.WIDE R60, R3, 0x4, R60 ;  /* 0x00000004033c7825 */ /* 0x000fca00078e023c */
[----:B------:R1:W-:Y:S04]  /*60c0*/  STL.64 [R1+0xb8], R60 ;  /* 0x0000b83c01007387 */ /* 0x0003e80000100a00 */
[----:B------:R-:W4:Y:S01]  /*60d0*/  LDL.LU.64 R120, [R1+0x7a0] ;  /* 0x0007a00001787983 */ /* 0x000f220000300a00 */
[----:B------:R-:W-:-:S03]  /*60e0*/  IMAD.WIDE R152, R3, 0x4, R152 ;  /* 0x0000000403987825 */ /* 0x000fc600078e0298 */
[----:B------:R-:W-:Y:S04]  /*60f0*/  LDGSTS.E [R246+0x2c008], desc[UR10][R60.64], !P2 ;  /* 0x2c0080003cf67fae */ /* 0x000fe8000d12184a */
[----:B------:R-:W-:Y:S01]  /*6100*/  LDGSTS.E [R246+0x2000c], desc[UR10][R152.64], !P3 ;  /* 0x2000c00098f67fae */ /* 0x000fe2000d92184a */
[----:B------:R-:W-:-:S03]  /*6110*/  IMAD.WIDE R164, R3, 0x4, R164 ;  /* 0x0000000403a47825 */ /* 0x000fc600078e02a4 */
[----:B-1----:R-:W4:Y:S01]  /*6120*/  LDL.LU.64 R60, [R1+0x798] ;  /* 0x00079800013c7983 */ /* 0x002f220000300a00 */
[----:B------:R-:W-:-:S03]  /*6130*/  IMAD.WIDE R114, R3, 0x4, R114 ;  /* 0x0000000403727825 */ /* 0x000fc600078e0272 */
[----:B------:R1:W-:Y:S01]  /*6140*/  STL.64 [R1+0xa8], R152 ;  /* 0x0000a89801007387 */ /* 0x0003e20000100a00 */
[----:B------:R-:W-:-:S03]  /*6150*/  IMAD.WIDE R140, R3, 0x4, R140 ;  /* 0x00000004038c7825 */ /* 0x000fc600078e028c */
[----:B------:R1:W-:Y:S04]  /*6160*/  STL.64 [R1+0x98], R164 ;  /* 0x000098a401007387 */ /* 0x0003e80000100a00 */
[----:B------:R-:W-:Y:S04]  /*6170*/  LDGSTS.E [R246+0x2400c], desc[UR10][R164.64], !P3 ;  /* 0x2400c000a4f67fae */ /* 0x000fe8000d92184a */
[----:B-1----:R-:W4:Y:S04]  /*6180*/  LDL.LU.64 R152, [R1+0x790] ;  /* 0x0007900001987983 */ /* 0x002f280000300a00 */
[----:B------:R1:W-:Y:S04]  /*6190*/  STL.64 [R1+0x88], R114 ;  /* 0x0000887201007387 */ /* 0x0003e80000100a00 */
[----:B------:R-:W4:Y:S04]  /*61a0*/  LDL.LU.64 R164, [R1+0x788] ;  /* 0x0007880001a47983 */ /* 0x000f280000300a00 */
[----:B------:R1:W-:Y:S04]  /*61b0*/  STL.64 [R1+0x78], R140 ;  /* 0x0000788c01007387 */ /* 0x0003e80000100a00 */
[----:B------:R2:W-:Y:S04]  /*61c0*/  LDGSTS.E [R246+0x2800c], desc[UR10][R114.64], !P3 ;  /* 0x2800c00072f67fae */ /* 0x0005e8000d92184a */
[----:B------:R2:W-:Y:S04]  /*61d0*/  LDGSTS.E [R246+0x2c00c], desc[UR10][R140.64], !P3 ;  /* 0x2c00c0008cf67fae */ /* 0x0005e8000d92184a */
[----:B-1----:R-:W4:Y:S04]  /*61e0*/  LDL.LU.64 R114, [R1+0x780] ;  /* 0x0007800001727983 */ /* 0x002f280000300a00 */
[----:B------:R-:W4:Y:S01]  /*61f0*/  LDL.LU.64 R140, [R1+0x778] ;  /* 0x00077800018c7983 */ /* 0x000f220000300a00 */
[----:B---3--:R-:W-:-:S04]  /*6200*/  IMAD.WIDE R108, R3, 0x4, R108 ;  /* 0x00000004036c7825 */ /* 0x008fc800078e026c */
[C---:B------:R-:W-:Y:S01]  /*6210*/  IMAD.WIDE R134, R3.reuse, 0x4, R134 ;  /* 0x0000000403867825 */ /* 0x040fe200078e0286 */
[----:B------:R1:W-:Y:S03]  /*6220*/  STL.64 [R1+0x70], R108 ;  /* 0x0000706c01007387 */ /* 0x0003e60000100a00 */
[C---:B------:R-:W-:Y:S01]  /*6230*/  IMAD.WIDE R144, R3.reuse, 0x4, R144 ;  /* 0x0000000403907825 */ /* 0x040fe200078e0290 */
[----:B------:R3:W-:Y:S03]  /*6240*/  STL.64 [R1+0x68], R134 ;  /* 0x0000688601007387 */ /* 0x0007e60000100a00 */
[----:B------:R-:W-:Y:S01]  /*6250*/  IMAD.WIDE R148, R3, 0x4, R148 ;  /* 0x0000000403947825 */ /* 0x000fe200078e0294 */
[----:B------:R-:W-:Y:S04]  /*6260*/  LDGSTS.E [R245+0x20000], desc[UR10][R108.64], !P1 ;  /* 0x200000006cf57fae */ /* 0x000fe8000c92184a */
[----:B------:R-:W-:Y:S04]  /*6270*/  LDGSTS.E [R245+0x24000], desc[UR10][R134.64], !P1 ;  /* 0x2400000086f57fae */ /* 0x000fe8000c92184a */
[----:B------:R-:W-:Y:S04]  /*6280*/  LDGSTS.E [R245+0x28000], desc[UR10][R144.64], !P1 ;  /* 0x2800000090f57fae */ /* 0x000fe8000c92184a */
[----:B-1----:R-:W4:Y:S04]  /*6290*/  LDL.LU.64 R108, [R1+0x770] ;  /* 0x00077000016c7983 */ /* 0x002f280000300a00 */
[----:B------:R1:W-:Y:S04]  /*62a0*/  STL.64 [R1+0x60], R144 ;  /* 0x0000609001007387 */ /* 0x0003e80000100a00 */
[----:B---3--:R-:W3:Y:S04]  /*62b0*/  LDL.LU.64 R134, [R1+0x768] ;  /* 0x0007680001867983 */ /* 0x008ee80000300a00 */
[----:B------:R2:W-:Y:S04]  /*62c0*/  STL.64 [R1+0x58], R148 ;  /* 0x0000589401007387 */ /* 0x0005e80000100a00 */
[----:B-1----:R-:W3:Y:S04]  /*62d0*/  LDL.LU.64 R144, [R1+0x760] ;  /* 0x0007600001907983 */ /* 0x002ee80000300a00 */
[----:B------:R-:W-:Y:S04]  /*62e0*/  LDGSTS.E [R245+0x2c000], desc[UR10][R148.64], !P1 ;  /* 0x2c00000094f57fae */ /* 0x000fe8000c92184a */
[----:B--2---:R-:W2:Y:S01]  /*62f0*/  LDL.LU.64 R148, [R1+0x758] ;  /* 0x0007580001947983 */ /* 0x004ea20000300a00 */
[----:B------:R-:W-:-:S04]  /*6300*/  IADD3 R5, R5, -0x4a, RZ ;  /* 0xffffffb605057810 */ /* 0x000fc80007ffe0ff */
[----:B------:R-:W-:Y:S02]  /*6310*/  ISETP.GE.U32.AND P5, PT, R5, 0x7fffff97, PT ;  /* 0x7fffff970500780c */ /* 0x000fe40003fa6070 */
[----:B------:R-:W1:Y:S02]  /*6320*/  LDC R5, c[0x0][0x230] ;  /* 0x00008c00ff057b82 */ /* 0x000e640000000800 */
[----:B-1----:R-:W-:-:S05]  /*6330*/  VIADD R5, R5, 0xffffffb5 ;  /* 0xffffffb505057836 */ /* 0x002fca0000000000 */
[----:B------:R-:W-:Y:S02]  /*6340*/  ISETP.GE.U32.AND P6, PT, R5, 0x7fffff96, PT ;  /* 0x7fffff960500780c */ /* 0x000fe40003fc6070 */
[----:B------:R-:W1:Y:S02]  /*6350*/  LDC R5, c[0x0][0x230] ;  /* 0x00008c00ff057b82 */ /* 0x000e640000000800 */
        /* <DEDUP_REMOVED lines=8> */
[----:B------:R-:W1:Y:S02]  /*63e0*/  LDC R5, c[0x0][0x230] ;  /* 0x00008c00ff057b82 */ /* 0x000e640000000800 */
[----:B-1----:R-:W-:-:S05]  /*63f0*/  VIADD R5, R5, 0xffffffb1 ;  /* 0xffffffb105057836 */ /* 0x002fca0000000000 */
[----:B------:R-:W-:Y:S02]  /*6400*/  ISETP.GE.U32.AND P1, PT, R5, 0x7fffff92, PT ;  /* 0x7fffff920500780c */ /* 0x000fe40003f26070 */
[----:B------:R-:W1:Y:S01]  /*6410*/  LDC R5, c[0x0][0x230] ;  /* 0x00008c00ff057b82 */ /* 0x000e620000000800 */
[----:B------:R-:W-:-:S05]  /*6420*/  IMAD.WIDE R250, R3, 0x4, R250 ;  /* 0x0000000403fa7825 */ /* 0x000fca00078e02fa */
[----:B------:R3:W-:Y:S01]  /*6430*/  LDGSTS.E [R245+0x20004], desc[UR10][R250.64], !P5 ;  /* 0x20004000faf57fae */ /* 0x0007e2000e92184a */
[----:B-1----:R-:W-:-:S03]  /*6440*/  IADD3 R5, R5, -0x50, RZ ;  /* 0xffffffb005057810 */ /* 0x002fc60007ffe0ff */
[----:B------:R3:W-:Y:S01]  /*6450*/  STL.64 [R1+0x50], R250 ;  /* 0x000050fa01007387 */ /* 0x0007e20000100a00 */
[----:B----4-:R-:W-:-:S04]  /*6460*/  IMAD.WIDE R114, R3, 0x4, R114 ;  /* 0x0000000403727825 */ /* 0x010fc800078e0272 */
[----:B------:R-:W-:-:S04]  /*6470*/  IMAD.WIDE R140, R3, 0x4, R140 ;  /* 0x00000004038c7825 */ /* 0x000fc800078e028c */
[----:B------:R-:W-:-:S04]  /*6480*/  IMAD.WIDE R60, R3, 0x4, R60 ;  /* 0x00000004033c7825 */ /* 0x000fc800078e023c */
[----:B---3--:R-:W-:-:S04]  /*6490*/  IMAD.WIDE R250, R3, 0x4, R52 ;  /* 0x0000000403fa7825 */ /* 0x008fc800078e0234 */
[----:B------:R-:W-:-:S04]  /*64a0*/  IMAD.WIDE R134, R3, 0x4, R134 ;  /* 0x0000000403867825 */ /* 0x000fc800078e0286 */
[----:B------:R-:W-:-:S04]  /*64b0*/  IMAD.WIDE R144, R3, 0x4, R144 ;  /* 0x0000000403907825 */ /* 0x000fc800078e0290 */
[----:B--2---:R-:W-:-:S05]  /*64c0*/  IMAD.WIDE R148, R3, 0x4, R148 ;  /* 0x0000000403947825 */ /* 0x004fca00078e0294 */
[----:B------:R-:W-:Y:S04]  /*64d0*/  LDGSTS.E [R245+0x24004], desc[UR10][R148.64], !P5 ;  /* 0x2400400094f57fae */ /* 0x000fe8000e92184a */
[----:B------:R-:W-:Y:S04]  /*64e0*/  LDGSTS.E [R245+0x28004], desc[UR10][R144.64], !P5 ;  /* 0x2800400090f57fae */ /* 0x000fe8000e92184a */
[----:B------:R1:W-:Y:S01]  /*64f0*/  LDGSTS.E [R245+0x2c004], desc[UR10][R134.64], !P5 ;  /* 0x2c00400086f57fae */ /* 0x0003e2000e92184a */
[----:B------:R-:W-:Y:S02]  /*6500*/  ISETP.GE.U32.AND P5, PT, R5, 0x7fffff91, PT ;  /* 0x7fffff910500780c */ /* 0x000fe40003fa6070 */
[----:B------:R-:W2:Y:S01]  /*6510*/  LDC R5, c[0x0][0x230] ;  /* 0x00008c00ff057b82 */ /* 0x000ea20000000800 */
[----:B------:R-:W-:Y:S01]  /*6520*/  STL.64 [R1+0x48], R148 ;  /* 0x0000489401007387 */ /* 0x000fe20000100a00 */
[----:B------:R-:W-:-:S03]  /*6530*/  IMAD.WIDE R108, R3, 0x4, R108 ;  /* 0x00000004036c7825 */ /* 0x000fc600078e026c */
[----:B------:R-:W-:Y:S04]  /*6540*/  STL.64 [R1+0x40], R144 ;  /* 0x0000409001007387 */ /* 0x000fe80000100a00 */
[----:B------:R1:W-:Y:S04]  /*6550*/  STL.64 [R1+0x38], R134 ;  /* 0x0000388601007387 */ /* 0x0003e80000100a00 */
[----:B------:R3:W-:Y:S04]  /*6560*/  LDGSTS.E [R245+0x20008], desc[UR10][R108.64], !P6 ;  /* 0x200080006cf57fae */ /* 0x0007e8000f12184a */
[----:B------:R-:W-:Y:S01]  /*6570*/  LDGSTS.E [R245+0x24008], desc[UR10][R140.64], !P6 ;  /* 0x240080008cf57fae */ /* 0x000fe2000f12184a */
[----:B-1----:R-:W-:-:S03]  /*6580*/  IMAD.WIDE R134, R3, 0x4, R164 ;  /* 0x0000000403867825 */ /* 0x002fc600078e02a4 */
[----:B------:R1:W-:Y:S01]  /*6590*/  LDGSTS.E [R245+0x28008], desc[UR10][R114.64], !P6 ;  /* 0x2800800072f57fae */ /* 0x0003e2000f12184a */
[----:B--2---:R-:W-:-:S03]  /*65a0*/  VIADD R5, R5, 0xffffffaf ;  /* 0xffffffaf05057836 */ /* 0x004fc60000000000 */
[----:B------:R2:W-:Y:S02]  /*65b0*/  LDGSTS.E [R245+0x2c008], desc[UR10][R134.64], !P6 ;  /* 0x2c00800086f57fae */ /* 0x0005e4000f12184a */
[----:B------:R-:W-:Y:S02]  /*65c0*/  ISETP.GE.U32.AND P6, PT, R5, 0x7fffff90, PT ;  /* 0x7fffff900500780c */ /* 0x000fe40003fc6070 */
[----:B------:R-:W4:Y:S01]  /*65d0*/  LDC R5, c[0x0][0x230] ;  /* 0x00008c00ff057b82 */ /* 0x000f220000000800 */
[----:B------:R3:W-:Y:S04]  /*65e0*/  STL.64 [R1+0x30], R108 ;  /* 0x0000306c01007387 */ /* 0x0007e80000100a00 */
[----:B------:R-:W-:Y:S04]  /*65f0*/  STL.64 [R1+0x28], R140 ;  /* 0x0000288c01007387 */ /* 0x000fe80000100a00 */
[----:B------:R1:W-:Y:S01]  /*6600*/  STL.64 [R1+0x20], R114 ;  /* 0x0000207201007387 */ /* 0x0003e20000100a00 */
[----:B---3--:R-:W-:-:S04]  /*6610*/  IMAD.WIDE R108, R3, 0x4, R120 ;  /* 0x00000004036c7825 */ /* 0x008fc800078e0278 */
[----:B-1----:R-:W-:-:S04]  /*6620*/  IMAD.WIDE R114, R3, 0x4, R152 ;  /* 0x0000000403727825 */ /* 0x002fc800078e0298 */
[----:B----4-:R-:W-:Y:S01]  /*6630*/  VIADD R5, R5, 0xffffffae ;  /* 0xffffffae05057836 */ /* 0x010fe20000000000 */
[----:B------:R-:W-:Y:S04]  /*6640*/  LDGSTS.E [R245+0x2000c], desc[UR10][R114.64], !P4 ;  /* 0x2000c00072f57fae */ /* 0x000fe8000e12184a */
[----:B------:R-:W-:Y:S04]  /*6650*/  LDGSTS.E [R245+0x2400c], desc[UR10][R60.64], !P4 ;  /* 0x2400c0003cf57fae */ /* 0x000fe8000e12184a */
[----:B------:R1:W-:Y:S04]  /*6660*/  LDGSTS.E [R245+0x2800c], desc[UR10][R108.64], !P4 ;  /* 0x2800c0006cf57fae */ /* 0x0003e8000e12184a */
[----:B------:R-:W-:Y:S01]  /*6670*/  LDGSTS.E [R245+0x2c00c], desc[UR10][R250.64], !P4 ;  /* 0x2c00c000faf57fae */ /* 0x000fe2000e12184a */
[----:B------:R-:W-:-:S02]  /*6680*/  ISETP.GE.U32.AND P4, PT, R5, 0x7fffff8f, PT ;  /* 0x7fffff8f0500780c */ /* 0x000fc40003f86070 */
[----:B------:R-:W3:Y:S01]  /*6690*/  LDC R5, c[0x0][0x230] ;  /* 0x00008c00ff057b82 */ /* 0x000ee20000000800 */
        /* <DEDUP_REMOVED lines=8> */
[----:B---3--:R-:W-:-:S04]  /*6720*/  IADD3 R5, R5, -0x53, RZ ;  /* 0xffffffad05057810 */ /* 0x008fc80007ffe0ff */
[----:B------:R-:W-:Y:S02]  /*6730*/  ISETP.GE.U32.AND P2, PT, R5, 0x7fffff8e, PT ;  /* 0x7fffff8e0500780c */ /* 0x000fe40003f46070 */
        /* <DEDUP_REMOVED lines=9> */
[----:B---3--:R-:W-:-:S05]  /*67d0*/  VIADD R5, R5, 0xffffffac ;  /* 0xffffffac05057836 */ /* 0x008fca0000000000 */
        /* <DEDUP_REMOVED lines=112> */
[C---:B------:R-:W-:Y:S01]  /*6ee0*/  IMAD.WIDE R240, R3.reuse, 0x4, R240 ;  /* 0x0000000403f07825 */ /* 0x040fe200078e02f0 */
[----:B------:R2:W-:Y:S03]  /*6ef0*/  STL.64 [R1+0x18], R134 ;  /* 0x0000188601007387 */ /* 0x0005e60000100a00 */
[C---:B------:R-:W-:Y:S01]  /*6f00*/  IMAD.WIDE R242, R3.reuse, 0x4, R242 ;  /* 0x0000000403f27825 */ /* 0x040fe200078e02f2 */
[----:B------:R-:W-:Y:S03]  /*6f10*/  LDGSTS.E [R2+0x20000], desc[UR10][R240.64], !P2 ;  /* 0x20000000f0027fae */ /* 0x000fe6000d12184a */
[C---:B------:R-:W-:Y:S01]  /*6f20*/  IMAD.WIDE R102, R3.reuse, 0x4, R102 ;  /* 0x0000000403667825 */ /* 0x040fe200078e0266 */
[----:B------:R-:W-:Y:S03]  /*6f30*/  LDGSTS.E [R2+0x24000], desc[UR10][R242.64], !P2 ;  /* 0x24000000f2027fae */ /* 0x000fe6000d12184a */
[----:B------:R-:W-:Y:S01]  /*6f40*/  IMAD.WIDE R104, R3, 0x4, R104 ;  /* 0x0000000403687825 */ /* 0x000fe200078e0268 */
[----:B--2---:R-:W2:Y:S01]  /*6f50*/  S2R R135, SR_TID.X ;  /* 0x0000000000877919 */ /* 0x004ea20000002100 */
[----:B------:R-:W-:Y:S04]  /*6f60*/  LDGSTS.E [R2+0x28000], desc[UR10][R102.64], !P2 ;  /* 0x2800000066027fae */ /* 0x000fe8000d12184a */
[----:B------:R-:W-:Y:S01]  /*6f70*/  LDGSTS.E [R2+0x2c000], desc[UR10][R104.64], !P2 ;  /* 0x2c00000068027fae */ /* 0x000fe2000d12184a */
[----:B---3--:R-:W-:-:S04]  /*6f80*/  IADD3 R5, R5, -0x5f, RZ ;  /* 0xffffffa105057810 */ /* 0x008fc80007ffe0ff */
[----:B------:R-:W-:Y:S02]  /*6f90*/  ISETP.GE.U32.AND P2, PT, R5, 0x7fffff82, PT ;  /* 0x7fffff820500780c */ /* 0x000fe40003f46070 */
[----:B------:R-:W3:Y:S01]  /*6fa0*/  LDC R5, c[0x0][0x230] ;  /* 0x00008c00ff057b82 */ /* 0x000ee20000000800 */
[----:B------:R4:W-:Y:S04]  /*6fb0*/  STL.64 [R1+0x10], R114 ;  /* 0x0000107201007387 */ /* 0x0009e80000100a00 */
[----:B------:R-:W-:Y:S04]  /*6fc0*/  STL.64 [R1+0x8], R60 ;  /* 0x0000083c01007387 */ /* 0x000fe80000100a00 */
[----:B------:R-:W-:Y:S04]  /*6fd0*/  STL.64 [R1], R108 ;  /* 0x0000006c01007387 */ /* 0x000fe80000100a00 */
[----:B------:R1:W-:Y:S04]  /*6fe0*/  STL.64 [R1+0x6f8], R250 ;  /* 0x0006f8fa01007387 */ /* 0x0003e80000100a00 */
[----:B------:R1:W-:Y:S04]  /*6ff0*/  STL.64 [R1+0x6e0], R164 ;  /* 0x0006e0a401007387 */ /* 0x0003e80000100a00 */
[----:B------:R-:W-:Y:S04]  /*7000*/  STL.64 [R1+0x6e8], R162 ;  /* 0x0006e8a201007387 */ /* 0x000fe80000100a00 */
[----:B------:R-:W-:Y:S04]  /*7010*/  STL.64 [R1+0x6f0], R154 ;  /* 0x0006f09a01007387 */ /* 0x000fe80000100a00 */
[----:B------:R-:W-:Y:S01]  /*7020*/  STL.64 [R1+0x700], R172 ;  /* 0x000700ac01007387 */ /* 0x000fe20000100a00 */
[----:B------:R-:W-:-:S03]  /*7030*/  IMAD.WIDE R92, R3, 0x4, R92 ;  /* 0x00000004035c7825 */ /* 0x000fc600078e025c */
[----:B------:R-:W-:Y:S01]  /*7040*/  STL.64 [R1+0x708], R168 ;  /* 0x000708a801007387 */ /* 0x000fe20000100a00 */
[----:B------:R-:W-:-:S03]  /*7050*/  IMAD.WIDE R94, R3, 0x4, R94 ;  /* 0x00000004035e7825 */ /* 0x000fc600078e025e */
[----:B------:R-:W-:Y:S01]  /*7060*/  STL.64 [R1+0x710], R156 ;  /* 0x0007109c01007387 */ /* 0x000fe20000100a00 */
[----:B------:R-:W-:-:S03]  /*7070*/  IMAD.WIDE R98, R3, 0x4, R98 ;  /* 0x0000000403627825 */ /* 0x000fc600078e0262 */
[----:B------:R1:W-:Y:S01]  /*7080*/  STL.64 [R1+0x718], R152 ;  /* 0x0007189801007387 */ /* 0x0003e20000100a00 */
[----:B------:R-:W-:-:S03]  /*7090*/  IMAD.WIDE R88, R3, 0x4, R88 ;  /* 0x0000000403587825 */ /* 0x000fc600078e0258 */
        /* <DEDUP_REMOVED lines=9> */
[----:B---3--:R-:W-:-:S03]  /*7130*/  VIADD R5, R5, 0xffffffa0 ;  /* 0xffffffa005057836 */ /* 0x008fc60000000000 */
[----:B------:R-:W-:Y:S01]  /*7140*/  STL.64 [R1+0x748], R146 ;  /* 0x0007489201007387 */ /* 0x000fe20000100a00 */
[----:B--2---:R-:W-:-:S03]  /*7150*/  LOP3.LUT R135, R135, 0x1f, RZ, 0xc0, !PT ;  /* 0x0000001f87877812 */ /* 0x004fc600078ec0ff */
[----:B------:R-:W-:Y:S04]  /*7160*/  LDGSTS.E [R2+0x20004], desc[UR10][R92.64], !P3 ;  /* 0x200040005c027fae */ /* 0x000fe8000d92184a */
[----:B------:R-:W-:Y:S04]  /*7170*/  STL.64 [R1+0x750], R144 ;  /* 0x0007509001007387 */ /* 0x000fe80000100a00 */
[----:B------:R-:W-:Y:S04]  /*7180*/  LDGSTS.E [R2+0x24004], desc[UR10][R94.64], !P3 ;  /* 0x240040005e027fae */ /* 0x000fe8000d92184a */
[----:B------:R-:W-:Y:S04]  /*7190*/  LDGSTS.E [R2+0x28004], desc[UR10][R98.64], !P3 ;  /* 0x2800400062027fae */ /* 0x000fe8000d92184a */
[----:B----4-:R-:W2:Y:S04]  /*71a0*/  LDL.LU.64 R114, [R1+0x210] ;  /* 0x0002100001727983 */ /* 0x010ea80000300a00 */
[----:B------:R-:W-:Y:S04]  /*71b0*/  LDGSTS.E [R2+0x2c004], desc[UR10][R88.64], !P3 ;  /* 0x2c00400058027fae */ /* 0x000fe8000d92184a */
[----:B------:R-:W-:Y:S04]  /*71c0*/  LDGSTS.E [R2+0x20008], desc[UR10][R76.64], !P1 ;  /* 0x200080004c027fae */ /* 0x000fe8000c92184a */
[----:B-1----:R-:W3:Y:S04]  /*71d0*/  LDL.LU.64 R250, [R1+0x218] ;  /* 0x0002180001fa7983 */ /* 0x002ee80000300a00 */
[----:B------:R-:W-:Y:S04]  /*71e0*/  LDGSTS.E [R2+0x24008], desc[UR10][R100.64], !P1 ;  /* 0x2400800064027fae */ /* 0x000fe8000c92184a */
[----:B------:R-:W4:Y:S04]  /*71f0*/  LDL.LU.64 R120, [R1+0x220] ;  /* 0x0002200001787983 */ /* 0x000f280000300a00 */
[----:B------:R-:W-:Y:S04]  /*7200*/  LDGSTS.E [R2+0x28008], desc[UR10][R86.64], !P1 ;  /* 0x2800800056027fae */ /* 0x000fe8000c92184a */
[----:B------:R-:W-:Y:S01]  /*7210*/  LDGSTS.E [R2+0x2c008], desc[UR10][R96.64], !P1 ;  /* 0x2c00800060027fae */ /* 0x000fe2000c92184a */
[----:B------:R-:W-:-:S03]  /*7220*/  ISETP.GE.AND P1, PT, R135, R5, PT ;  /* 0x000000058700720c */ /* 0x000fc60003f26270 */
[----:B------:R-:W4:Y:S04]  /*7230*/  LDL.LU.64 R140, [R1+0x228] ;  /* 0x00022800018c7983 */ /* 0x000f280000300a00 */
[----:B------:R-:W4:Y:S01]  /*7240*/  LDL.LU.64 R134, [R1+0x230] ;  /* 0x0002300001867983 */ /* 0x000f220000300a00 */
[----:B------:R-:W-:-:S04]  /*7250*/  IMAD.WIDE R108, R3, 0x4, R64 ;  /* 0x00000004036c7825 */ /* 0x000fc800078e0240 */
[----:B------:R-:W-:-:S04]  /*7260*/  IMAD.WIDE R64, R3, 0x4, R110 ;  /* 0x0000000403407825 */ /* 0x000fc800078e026e */
[----:B------:R-:W-:-:S04]  /*7270*/  IMAD.WIDE R110, R3, 0x4, R124 ;  /* 0x00000004036e7825 */ /* 0x000fc800078e027c */
[----:B------:R-:W-:-:S04]  /*7280*/  IMAD.WIDE R70, R3, 0x4, R70 ;  /* 0x0000000403467825 */ /* 0x000fc800078e0246 */
[C---:B------:R-:W-:Y:S01]  /*7290*/  IMAD.WIDE R82, R3.reuse, 0x4, R82 ;  /* 0x0000000403527825 */ /* 0x040fe200078e0252 */
[----:B------:R-:W-:Y:S03]  /*72a0*/  LDGSTS.E [R2+0x2000c], desc[UR10][R70.64], !P5 ;  /* 0x2000c00046027fae */ /* 0x000fe6000e92184a */
[C---:B------:R-:W-:Y:S01]  /*72b0*/  IMAD.WIDE R52, R3.reuse, 0x4, R112 ;  /* 0x0000000403347825 */ /* 0x040fe200078e0270 */
[----:B------:R-:W-:Y:S03]  /*72c0*/  LDGSTS.E [R2+0x2400c], desc[UR10][R82.64], !P5 ;  /* 0x2400c00052027fae */ /* 0x000fe6000e92184a */
[----:B------:R-:W-:-:S04]  /*72d0*/  IMAD.WIDE R90, R3, 0x4, R90 ;  /* 0x00000004035a7825 */ /* 0x000fc800078e025a */
[----:B------:R-:W-:Y:S01]  /*72e0*/  IMAD.WIDE R54, R3, 0x4, R118 ;  /* 0x0000000403367825 */ /* 0x000fe200078e0276 */
[----:B------:R-:W-:Y:S03]  /*72f0*/  LDGSTS.E [R2+0x2800c], desc[UR10][R90.64], !P5 ;  /* 0x2800c0005a027fae */ /* 0x000fe6000e92184a */
[----:B------:R-:W-:-:S04]  /*7300*/  IMAD.WIDE R112, R11, 0x4, R18 ;  /* 0x000000040b707825 */ /* 0x000fc800078e0212 */
[----:B------:R-:W-:-:S04]  /*7310*/  IMAD.WIDE R78, R3, 0x4, R78 ;  /* 0x00000004034e7825 */ /* 0x000fc800078e024e */
[----:B------:R-:W-:-:S04]  /*7320*/  IMAD.WIDE R84, R3, 0x4, R84 ;  /* 0x0000000403547825 */ /* 0x000fc800078e0254 */
[----:B------:R-:W-:-:S04]  /*7330*/  IMAD.WIDE R48, R3, 0x4, R116 ;  /* 0x0000000403307825 */ /* 0x000fc800078e0274 */
[----:B------:R-:W-:Y:S01]  /*7340*/  IMAD.WIDE R32, R11, 0x4, R32 ;  /* 0x000000040b207825 */ /* 0x000fe200078e0220 */
[----:B------:R-:W-:Y:S01]  /*7350*/  ISETP.GE.U32.AND P3, PT, R5, 0x7fffff81, PT ;  /* 0x7fffff810500780c */ /* 0x000fe20003f66070 */
[----:B------:R-:W-:Y:S02]  /*7360*/  LDGSTS.E [R2+0x2c00c], desc[UR10][R78.64], !P5 ;  /* 0x2c00c0004e027fae */ /* 0x000fe4000e92184a */
[C---:B------:R-:W-:Y:S02]  /*7370*/  IMAD.WIDE R72, R3.reuse, 0x4, R72 ;  /* 0x0000000403487825 */ /* 0x040fe400078e0248 */
[----:B------:R-:W-:Y:S02]  /*7380*/  LDGSTS.E [R248+0x20000], desc[UR10][R84.64], !P6 ;  /* 0x2000000054f87fae */ /* 0x000fe4000f12184a */
[C---:B------:R-:W-:Y:S02]  /*7390*/  IMAD.WIDE R80, R3.reuse, 0x4, R80 ;  /* 0x0000000403507825 */ /* 0x040fe400078e0250 */
[----:B------:R-:W-:Y:S02]  /*73a0*/  LDGSTS.E [R248+0x24000], desc[UR10][R72.64], !P6 ;  /* 0x2400000048f87fae */ /* 0x000fe4000f12184a */
[----:B------:R-:W-:-:S02]  /*73b0*/  IMAD.WIDE R68, R3, 0x4, R68 ;  /* 0x0000000403447825 */ /* 0x000fc400078e0244 */
[----:B------:R-:W-:Y:S02]  /*73c0*/  LDGSTS.E [R248+0x28000], desc[UR10][R80.64], !P6 ;  /* 0x2800000050f87fae */ /* 0x000fe4000f12184a */
[----:B------:R-:W-:Y:S02]  /*73d0*/  IMAD.WIDE R74, R3, 0x4, R74 ;  /* 0x00000004034a7825 */ /* 0x000fe400078e024a */
[----:B------:R-:W-:Y:S02]  /*73e0*/  LDGSTS.E [R248+0x2c000], desc[UR10][R68.64], !P6 ;  /* 0x2c00000044f87fae */ /* 0x000fe4000f12184a */
[----:B------:R-:W-:Y:S02]  /*73f0*/  IMAD.WIDE R18, R11, 0x4, R28 ;  /* 0x000000040b127825 */ /* 0x000fe400078e021c */
[----:B------:R-:W-:Y:S02]  /*7400*/  LDGSTS.E [R248+0x20004], desc[UR10][R74.64], !P4 ;  /* 0x200040004af87fae */ /* 0x000fe4000e12184a */
[----:B------:R-:W-:-:S04]  /*7410*/  IMAD.WIDE R56, R3, 0x4, R56 ;  /* 0x0000000403387825 */ /* 0x000fc800078e0238 */
[----:B------:R-:W-:Y:S01]  /*7420*/  IMAD.WIDE R28, R11, 0x4, R14 ;  /* 0x000000040b1c7825 */ /* 0x000fe200078e020e */
[----:B------:R-:W-:Y:S03]  /*7430*/  LDGSTS.E [R248+0x24004], desc[UR10][R56.64], !P4 ;  /* 0x2400400038f87fae */ /* 0x000fe6000e12184a */
[----:B------:R-:W-:-:S04]  /*7440*/  IMAD.WIDE R66, R3, 0x4, R66 ;  /* 0x0000000403427825 */ /* 0x000fc800078e0242 */
[C---:B------:R-:W-:Y:S01]  /*7450*/  IMAD.WIDE R62, R3.reuse, 0x4, R62 ;  /* 0x00000004033e7825 */ /* 0x040fe200078e023e */
[----:B------:R-:W-:Y:S03]  /*7460*/  LDGSTS.E [R248+0x28004], desc[UR10][R66.64], !P4 ;  /* 0x2800400042f87fae */ /* 0x000fe6000e12184a */
[C---:B------:R-:W-:Y:S01]  /*7470*/  IMAD.WIDE R58, R3.reuse, 0x4, R58 ;  /* 0x00000004033a7825 */ /* 0x040fe200078e023a */
[----:B------:R-:W-:Y:S04]  /*7480*/  LDGSTS.E [R248+0x2c004], desc[UR10][R62.64], !P4 ;  /* 0x2c0040003ef87fae */ /* 0x000fe8000e12184a */
[----:B------:R-:W-:Y:S01]  /*7490*/  LDGSTS.E [R248+0x20008], desc[UR10][R58.64], !P2 ;  /* 0x200080003af87fae */ /* 0x000fe2000d12184a */
[----:B------:R-:W-:-:S03]  /*74a0*/  IMAD.WIDE R60, R3, 0x4, R130 ;  /* 0x00000004033c7825 */ /* 0x000fc600078e0282 */
[----:B------:R-:W-:Y:S01]  /*74b0*/  LDGSTS.E [R248+0x24008], desc[UR10][R108.64], !P2 ;  /* 0x240080006cf87fae */ /* 0x000fe2000d12184a */
[----:B------:R-:W-:-:S03]  /*74c0*/  IMAD.WIDE R50, R11, 0x4, R126 ;  /* 0x000000040b327825 */ /* 0x000fc600078e027e */
[----:B------:R-:W-:Y:S04]  /*74d0*/  LDGSTS.E [R248+0x28008], desc[UR10][R64.64], !P2 ;  /* 0x2800800040f87fae */ /* 0x000fe8000d12184a */
[----:B------:R-:W-:Y:S04]  /*74e0*/  LDGSTS.E [R248+0x2c008], desc[UR10][R52.64], !P2 ;  /* 0x2c00800034f87fae */ /* 0x000fe8000d12184a */
[----:B------:R-:W-:Y:S04]  /*74f0*/  LDGSTS.E [R248+0x2000c], desc[UR10][R48.64], !P3 ;  /* 0x2000c00030f87fae */ /* 0x000fe8000d92184a */
[----:B------:R-:W-:Y:S04]  /*7500*/  LDGSTS.E [R248+0x2400c], desc[UR10][R54.64], !P3 ;  /* 0x2400c00036f87fae */ /* 0x000fe8000d92184a */
[----:B------:R-:W-:Y:S04]  /*7510*/  LDGSTS.E [R248+0x2800c], desc[UR10][R110.64], !P3 ;  /* 0x2800c0006ef87fae */ /* 0x000fe8000d92184a */
[----:B------:R-:W-:Y:S04]  /*7520*/  LDGSTS.E [R248+0x2c00c], desc[UR10][R60.64], !P3 ;  /* 0x2c00c0003cf87fae */ /* 0x000fe8000d92184a */
[----:B------:R-:W0:Y:S04]  /*7530*/  LDGDEPBAR ;  /* 0x00000000000079af */ /* 0x000e280000000000 */
[----:B------:R-:W-:Y:S01]  /*7540*/  LDGSTS.E [R244+-0x7c000], desc[UR10][R50.64], P0 ;  /* 0x8400000032f47fae */ /* 0x000fe2000812184a */
[----:B--2---:R-:W-:-:S04]  /*7550*/  IMAD.WIDE R132, R11, 0x4, R114 ;  /* 0x000000040b847825 */ /* 0x004fc800078e0272 */
[C---:B------:R-:W-:Y:S01]  /*7560*/  IMAD.WIDE R114, R11.reuse, 0x4, R20 ;  /* 0x000000040b727825 */ /* 0x040fe200078e0214 */
[----:B------:R-:W-:Y:S03]  /*7570*/  STL.64 [R1+0x150], R132 ;  /* 0x0001508401007387 */ /* 0x000fe60000100a00 */
[C---:B---3--:R-:W-:Y:S01]  /*7580*/  IMAD.WIDE R124, R11.reuse, 0x4, R250 ;  /* 0x000000040b7c7825 */ /* 0x048fe200078e02fa */
[----:B------:R-:W-:Y:S03]  /*7590*/  STL.64 [R1+0x140], R114 ;  /* 0x0001407201007387 */ /* 0x000fe60000100a00 */
[C---:B----4-:R-:W-:Y:S01]  /*75a0*/  IMAD.WIDE R120, R11.reuse, 0x4, R120 ;  /* 0x000000040b787825 */ /* 0x050fe200078e0278 */
[----:B------:R-:W-:Y:S03]  /*75b0*/  STL.64 [R1+0x158], R124 ;  /* 0x0001587c01007387 */ /* 0x000fe60000100a00 */
[C---:B------:R-:W-:Y:S01]  /*75c0*/  IMAD.WIDE R20, R11.reuse, 0x4, R30 ;  /* 0x000000040b147825 */ /* 0x040fe200078e021e */
[----:B------:R1:W-:Y:S03]  /*75d0*/  STL.64 [R1+0x178], R120 ;  /* 0x0001787801007387 */ /* 0x0003e60000100a00 */
[----:B------:R-:W-:-:S04]  /*75e0*/  IMAD.WIDE R30, R11, 0x4, R16 ;  /* 0x000000040b1e7825 */ /* 0x000fc800078e0210 */
[C---:B------:R-:W-:Y:S01]  /*75f0*/  IMAD.WIDE R118, R11.reuse, 0x4, R140 ;  /* 0x000000040b767825 */ /* 0x040fe200078e028c */
[----:B------:R-:W-:Y:S03]  /*7600*/  STL.64 [R1+0x160], R112 ;  /* 0x0001607001007387 */ /* 0x000fe60000100a00 */
[C---:B------:R-:W-:Y:S01]  /*7610*/  IMAD.WIDE R116, R11.reuse, 0x4, R134 ;  /* 0x000000040b747825 */ /* 0x040fe200078e0286 */
[----:B------:R-:W-:Y:S04]  /*7620*/  STL.64 [R1+0x1a8], R118 ;  /* 0x0001a87601007387 */ /* 0x000fe80000100a00 */
[----:B------:R-:W-:Y:S04]  /*7630*/  STL.64 [R1+0x170], R32 ;  /* 0x0001702001007387 */ /* 0x000fe80000100a00 */
[----:B------:R2:W-:Y:S04]  /*7640*/  STL.64 [R1+0x1b8], R116 ;  /* 0x0001b87401007387 */ /* 0x0005e80000100a00 */
[----:B------:R-:W-:Y:S04]  /*7650*/  STL.64 [R1+0x1a0], R20 ;  /* 0x0001a01401007387 */ /* 0x000fe80000100a00 */
[----:B------:R3:W-:Y:S04]  /*7660*/  STL.64 [R1+0x1d0], R30 ;  /* 0x0001d01e01007387 */ /* 0x0007e80000100a00 */
[----:B------:R-:W-:Y:S04]  /*7670*/  STL.64 [R1+0x1b0], R18 ;  /* 0x0001b01201007387 */ /* 0x000fe80000100a00 */
[----:B------:R4:W-:Y:S04]  /*7680*/  STL.64 [R1+0x1f0], R28 ;  /* 0x0001f01c01007387 */ /* 0x0009e80000100a00 */
[----:B------:R-:W2:Y:S04]  /*7690*/  LDL.LU.64 R164, [R1+0x198] ;  /* 0x0001980001a47983 */ /* 0x000ea80000300a00 */
[----:B------:R-:W4:Y:S04]  /*76a0*/  LDL.LU.64 R134, [R1+0x190] ;  /* 0x0001900001867983 */ /* 0x000f280000300a00 */
[----:B------:R-:W3:Y:S04]  /*76b0*/  LDL.LU.64 R152, [R1+0x188] ;  /* 0x0001880001987983 */ /* 0x000ee80000300a00 */
[----:B------:R1:W-:Y:S04]  /*76c0*/  LDGSTS.E [R244+-0x7bc00], desc[UR10][R132.64], P0 ;  /* 0x8440000084f47fae */ /* 0x0003e8000812184a */
[----:B------:R3:W-:Y:S04]  /*76d0*/  LDGSTS.E [R244+-0x7b800], desc[UR10][R124.64], P0 ;  /* 0x848000007cf47fae */ /* 0x0007e8000812184a */
[----:B------:R-:W4:Y:S04]  /*76e0*/  LDL.LU.64 R156, [R1+0x180] ;  /* 0x00018000019c7983 */ /* 0x000f280000300a00 */
[----:B------:R-:W-:Y:S04]  /*76f0*/  LDGSTS.E [R244+-0x7b400], desc[UR10][R120.64], P0 ;  /* 0x84c0000078f47fae */ /* 0x000fe8000812184a */
[----:B------:R-:W4:Y:S01]  /*7700*/  LDL.LU.64 R168, [R1+0x148] ;  /* 0x0001480001a87983 */ /* 0x000f220000300a00 */
[----:B------:R-:W-:-:S03]  /*7710*/  IMAD.WIDE R38, R11, 0x4, R38 ;  /* 0x000000040b267825 */ /* 0x000fc600078e0226 */
[----:B------:R-:W-:Y:S04]  /*7720*/  LDGSTS.E [R244+-0x7b000], desc[UR10][R118.64], P0 ;  /* 0x8500000076f47fae */ /* 0x000fe8000812184a */
[----:B-1----:R-:W4:Y:S04]  /*7730*/  LDL.LU.64 R120, [R1+0x138] ;  /* 0x0001380001787983 */ /* 0x002f280000300a00 */
[----:B------:R-:W4:Y:S04]  /*7740*/  LDL.LU.64 R172, [R1+0x128] ;  /* 0x0001280001ac7983 */ /* 0x000f280000300a00 */
[----:B------:R-:W4:Y:S04]  /*7750*/  LDL.LU.64 R250, [R1+0x118] ;  /* 0x0001180001fa7983 */ /* 0x000f280000300a00 */
[----:B------:R1:W-:Y:S04]  /*7760*/  LDGSTS.E [R244+-0x7ac00], desc[UR10][R116.64], P0 ;  /* 0x8540000074f47fae */ /* 0x0003e8000812184a */
[----:B------:R-:W-:Y:S04]  /*7770*/  LDGSTS.E [R244+-0x7a800], desc[UR10][R30.64], P0 ;  /* 0x858000001ef47fae */ /* 0x000fe8000812184a */
[----:B------:R-:W-:Y:S04]  /*7780*/  LDGSTS.E [R244+-0x7a400], desc[UR10][R28.64], P0 ;  /* 0x85c000001cf47fae */ /* 0x000fe8000812184a */
[----:B------:R-:W-:Y:S04]  /*7790*/  LDGSTS.E [R0+-0x7be00], desc[UR10][R38.64], P0 ;  /* 0x8420000026007fae */ /* 0x000fe8000812184a */
[----:B------:R-:W-:Y:S01]  /*77a0*/  LDGSTS.E [R0+-0x7ba00], desc[UR10][R114.64], P0 ;  /* 0x8460000072007fae */ /* 0x000fe2000812184a */
[----:B------:R-:W-:-:S03]  /*77b0*/  IMAD.WIDE R132, R3, 0x4, R122 ;  /* 0x0000000403847825 */ /* 0x000fc600078e027a */
[----:B------:R1:W-:Y:S01]  /*77c0*/  LDGSTS.E [R0+-0x7b600], desc[UR10][R112.64], P0 ;  /* 0x84a0000070007fae */ /* 0x0003e2000812184a */
[----:B------:R-:W-:-:S03]  /*77d0*/  SEL R5, RZ, 0x4, P1 ;  /* 0x00000004ff057807 */ /* 0x000fc60000800000 */
[----:B------:R-:W4:Y:S04]  /*77e0*/  LDL.LU.64 R114, [R1+0x108] ;  /* 0x0001080001727983 */ /* 0x000f280000300a00 */
[----:B------:R-:W4:Y:S04]  /*77f0*/  LDL.LU.64 R150, [R1+0xf8] ;  /* 0x0000f80001967983 */ /* 0x000f280000300a00 */
[----:B------:R-:W4:Y:S04]  /*7800*/  LDL.LU.64 R154, [R1+0xe8] ;  /* 0x0000e800019a7983 */ /* 0x000f280000300a00 */
[----:B------:R-:W4:Y:S01]  /*7810*/  LDL.LU.64 R162, [R1+0xd8] ;  /* 0x0000d80001a27983 */ /* 0x000f220000300a00 */
[----:B--2---:R-:W-:-:S03]  /*7820*/  IMAD.WIDE R130, R3, 0x4, R164 ;  /* 0x0000000403827825 */ /* 0x004fc600078e02a4 */
[----:B------:R2:W-:Y:S04]  /*7830*/  LDGSTS.E [R0+-0x7b200], desc[UR10][R32.64], P0 ;  /* 0x84e0000020007fae */ /* 0x0005e8000812184a */
[----:B------:R-:W2:Y:S01]  /*7840*/  LDL.LU.64 R164, [R1+0xc8] ;  /* 0x0000c80001a47983 */ /* 0x000ea20000300a00 */
[----:B---3--:R-:W-:-:S04]  /*7850*/  IMAD.WIDE R124, R3, 0x4, R152 ;  /* 0x00000004037c7825 */ /* 0x008fc800078e0298 */
[C---:B----4-:R-:W-:Y:S01]  /*7860*/  IMAD.WIDE R122, R3.reuse, 0x4, R156 ;  /* 0x00000004037a7825 */ /* 0x050fe200078e029c */
[----:B------:R-:W3:Y:S04]  /*7870*/  LDL.LU.64 R152, [R1+0xb8] ;  /* 0x0000b80001987983 */ /* 0x000ee80000300a00 */
[----:B------:R-:W4:Y:S01]  /*7880*/  LDL.LU.64 R156, [R1+0xa8] ;  /* 0x0000a800019c7983 */ /* 0x000f220000300a00 */
[----:B------:R-:W-:-:S04]  /*7890*/  IMAD.WIDE R126, R3, 0x4, R168 ;  /* 0x00000004037e7825 */ /* 0x000fc800078e02a8 */
[C---:B-1----:R-:W-:Y:S01]  /*78a0*/  IMAD.WIDE R116, R3.reuse, 0x4, R172 ;  /* 0x0000000403747825 */ /* 0x042fe200078e02ac */
[----:B------:R-:W4:Y:S03]  /*78b0*/  LDL.LU.64 R168, [R1+0x98] ;  /* 0x0000980001a87983 */ /* 0x000f260000300a00 */
[----:B------:R-:W-:Y:S01]  /*78c0*/  IMAD.WIDE R112, R3, 0x4, R250 ;  /* 0x0000000403707825 */ /* 0x000fe200078e02fa */
[----:B------:R-:W4:Y:S04]  /*78d0*/  LDL.LU.64 R172, [R1+0x88] ;  /* 0x0000880001ac7983 */ /* 0x000f280000300a00 */
[----:B------:R-:W4:Y:S01]  /*78e0*/  LDL.LU.64 R250, [R1+0x78] ;  /* 0x0000780001fa7983 */ /* 0x000f220000300a00 */
[----:B------:R-:W-:-:S03]  /*78f0*/  ISETP.GT.AND P1, PT, R13, 0x7f, PT ;  /* 0x0000007f0d00780c */ /* 0x000fc60003f24270 */
[----:B------:R-:W4:Y:S01]  /*7900*/  LDL.LU.64 R158, [R1+0x70] ;  /* 0x00007000019e7983 */ /* 0x000f220000300a00 */
[----:B------:R-:W-:Y:S01]  /*7910*/  SEL R5, R5, RZ, P1 ;  /* 0x000000ff05057207 */ /* 0x000fe20000800000 */
[----:B------:R-:W-:Y:S02]  /*7920*/  IMAD.WIDE R16, R11, 0x4, R26 ;  /* 0x000000040b107825 */ /* 0x000fe400078e021a */
[----:B------:R-:W-:Y:S01]  /*7930*/  LDGSTS.E [R0+-0x7ae00], desc[UR10][R20.64], P0 ;  /* 0x8520000014007fae */ /* 0x000fe2000812184a */
[----:B------:R-:W-:Y:S02]  /*7940*/  ISETP.NE.U32.AND P1, PT, R5, RZ, PT ;  /* 0x000000ff0500720c */ /* 0x000fe40003f25070 */
[----:B------:R-:W1:Y:S01]  /*7950*/  LDC R5, c[0x0][0x230] ;  /* 0x00008c00ff057b82 */ /* 0x000e620000000800 */
[----:B------:R-:W-:Y:S01]  /*7960*/  IMAD.WIDE R14, R11, 0x4, R24 ;  /* 0x000000040b0e7825 */ /* 0x000fe200078e0218 */
[----:B------:R4:W-:Y:S03]  /*7970*/  LDGSTS.E [R0+-0x7aa00], desc[UR10][R18.64], P0 ;  /* 0x8560000012007fae */ /* 0x0009e6000812184a */
[C---:B------:R-:W-:Y:S01]  /*7980*/  IMAD.WIDE R140, R3.reuse, 0x4, R22 ;  /* 0x00000004038c7825 */ /* 0x040fe200078e0216 */
[----:B------:R-:W-:Y:S04]  /*7990*/  LDGSTS.E [R0+-0x7a600], desc[UR10][R16.64], P0 ;  /* 0x85a0000010007fae */ /* 0x000fe8000812184a */
[----:B------:R-:W-:Y:S04]  /*79a0*/  LDGSTS.E [R0+-0x7a200], desc[UR10][R14.64], P0 ;  /* 0x85e000000e007fae */ /* 0x000fe8000812184a */
[----:B------:R-:W0:Y:S01]  /*79b0*/  LDGDEPBAR ;  /* 0x00000000000079af */ /* 0x000e220000000000 */
[----:B------:R-:W-:-:S03]  /*79c0*/  IMAD.WIDE R30, R3, 0x4, R154 ;  /* 0x00000004031e7825 */ /* 0x000fc600078e029a */
[----:B------:R-:W4:Y:S01]  /*79d0*/  LDL.LU.64 R154, [R1+0x68] ;  /* 0x00006800019a7983 */ /* 0x000f220000300a00 */
[----:B------:R-:W-:-:S03]  /*79e0*/  IMAD.WIDE R28, R3, 0x4, R162 ;  /* 0x00000004031c7825 */ /* 0x000fc600078e02a2 */
[----:B------:R-:W4:Y:S01]  /*79f0*/  LDL.LU.64 R162, [R1+0x60] ;  /* 0x0000600001a27983 */ /* 0x000f220000300a00 */
[----:B-1----:R-:W-:Y:S02]  /*7a00*/  VIADD R5, R5, 0xffffff9f ;  /* 0xffffff9f05057836 */ /* 0x002fe40000000000 */
[----:B------:R-:W-:-:S03]  /*7a10*/  IMAD.WIDE R118, R3, 0x4, R150 ;  /* 0x0000000403767825 */ /* 0x000fc600078e0296 */
        /* <DEDUP_REMOVED lines=11> */
[C---:B--2---:R-:W-:Y:S02]  /*7ad0*/  IMAD.WIDE R26, R3.reuse, 0x4, R164 ;  /* 0x00000004031a7825 */ /* 0x044fe400078e02a4 */
[----:B------:R-:W2:Y:S04]  /*7ae0*/  LDL.LU.64 R164, [R1+0x58] ;  /* 0x0000580001a47983 */ /* 0x000ea80000300a00 */
[----:B------:R-:W2:Y:S04]  /*7af0*/  LDL.LU.64 R170, [R1+0x50] ;  /* 0x0000500001aa7983 */ /* 0x000ea80000300a00 */
[----:B------:R-:W2:Y:S04]  /*7b00*/  LDL.LU.64 R174, [R1+0x48] ;  /* 0x0000480001ae7983 */ /* 0x000ea80000300a00 */
[----:B------:R-:W2:Y:S01]  /*7b10*/  LDL.LU.64 R150, [R1+0x40] ;  /* 0x0000400001967983 */ /* 0x000ea20000300a00 */
[----:B---3--:R-:W-:-:S03]  /*7b20*/  IMAD.WIDE R32, R3, 0x4, R152 ;  /* 0x0000000403207825 */ /* 0x008fc600078e0298 */
[----:B------:R-:W3:Y:S01]  /*7b30*/  LDL.LU.64 R152, [R1+0x38] ;  /* 0x0000380001987983 */ /* 0x000ee20000300a00 */
[----:B----4-:R-:W-:-:S03]  /*7b40*/  IMAD.WIDE R24, R3, 0x4, R156 ;  /* 0x0000000403187825 */ /* 0x010fc600078e029c */
[----:B------:R-:W4:Y:S01]  /*7b50*/  LDL.LU.64 R156, [R1+0x30] ;  /* 0x00003000019c7983 */ /* 0x000f220000300a00 */
[----:B------:R-:W-:-:S03]  /*7b60*/  IMAD.WIDE R22, R3, 0x4, R168 ;  /* 0x0000000403167825 */ /* 0x000fc600078e02a8 */
[----:B------:R-:W4:Y:S01]  /*7b70*/  LDL.LU.64 R168, [R1+0x28] ;  /* 0x0000280001a87983 */ /* 0x000f220000300a00 */
[----:B------:R-:W-:-:S03]  /*7b80*/  IMAD.WIDE R18, R3, 0x4, R172 ;  /* 0x0000000403127825 */ /* 0x000fc600078e02ac */
[----:B------:R-:W4:Y:S01]  /*7b90*/  LDL.LU.64 R172, [R1+0x20] ;  /* 0x0000200001ac7983 */ /* 0x000f220000300a00 */
[----:B------:R-:W-:-:S03]  /*7ba0*/  IMAD.WIDE R20, R3, 0x4, R250 ;  /* 0x0000000403147825 */ /* 0x000fc600078e02fa */
[----:B------:R-:W4:Y:S01]  /*7bb0*/  LDL.LU.64 R250, [R1+0x18] ;  /* 0x0000180001fa7983 */ /* 0x000f220000300a00 */
[----:B-1----:R-:W-:-:S04]  /*7bc0*/  IADD3 R5, R5, -0x65, RZ ;  /* 0xffffff9b05057810 */ /* 0x002fc80007ffe0ff */
[----:B------:R-:W-:Y:S02]  /*7bd0*/  ISETP.GE.U32.AND P3, PT, R5, 0x7fffff7c, PT ;  /* 0x7fffff7c0500780c */ /* 0x000fe40003f66070 */
[----:B------:R-:W1:Y:S02]  /*7be0*/  LDC R5, c[0x0][0x230] ;  /* 0x00008c00ff057b82 */ /* 0x000e640000000800 */
[----:B-1----:R-:W-:-:S05]  /*7bf0*/  VIADD R5, R5, 0xffffff9a ;  /* 0xffffff9a05057836 */ /* 0x002fca0000000000 */
[----:B------:R-:W-:Y:S02]  /*7c00*/  ISETP.GE.U32.AND P0, PT, R5, 0x7fffff7b, PT ;  /* 0x7fffff7b0500780c */ /* 0x000fe40003f06070 */
[----:B------:R-:W1:Y:S01]  /*7c10*/  LDC R5, c[0x0][0x230] ;  /* 0x00008c00ff057b82 */ /* 0x000e620000000800 */
[----:B------:R-:W-:-:S07]  /*7c20*/  IMAD.WIDE R44, R3, 0x4, R44 ;  /* 0x00000004032c7825 */ /* 0x000fce00078e022c */
[----:B------:R-:W-:Y:S01]  /*7c30*/  BAR.SYNC.DEFER_BLOCKING 0x0 ;  /* 0x0000000000007b1d */ /* 0x000fe20000010000 */
[----:B------:R-:W-:-:S04]  /*7c40*/  IMAD.WIDE R106, R3, 0x4, R106 ;  /* 0x00000004036a7825 */ /* 0x000fc800078e026a */
[----:B------:R-:W-:-:S04]  /*7c50*/  IMAD.WIDE R46, R3, 0x4, R46 ;  /* 0x00000004032e7825 */ /* 0x000fc800078e022e */
[----:B------:R-:W-:-:S04]  /*7c60*/  IMAD.WIDE R8, R3, 0x4, R8 ;  /* 0x0000000403087825 */ /* 0x000fc800078e0208 */
[----:B-1----:R-:W-:Y:S01]  /*7c70*/  VIADD R5, R5, 0xffffff99 ;  /* 0xffffff9905057836 */ /* 0x002fe20000000000 */
[----:B------:R-:W-:Y:S01]  /*7c80*/  @!PT LDS RZ, [RZ] ;  /* 0x00000000fffff984 */ /* 0x000fe20000000800 */
[----:B------:R-:W-:Y:S01]  /*7c90*/  @!PT LDS RZ, [RZ] ;  /* 0x00000000fffff984 */ /* 0x000fe20000000800 */
[----:B------:R-:W-:Y:S01]  /*7ca0*/  @!PT LDS RZ, [RZ] ;  /* 0x00000000fffff984 */ /* 0x000fe20000000800 */
[----:B------:R-:W-:Y:S04]  /*7cb0*/  LDGSTS.E [R247+0x30000], desc[UR10][R44.64], !P5 ;  /* 0x300000002cf77fae */ /* 0x000fe8000e92184a */
[----:B------:R-:W-:Y:S04]  /*7cc0*/  LDGSTS.E [R247+0x34000], desc[UR10][R106.64], !P5 ;  /* 0x340000006af77fae */ /* 0x000fe8000e92184a */
        /* <DEDUP_REMOVED lines=9> */
[C---:B------:R-:W-:Y:S01]  /*7d60*/  IMAD.WIDE R42, R3.reuse, 0x4, R42 ;  /* 0x00000004032a7825 */ /* 0x040fe200078e022a */
[----:B------:R-:W-:Y:S04]  /*7d70*/  LDGSTS.E [R247+0x38004], desc[UR10][R36.64], !P6 ;  /* 0x3800400024f77fae */ /* 0x000fe8000f12184a */
[----:B------:R-:W-:Y:S01]  /*7d80*/  LDGSTS.E [R247+0x3c004], desc[UR10][R42.64], !P6 ;  /* 0x3c0040002af77fae */ /* 0x000fe2000f12184a */
[----:B------:R-:W-:-:S03]  /*7d90*/  IMAD.WIDE R138, R3, 0x4, R138 ;  /* 0x00000004038a7825 */ /* 0x000fc600078e028a */
[----:B------:R-:W-:Y:S01]  /*7da0*/  LDGSTS.E [R247+0x30008], desc[UR10][R140.64], !P4 ;  /* 0x300080008cf77fae */ /* 0x000fe2000e12184a */
[----:B-1----:R-:W-:Y:S01]  /*7db0*/  IADD3 R5, R5, -0x68, RZ ;  /* 0xffffff9805057810 */ /* 0x002fe20007ffe0ff */
[----:B------:R-:W-:Y:S02]  /*7dc0*/  IMAD.WIDE R142, R3, 0x4, R142 ;  /* 0x00000004038e7825 */ /* 0x000fe400078e028e */
[----:B------:R-:W-:Y:S01]  /*7dd0*/  LDGSTS.E [R247+0x34008], desc[UR10][R138.64], !P4 ;  /* 0x340080008af77fae */ /* 0x000fe2000e12184a */
[----:B------:R-:W-:Y:S02]  /*7de0*/  ISETP.GE.U32.AND P6, PT, R5, 0x7fffff79, PT ;  /* 0x7fffff790500780c */ /* 0x000fe40003fc6070 */
[----:B------:R-:W1:Y:S01]  /*7df0*/  LDC R5, c[0x0][0x230] ;  /* 0x00008c00ff057b82 */ /* 0x000e620000000800 */
        /* <DEDUP_REMOVED lines=8> */
[----:B------:R-:W-:Y:S01]  /*7e80*/  LDGSTS.E [R247+0x3c00c], desc[UR10][R134.64], !P2 ;  /* 0x3c00c00086f77fae */ /* 0x000fe2000d12184a */
[----:B-1----:R-:W-:Y:S02]  /*7e90*/  VIADD R5, R5, 0xffffff97 ;  /* 0xffffff9705057836 */ /* 0x002fe40000000000 */
[----:B------:R-:W-:Y:S01]  /*7ea0*/  IMAD.WIDE R120, R3, 0x4, R120 ;  /* 0x0000000403787825 */ /* 0x000fe200078e0278 */
[----:B------:R-:W-:Y:S02]  /*7eb0*/  LDGSTS.E [R246+0x30000], desc[UR10][R124.64], !P3 ;  /* 0x300000007cf67fae */ /* 0x000fe4000d92184a */
[----:B------:R-:W-:-:S02]  /*7ec0*/  ISETP.GE.U32.AND P4, PT, R5, 0x7fffff78, PT ;  /* 0x7fffff780500780c */ /* 0x000fc40003f86070 */
[----:B------:R-:W1:Y:S01]  /*7ed0*/  LDC R5, c[0x0][0x230] ;  /* 0x00008c00ff057b82 */ /* 0x000e620000000800 */
[----:B------:R-:W-:Y:S01]  /*7ee0*/  LDGSTS.E [R246+0x34000], desc[UR10][R122.64], !P3 ;  /* 0x340000007af67fae */ /* 0x000fe2000d92184a */
[----:B------:R-:W-:-:S03]  /*7ef0*/  IMAD.WIDE R114, R3, 0x4, R114 ;  /* 0x0000000403727825 */ /* 0x000fc600078e0272 */
[----:B------:R-:W-:Y:S01]  /*7f00*/  LDGSTS.E [R246+0x38000], desc[UR10][R126.64], !P3 ;  /* 0x380000007ef67fae */ /* 0x000fe2000d92184a */
[----:B------:R-:W-:-:S03]  /*7f10*/  IMAD.WIDE R144, R3, 0x4, R158 ;  /* 0x0000000403907825 */ /* 0x000fc600078e029e */
[----:B------:R-:W-:Y:S01]  /*7f20*/  LDGSTS.E [R246+0x3c000], desc[UR10][R120.64], !P3 ;  /* 0x3c00000078f67fae */ /* 0x000fe2000d92184a */
[----:B------:R-:W-:-:S03]  /*7f30*/  IMAD.WIDE R146, R3, 0x4, R154 ;  /* 0x0000000403927825 */ /* 0x000fc600078e029a */
[----:B------:R-:W-:Y:S04]  /*7f40*/  LDGSTS.E [R246+0x30004], desc[UR10][R116.64], !P0 ;  /* 0x3000400074f67fae */ /* 0x000fe8000c12184a */
[----:B------:R-:W-:Y:S01]  /*7f50*/  LDGSTS.E [R246+0x34004], desc[UR10][R112.64], !P0 ;  /* 0x3400400070f67fae */ /* 0x000fe2000c12184a */
[----:B------:R-:W-:-:S03]  /*7f60*/  IMAD.WIDE R148, R3, 0x4, R162 ;  /* 0x0000000403947825 */ /* 0x000fc600078e02a2 */
[----:B------:R-:W-:Y:S01]  /*7f70*/  LDGSTS.E [R246+0x38004], desc[UR10][R114.64], !P0 ;  /* 0x3800400072f67fae */ /* 0x000fe2000c12184a */
[----:B-1----:R-:W-:-:S03]  /*7f80*/  VIADD R5, R5, 0xffffff96 ;  /* 0xffffff9605057836 */ /* 0x002fc60000000000 */
[----:B------:R-:W-:Y:S02]  /*7f90*/  LDGSTS.E [R246+0x3c004], desc[UR10][R118.64], !P0 ;  /* 0x3c00400076f67fae */ /* 0x000fe4000c12184a */
[----:B------:R-:W-:Y:S02]  /*7fa0*/  ISETP.GE.U32.AND P2, PT, R5, 0x7fffff77, PT ;  /* 0x7fffff770500780c */ /* 0x000fe40003f46070 */
[----:B------:R-:W-:Y:S01]  /*7fb0*/  LDGSTS.E [R246+0x30008], desc[UR10][R30.64], !P5 ;  /* 0x300080001ef67fae */ /* 0x000fe2000e92184a */
[----:B------:R-:W1:Y:S03]  /*7fc0*/  LDC R5, c[0x0][0x230] ;  /* 0x00008c00ff057b82 */ /* 0x000e660000000800 */
[----:B------:R-:W-:Y:S04]  /*7fd0*/  LDGSTS.E [R246+0x34008], desc[UR10][R28.64], !P5 ;  /* 0x340080001cf67fae */ /* 0x000fe8000e92184a */
[----:B------:R-:W-:Y:S04]  /*7fe0*/  LDGSTS.E [R246+0x38008], desc[UR10][R26.64], !P5 ;  /* 0x380080001af67fae */ /* 0x000fe8000e92184a */
[----:B------:R3:W-:Y:S04]  /*7ff0*/  STL.64 [R1+0x138], R144 ;  /* 0x0001389001007387 */ /* 0x0007e80000100a00 */
[----:B------:R-:W-:Y:S04]  /*8000*/  LDGSTS.E [R246+0x3c008], desc[UR10][R32.64], !P5 ;  /* 0x3c00800020f67fae */ /* 0x000fe8000e92184a */
[----:B------:R-:W4:Y:S04]  /*8010*/  LDL.LU.64 R154, [R1+0x10] ;  /* 0x00001000019a7983 */ /* 0x000f280000300a00 */
[----:B------:R-:W-:Y:S01]  /*8020*/  LDGSTS.E [R246+0x3000c], desc[UR10][R24.64], !P6 ;  /* 0x3000c00018f67fae */ /* 0x000fe2000f12184a */
[----:B-1----:R-:W-:-:S03]  /*8030*/  IADD3 R5, R5, -0x6b, RZ ;  /* 0xffffff9505057810 */ /* 0x002fc60007ffe0ff */
[----:B------:R1:W-:Y:S04]  /*8040*/  STL.64 [R1+0x130], R146 ;  /* 0x0001309201007387 */ /* 0x0003e80000100a00 */
[----:B------:R-:W-:Y:S04]  /*8050*/  LDGSTS.E [R246+0x3400c], desc[UR10][R22.64], !P6 ;  /* 0x3400c00016f67fae */ /* 0x000fe8000f12184a */
[----:B------:R-:W4:Y:S01]  /*8060*/  LDL.LU.64 R162, [R1+0x8] ;  /* 0x0000080001a27983 */ /* 0x000f220000300a00 */
[----:B------:R-:W-:Y:S02]  /*8070*/  ISETP.GE.U32.AND P3, PT, R5, 0x7fffff76, PT ;  /* 0x7fffff760500780c */ /* 0x000fe40003f66070 */
[----:B------:R-:W4:Y:S01]  /*8080*/  LDC R5, c[0x0][0x230] ;  /* 0x00008c00ff057b82 */ /* 0x000f220000000800 */
[----:B------:R-:W-:Y:S04]  /*8090*/  LDGSTS.E [R246+0x3800c], desc[UR10][R18.64], !P6 ;  /* 0x3800c00012f67fae */ /* 0x000fe8000f12184a */
[----:B------:R1:W-:Y:S04]  /*80a0*/  STL.64 [R1+0x128], R148 ;  /* 0x0001289401007387 */ /* 0x0003e80000100a00 */
[----:B------:R-:W-:Y:S04]  /*80b0*/  LDGSTS.E [R246+0x3c00c], desc[UR10][R20.64], !P6 ;  /* 0x3c00c00014f67fae */ /* 0x000fe8000f12184a */
[----:B------:R-:W-:Y:S04]  /*80c0*/  LDGSTS.E [R245+0x30000], desc[UR10][R144.64], !P4 ;  /* 0x3000000090f57fae */ /* 0x000fe8000e12184a */
[----:B------:R-:W-:Y:S04]  /*80d0*/  LDGSTS.E [R245+0x34000], desc[UR10][R146.64], !P4 ;  /* 0x3400000092f57fae */ /* 0x000fe8000e12184a */
[----:B------:R-:W-:Y:S01]  /*80e0*/  LDGSTS.E [R245+0x38000], desc[UR10][R148.64], !P4 ;  /* 0x3800000094f57fae */ /* 0x000fe2000e12184a */
[----:B--2---:R-:W-:-:S03]  /*80f0*/  IMAD.WIDE R158, R3, 0x4, R164 ;  /* 0x00000004039e7825 */ /* 0x004fc600078e02a4 */
[----:B------:R-:W2:Y:S01]  /*8100*/  LDL.LU.64 R164, [R1] ;  /* 0x0000000001a47983 */ /* 0x000ea20000300a00 */
[----:B------:R-:W-:-:S03]  /*8110*/  IMAD.WIDE R170, R3, 0x4, R170 ;  /* 0x0000000403aa7825 */ /* 0x000fc600078e02aa */
[----:B------:R4:W-:Y:S01]  /*8120*/  STL.64 [R1+0x120], R158 ;  /* 0x0001209e01007387 */ /* 0x0009e20000100a00 */
[----:B------:R-:W-:-:S03]  /*8130*/  IMAD.WIDE R174, R3, 0x4, R174 ;  /* 0x0000000403ae7825 */ /* 0x000fc600078e02ae */
[----:B---3--:R-:W3:Y:S01]  /*8140*/  LDL.LU.64 R144, [R1+0x750] ;  /* 0x0007500001907983 */ /* 0x008ee20000300a00 */
[----:B------:R-:W-:-:S03]  /*8150*/  IMAD.WIDE R150, R3, 0x4, R150 ;  /* 0x0000000403967825 */ /* 0x000fc600078e0296 */
[----:B-1----:R-:W3:Y:S01]  /*8160*/  LDL.LU.64 R146, [R1+0x748] ;  /* 0x0007480001927983 */ /* 0x002ee20000300a00 */
[----:B------:R-:W-:-:S03]  /*8170*/  IMAD.WIDE R152, R3, 0x4, R152 ;  /* 0x0000000403987825 */ /* 0x000fc600078e0298 */
[----:B------:R-:W3:Y:S04]  /*8180*/  LDL.LU.64 R148, [R1+0x740] ;  /* 0x0007400001947983 */ /* 0x000ee80000300a00 */
[----:B------:R-:W-:Y:S01]  /*8190*/  LDGSTS.E [R245+0x3c000], desc[UR10][R158.64], !P4 ;  /* 0x3c0000009ef57fae */ /* 0x000fe2000e12184a */
[----:B----4-:R-:W-:-:S03]  /*81a0*/  IMAD.WIDE R156, R3, 0x4, R156 ;  /* 0x00000004039c7825 */ /* 0x010fc600078e029c */
[----:B------:R-:W-:Y:S04]  /*81b0*/  LDGSTS.E [R245+0x30004], desc[UR10][R170.64], !P2 ;  /* 0x30004000aaf57fae */ /* 0x000fe8000d12184a */
[----:B------:R-:W-:Y:S04]  /*81c0*/  LDGSTS.E [R245+0x34004], desc[UR10][R174.64], !P2 ;  /* 0x34004000aef57fae */ /* 0x000fe8000d12184a */
[----:B------:R-:W4:Y:S04]  /*81d0*/  LDL.LU.64 R158, [R1+0x738] ;  /* 0x00073800019e7983 */ /* 0x000f280000300a00 */
[----:B------:R1:W-:Y:S01]  /*81e0*/  STL.64 [R1+0x118], R170 ;  /* 0x000118aa01007387 */ /* 0x0003e20000100a00 */
[----:B------:R-:W-:-:S03]  /*81f0*/  IMAD.WIDE R168, R3, 0x4, R168 ;  /* 0x0000000403a87825 */ /* 0x000fc600078e02a8 */
[----:B------:R1:W-:Y:S01]  /*8200*/  STL.64 [R1+0x110], R174 ;  /* 0x000110ae01007387 */ /* 0x0003e20000100a00 */
[----:B------:R-:W-:-:S03]  /*8210*/  IMAD.WIDE R172, R3, 0x4, R172 ;  /* 0x0000000403ac7825 */ /* 0x000fc600078e02ac */
[----:B------:R-:W-:Y:S04]  /*8220*/  LDGSTS.E [R245+0x38004], desc[UR10][R150.64], !P2 ;  /* 0x3800400096f57fae */ /* 0x000fe8000d12184a */
[----:B-1----:R-:W3:Y:S04]  /*8230*/  LDL.LU.64 R170, [R1+0x730] ;  /* 0x0007300001aa7983 */ /* 0x002ee80000300a00 */
[----:B------:R1:W-:Y:S04]  /*8240*/  STL.64 [R1+0x108], R150 ;  /* 0x0001089601007387 */ /* 0x0003e80000100a00 */
[----:B------:R-:W3:Y:S01]  /*8250*/  LDL.LU.64 R174, [R1+0x728] ;  /* 0x0007280001ae7983 */ /* 0x000ee20000300a00 */
[----:B------:R-:W-:-:S03]  /*8260*/  IMAD.WIDE R250, R3, 0x4, R250 ;  /* 0x0000000403fa7825 */ /* 0x000fc600078e02fa */
[----:B------:R1:W-:Y:S04]  /*8270*/  STL.64 [R1+0x100], R152 ;  /* 0x0001009801007387 */ /* 0x0003e80000100a00 */
[----:B-1----:R-:W4:Y:S04]  /*8280*/  LDL.LU.64 R150, [R1+0x720] ;  /* 0x0007200001967983 */ /* 0x002f280000300a00 */
[----:B------:R-:W-:Y:S04]  /*8290*/  LDGSTS.E [R245+0x3c004], desc[UR10][R152.64], !P2 ;  /* 0x3c00400098f57fae */ /* 0x000fe8000d12184a */
[----:B------:R-:W-:Y:S04]  /*82a0*/  LDGSTS.E [R245+0x30008], desc[UR10][R156.64], !P3 ;  /* 0x300080009cf57fae */ /* 0x000fe8000d92184a */
[----:B------:R-:W-:Y:S04]  /*82b0*/  LDGSTS.E [R245+0x34008], desc[UR10][R168.64], !P3 ;  /* 0x34008000a8f57fae */ /* 0x000fe8000d92184a */
[----:B------:R-:W3:Y:S04]  /*82c0*/  LDL.LU.64 R152, [R1+0x718] ;  /* 0x0007180001987983 */ /* 0x000ee80000300a00 */
[----:B------:R1:W-:Y:S04]  /*82d0*/  STL.64 [R1+0xf8], R156 ;  /* 0x0000f89c01007387 */ /* 0x0003e80000100a00 */
[----:B------:R1:W-:Y:S04]  /*82e0*/  STL.64 [R1+0xf0], R168 ;  /* 0x0000f0a801007387 */ /* 0x0003e80000100a00 */
[----:B------:R-:W-:Y:S04]  /*82f0*/  LDGSTS.E [R245+0x38008], desc[UR10][R172.64], !P3 ;  /* 0x38008000acf57fae */ /* 0x000fe8000d92184a */
[----:B-1----:R-:W4:Y:S04]  /*8300*/  LDL.LU.64 R156, [R1+0x710] ;  /* 0x00071000019c7983 */ /* 0x002f280000300a00 */
[----:B------:R1:W-:Y:S04]  /*8310*/  STL.64 [R1+0xe8], R172 ;  /* 0x0000e8ac01007387 */ /* 0x0003e80000100a00 */
[----:B------:R-:W3:Y:S04]  /*8320*/  LDL.LU.64 R168, [R1+0x708] ;  /* 0x0007080001a87983 */ /* 0x000ee80000300a00 */
[----:B------:R1:W-:Y:S04]  /*8330*/  STL.64 [R1+0xe0], R250 ;  /* 0x0000e0fa01007387 */ /* 0x0003e80000100a00 */
[----:B-1----:R-:W4:Y:S04]  /*8340*/  LDL.LU.64 R172, [R1+0x700] ;  /* 0x0007000001ac7983 */ /* 0x002f280000300a00 */
[----:B------:R1:W-:Y:S04]  /*8350*/  LDGSTS.E [R245+0x3c008], desc[UR10][R250.64], !P3 ;  /* 0x3c008000faf57fae */ /* 0x0003e8000d92184a */
[----:B------:R-:W1:Y:S01]  /*8360*/  LDL.LU.64 R250, [R1+0x6f8] ;  /* 0x0006f80001fa7983 */ /* 0x000e620000300a00 */
[----:B------:R-:W-:-:S05]  /*8370*/  VIADD R5, R5, 0xffffff94 ;  /* 0xffffff9405057836 */ /* 0x000fca0000000000 */
[----:B------:R-:W-:Y:S02]  /*8380*/  ISETP.GE.U32.AND P0, PT, R5, 0x7fffff75, PT ;  /* 0x7fffff750500780c */ /* 0x000fe40003f06070 */
[----:B------:R-:W4:Y:S01]  /*8390*/  LDC R5, c[0x0][0x230] ;  /* 0x00008c00ff057b82 */ /* 0x000f220000000800 */
[----:B------:R-:W-:-:S05]  /*83a0*/  IMAD.WIDE R154, R3, 0x4, R154 ;  /* 0x00000004039a7825 */ /* 0x000fca00078e029a */
[----:B------:R2:W-:Y:S05]  /*83b0*/  STL.64 [R1+0xd8], R154 ;  /* 0x0000d89a01007387 */ /* 0x0005ea0000100a00 */
[----:B------:R3:W-:Y:S01]  /*83c0*/  LDGSTS.E [R245+0x3000c], desc[UR10][R154.64], !P0 ;  /* 0x3000c0009af57fae */ /* 0x0007e2000c12184a */
[----:B------:R-:W-:-:S05]  /*83d0*/  IMAD.WIDE R162, R3, 0x4, R162 ;  /* 0x0000000403a27825 */ /* 0x000fca00078e02a2 */
[----:B------:R2:W-:Y:S04]  /*83e0*/  STL.64 [R1+0xd0], R162 ;  /* 0x0000d0a201007387 */ /* 0x0005e80000100a00 */
[----:B--2---:R-:W3:Y:S04]  /*83f0*/  LDL.LU.64 R154, [R1+0x6f0] ;  /* 0x0006f000019a7983 */ /* 0x004ee80000300a00 */
[----:B------:R-:W-:Y:S01]  /*8400*/  LDGSTS.E [R245+0x3400c], desc[UR10][R162.64], !P0 ;  /* 0x3400c000a2f57fae */ /* 0x000fe2000c12184a */
[----:B------:R-:W-:-:S05]  /*8410*/  IMAD.WIDE R164, R3, 0x4, R164 ;  /* 0x0000000403a47825 */ /* 0x000fca00078e02a4 */
[----:B------:R2:W-:Y:S04]  /*8420*/  STL.64 [R1+0xc8], R164 ;  /* 0x0000c8a401007387 */ /* 0x0005e80000100a00 */
[----:B------:R-:W4:Y:S04]  /*8430*/  LDL.LU.64 R162, [R1+0x6e8] ;  /* 0x0006e80001a27983 */ /* 0x000f280000300a00 */
[----:B------:R-:W-:Y:S01]  /*8440*/  LDGSTS.E [R245+0x3800c], desc[UR10][R164.64], !P0 ;  /* 0x3800c000a4f57fae */ /* 0x000fe2000c12184a */
[----:B-1----:R-:W-:-:S05]  /*8450*/  IMAD.WIDE R250, R3, 0x4, R250 ;  /* 0x0000000403fa7825 */ /* 0x002fca00078e02fa */
[----:B------:R4:W-:Y:S04]  /*8460*/  STL.64 [R1+0xc0], R250 ;  /* 0x0000c0fa01007387 */ /* 0x0009e80000100a00 */
[----:B--2---:R-:W2:Y:S04]  /*8470*/  LDL.LU.64 R164, [R1+0x6e0] ;  /* 0x0006e00001a47983 */ /* 0x004ea80000300a00 */
[----:B------:R4:W-:Y:S01]  /*8480*/  LDGSTS.E [R245+0x3c00c], desc[UR10][R250.64], !P0 ;  /* 0x3c00c000faf57fae */ /* 0x0009e2000c12184a */
[----:B---3--:R-:W-:-:S04]  /*8490*/  IMAD.WIDE R154, R3, 0x4, R154 ;  /* 0x00000004039a7825 */ /* 0x008fc800078e029a */
[----:B----4-:R-:W-:-:S04]  /*84a0*/  IMAD.WIDE R250, R3, 0x4, R162 ;  /* 0x0000000403fa7825 */ /* 0x010fc800078e02a2 */
[----:B------:R-:W-:-:S04]  /*84b0*/  IMAD.WIDE R162, R3, 0x4, R172 ;  /* 0x0000000403a27825 */ /* 0x000fc800078e02ac */
[----:B--2---:R-:W-:-:S05]  /*84c0*/  IMAD.WIDE R164, R3, 0x4, R164 ;  /* 0x0000000403a47825 */ /* 0x004fca00078e02a4 */
[----:B------:R-:W-:Y:S04]  /*84d0*/  STL.64 [R1+0xb8], R164 ;  /* 0x0000b8a401007387 */ /* 0x000fe80000100a00 */
[----:B------:R1:W-:Y:S04]  /*84e0*/  STL.64 [R1+0xa8], R154 ;  /* 0x0000a89a01007387 */ /* 0x0003e80000100a00 */
[----:B------:R-:W2:Y:S01]  /*84f0*/  LDL.LU.64 R172, [R1+0xa8] ;  /* 0x0000a80001ac7983 */ /* 0x000ea20000300a00 */
[----:B------:R-:W-:-:S05]  /*8500*/  VIADD R5, R5, 0xffffff93 ;  /* 0xffffff9305057836 */ /* 0x000fca0000000000 */
[----:B------:R-:W-:Y:S02]  /*8510*/  ISETP.GE.U32.AND P5, PT, R5, 0x7fffff74, PT ;  /* 0x7fffff740500780c */ /* 0x000fe40003fa6070 */
[----:B------:R-:W3:Y:S01]  /*8520*/  LDC R5, c[0x0][0x230] ;  /* 0x00008c00ff057b82 */ /* 0x000ee20000000800 */
[----:B------:R-:W-:Y:S01]  /*8530*/  STL.64 [R1+0xb0], R250 ;  /* 0x0000b0fa01007387 */ /* 0x000fe20000100a00 */
[----:B-1----:R-:W-:-:S03]  /*8540*/  IMAD.WIDE R154, R3, 0x4, R156 ;  /* 0x00000004039a7825 */ /* 0x002fc600078e029c */
[----:B------:R1:W-:Y:S06]  /*8550*/  STL.64 [R1+0xa0], R162 ;  /* 0x0000a0a201007387 */ /* 0x0003ec0000100a00 */
[----:B------:R4:W-:Y:S04]  /*8560*/  LDGSTS.E [R12+0x30000], desc[UR10][R164.64], !P5 ;  /* 0x30000000a40c7fae */ /* 0x0009e8000e92184a */
[----:B------:R-:W-:Y:S01]  /*8570*/  LDGSTS.E [R12+0x34000], desc[UR10][R250.64], !P5 ;  /* 0x34000000fa0c7fae */ /* 0x000fe2000e92184a */
[----:B---3--:R-:W-:-:S04]  /*8580*/  IADD3 R5, R5, -0x6e, RZ ;  /* 0xffffff9205057810 */ /* 0x008fc80007ffe0ff */
[----:B------:R-:W-:Y:S01]  /*8590*/  ISETP.GE.U32.AND P6, PT, R5, 0x7fffff73, PT ;  /* 0x7fffff730500780c */ /* 0x000fe20003fc6070 */
[C---:B----4-:R-:W-:Y:S01]  /*85a0*/  IMAD.WIDE R164, R3.reuse, 0x4, R152 ;  /* 0x0000000403a47825 */ /* 0x050fe200078e0298 */
[----:B------:R-:W3:Y:S03]  /*85b0*/  LDC R5, c[0x0][0x230] ;  /* 0x00008c00ff057b82 */ /* 0x000ee60000000800 */
[----:B------:R-:W-:-:S04]  /*85c0*/  IMAD.WIDE R150, R3, 0x4, R150 ;  /* 0x0000000403967825 */ /* 0x000fc800078e0296 */
[----:B------:R-:W-:-:S04]  /*85d0*/  IMAD.WIDE R156, R3, 0x4, R158 ;  /* 0x00000004039c7825 */ /* 0x000fc800078e029e */
[----:B---3--:R-:W-:-:S05]  /*85e0*/  VIADD R5, R5, 0xffffff91 ;  /* 0xffffff9105057836 */ /* 0x008fca0000000000 */
[----:B------:R-:W-:Y:S02]  /*85f0*/  ISETP.GE.U32.AND P4, PT, R5, 0x7fffff72, PT ;  /* 0x7fffff720500780c */ /* 0x000fe40003f86070 */
[----:B------:R-:W3:Y:S02]  /*8600*/  LDC R5, c[0x0][0x230] ;  /* 0x00008c00ff057b82 */ /* 0x000ee40000000800 */
[----:B---3--:R-:W-:-:S05]  /*8610*/  VIADD R5, R5, 0xffffff90 ;  /* 0xffffff9005057836 */ /* 0x008fca0000000000 */
[----:B------:R-:W-:Y:S02]  /*8620*/  ISETP.GE.U32.AND P2, PT, R5, 0x7fffff71, PT ;  /* 0x7fffff710500780c */ /* 0x000fe40003f46070 */
[----:B------:R-:W3:Y:S01]  /*8630*/  LDC R5, c[0x0][0x230] ;  /* 0x00008c00ff057b82 */ /* 0x000ee20000000800 */
[----:B--2---:R-:W-:Y:S04]  /*8640*/  LDGSTS.E [R12+0x38000], desc[UR10][R172.64], !P5 ;  /* 0x38000000ac0c7fae */ /* 0x004fe8000e92184a */
[----:B------:R1:W-:Y:S02]  /*8650*/  LDGSTS.E [R12+0x3c000], desc[UR10][R162.64], !P5 ;  /* 0x3c000000a20c7fae */ /* 0x0003e4000e92184a */
[----:B-1----:R-:W-:-:S05]  /*8660*/  IMAD.WIDE R162, R3, 0x4, R168 ;  /* 0x0000000403a27825 */ /* 0x002fca00078e02a8 */
[----:B------:R-:W-:Y:S04]  /*8670*/  LDGSTS.E [R12+0x30004], desc[UR10][R162.64], !P6 ;  /* 0x30004000a20c7fae */ /* 0x000fe8000f12184a */
[----:B------:R-:W-:Y:S04]  /*8680*/  STL.64 [R1+0x98], R162 ;  /* 0x000098a201007387 */ /* 0x000fe80000100a00 */
[----:B------:R-:W-:Y:S04]  /*8690*/  LDGSTS.E [R12+0x34004], desc[UR10][R154.64], !P6 ;  /* 0x340040009a0c7fae */ /* 0x000fe8000f12184a */
[----:B------:R-:W-:Y:S04]  /*86a0*/  STL.64 [R1+0x90], R154 ;  /* 0x0000909a01007387 */ /* 0x000fe80000100a00 */
[----:B------:R-:W-:Y:S04]  /*86b0*/  LDGSTS.E [R12+0x38004], desc[UR10][R164.64], !P6 ;  /* 0x38004000a40c7fae */ /* 0x000fe8000f12184a */
[----:B------:R1:W-:Y:S04]  /*86c0*/  STL.64 [R1+0x88], R150 ;  /* 0x0000889601007387 */ /* 0x0003e80000100a00 */
[----:B------:R1:W-:Y:S02]  /*86d0*/  LDGSTS.E [R12+0x3c004], desc[UR10][R150.64], !P6 ;  /* 0x3c004000960c7fae */ /* 0x0003e4000f12184a */
[----:B-1----:R-:W-:-:S05]  /*86e0*/  IMAD.WIDE R150, R3, 0x4, R170 ;  /* 0x0000000403967825 */ /* 0x002fca00078e02aa */
[----:B------:R1:W-:Y:S04]  /*86f0*/  STL.64 [R1+0x80], R150 ;  /* 0x0000809601007387 */ /* 0x0003e80000100a00 */
[----:B------:R-:W2:Y:S01]  /*8700*/  LDL.LU.64 R158, [R1+0x80] ;  /* 0x00008000019e7983 */ /* 0x000ea20000300a00 */
[----:B---3--:R-:W-:-:S04]  /*8710*/  IADD3 R5, R5, -0x71, RZ ;  /* 0xffffff8f05057810 */ /* 0x008fc80007ffe0ff */
[----:B------:R-:W-:Y:S02]  /*8720*/  ISETP.GE.U32.AND P3, PT, R5, 0x7fffff70, PT ;  /* 0x7fffff700500780c */ /* 0x000fe40003f66070 */
[----:B------:R-:W3:Y:S02]  /*8730*/  LDC R5, c[0x0][0x230] ;  /* 0x00008c00ff057b82 */ /* 0x000ee40000000800 */
[----:B---3--:R-:W-:-:S05]  /*8740*/  VIADD R5, R5, 0xffffff8e ;  /* 0xffffff8e05057836 */ /* 0x008fca0000000000 */
[----:B------:R-:W-:Y:S02]  /*8750*/  ISETP.GE.U32.AND P0, PT, R5, 0x7fffff6f, PT ;  /* 0x7fffff6f0500780c */ /* 0x000fe40003f06070 */
[----:B------:R-:W3:Y:S02]  /*8760*/  LDC R5, c[0x0][0x230] ;  /* 0x00008c00ff057b82 */ /* 0x000ee40000000800 */
[----:B---3--:R-:W-:-:S05]  /*8770*/  VIADD R5, R5, 0xffffff8d ;  /* 0xffffff8d05057836 */ /* 0x008fca0000000000 */
[----:B------:R-:W-:Y:S02]  /*8780*/  ISETP.GE.U32.AND P5, PT, R5, 0x7fffff6e, PT ;  /* 0x7fffff6e0500780c */ /* 0x000fe40003fa6070 */
[----:B------:R-:W3:Y:S02]  /*8790*/  LDC R5, c[0x0][0x230] ;  /* 0x00008c00ff057b82 */ /* 0x000ee40000000800 */
[----:B---3--:R-:W-:-:S04]  /*87a0*/  IADD3 R5, R5, -0x74, RZ ;  /* 0xffffff8c05057810 */ /* 0x008fc80007ffe0ff */
[----:B------:R-:W-:Y:S02]  /*87b0*/  ISETP.GE.U32.AND P6, PT, R5, 0x7fffff6d, PT ;  /* 0x7fffff6d0500780c */ /* 0x000fe40003fc6070 */
[----:B------:R-:W3:Y:S01]  /*87c0*/  LDC R5, c[0x0][0x230] ;  /* 0x00008c00ff057b82 */ /* 0x000ee20000000800 */
[----:B------:R-:W-:-:S04]  /*87d0*/  IMAD.WIDE R152, R3, 0x4, R174 ;  /* 0x0000000403987825 */ /* 0x000fc800078e02ae */
[----:B------:R-:W-:Y:S01]  /*87e0*/  IMAD.WIDE R148, R3, 0x4, R148 ;  /* 0x0000000403947825 */ /* 0x000fe200078e0294 */
[----:B------:R-:W-:Y:S03]  /*87f0*/  LDGSTS.E [R12+0x30008], desc[UR10][R152.64], !P4 ;  /* 0x30008000980c7fae */ /* 0x000fe6000e12184a */
[----:B---3--:R-:W-:Y:S01]  /*8800*/  VIADD R5, R5, 0xffffff8b ;  /* 0xffffff8b05057836 */ /* 0x008fe20000000000 */
[----:B------:R3:W-:Y:S01]  /*8810*/  STL.64 [R1+0x78], R148 ;  /* 0x0000789401007387 */ /* 0x0007e20000100a00 */
[----:B------:R-:W-:-:S04]  /*8820*/  IMAD.WIDE R146, R3, 0x4, R146 ;  /* 0x0000000403927825 */ /* 0x000fc800078e0292 */
[----:B-1----:R-:W-:-:S04]  /*8830*/  IMAD.WIDE R150, R3, 0x4, R144 ;  /* 0x0000000403967825 */ /* 0x002fc800078e0290 */
[C---:B------:R-:W-:Y:S01]  /*8840*/  IMAD.WIDE R154, R3.reuse, 0x4, R160 ;  /* 0x00000004039a7825 */ /* 0x040fe200078e02a0 */
[----:B------:R-:W-:Y:S03]  /*8850*/  STL.64 [R1+0x70], R146 ;  /* 0x0000709201007387 */ /* 0x000fe60000100a00 */
[C---:B------:R-:W-:Y:S01]  /*8860*/  IMAD.WIDE R160, R3.reuse, 0x4, R176 ;  /* 0x0000000403a07825 */ /* 0x040fe200078e02b0 */
[----:B------:R1:W-:Y:S03]  /*8870*/  STL.64 [R1+0x68], R154 ;  /* 0x0000689a01007387 */ /* 0x0003e60000100a00 */
[C---:B------:R-:W-:Y:S01]  /*8880*/  IMAD.WIDE R144, R3.reuse, 0x4, R182 ;  /* 0x0000000403907825 */ /* 0x040fe200078e02b6 */
[----:B------:R4:W-:Y:S03]  /*8890*/  STL.64 [R1+0x60], R160 ;  /* 0x000060a001007387 */ /* 0x0009e60000100a00 */
[----:B------:R-:W-:-:S04]  /*88a0*/  IMAD.WIDE R250, R3, 0x4, R202 ;  /* 0x0000000403fa7825 */ /* 0x000fc800078e02ca */
[----:B------:R-:W-:-:S04]  /*88b0*/  IMAD.WIDE R204, R3, 0x4, R204 ;  /* 0x0000000403cc7825 */ /* 0x000fc800078e02cc */
[----:B------:R-:W-:Y:S01]  /*88c0*/  IMAD.WIDE R206, R3, 0x4, R206 ;  /* 0x0000000403ce7825 */ /* 0x000fe200078e02ce */
[----:B--2---:R-:W-:Y:S04]  /*88d0*/  LDGSTS.E [R12+0x34008], desc[UR10][R158.64], !P4 ;  /* 0x340080009e0c7fae */ /* 0x004fe8000e12184a */
[----:B------:R-:W-:Y:S04]  /*88e0*/  LDGSTS.E [R12+0x38008], desc[UR10][R156.64], !P4 ;  /* 0x380080009c0c7fae */ /* 0x000fe8000e12184a */
[----:B------:R3:W-:Y:S01]  /*88f0*/  LDGSTS.E [R12+0x3c008], desc[UR10][R148.64], !P4 ;  /* 0x3c008000940c7fae */ /* 0x0007e2000e12184a */
[----:B------:R-:W-:-:S02]  /*8900*/  ISETP.GE.U32.AND P4, PT, R5, 0x7fffff6c, PT ;  /* 0x7fffff6c0500780c */ /* 0x000fc40003f86070 */
[----:B------:R-:W2:Y:S01]  /*8910*/  LDC R5, c[0x0][0x230] ;  /* 0x00008c00ff057b82 */ /* 0x000ea20000000800 */
[----:B------:R-:W-:Y:S04]  /*8920*/  LDGSTS.E [R12+0x3000c], desc[UR10][R146.64], !P2 ;  /* 0x3000c000920c7fae */ /* 0x000fe8000d12184a */
[----:B------:R-:W-:Y:S01]  /*8930*/  LDGSTS.E [R12+0x3400c], desc[UR10][R150.64], !P2 ;  /* 0x3400c000960c7fae */ /* 0x000fe2000d12184a */
[----:B---3--:R-:W-:-:S05]  /*8940*/  IMAD.WIDE R148, R3, 0x4, R166 ;  /* 0x0000000403947825 */ /* 0x008fca00078e02a6 */
[----:B------:R-:W-:Y:S04]  /*8950*/  LDGSTS.E [R12+0x3800c], desc[UR10][R148.64], !P2 ;  /* 0x3800c000940c7fae */ /* 0x000fe8000d12184a */
[----:B------:R1:W-:Y:S01]  /*8960*/  LDGSTS.E [R12+0x3c00c], desc[UR10][R154.64], !P2 ;  /* 0x3c00c0009a0c7fae */ /* 0x0003e2000d12184a */
[----:B--2---:R-:W-:-:S03]  /*8970*/  VIADD R5, R5, 0xffffff8a ;  /* 0xffffff8a05057836 */ /* 0x004fc60000000000 */
[----:B------:R4:W-:Y:S02]  /*8980*/  LDGSTS.E [R7+0x30000], desc[UR10][R160.64], !P3 ;  /* 0x30000000a0077fae */ /* 0x0009e4000d92184a */
[----:B------:R-:W-:Y:S02]  /*8990*/  ISETP.GE.U32.AND P2, PT, R5, 0x7fffff6b, PT ;  /* 0x7fffff6b0500780c */ /* 0x000fe40003f46070 */
[----:B------:R-:W2:Y:S01]  /*89a0*/  LDC R5, c[0x0][0x230] ;  /* 0x00008c00ff057b82 */ /* 0x000ea20000000800 */
[----:B-1----:R-:W-:-:S04]  /*89b0*/  IMAD.WIDE R154, R3, 0x4, R178 ;  /* 0x00000004039a7825 */ /* 0x002fc800078e02b2 */
[----:B------:R-:W-:Y:S01]  /*89c0*/  IMAD.WIDE R146, R3, 0x4, R180 ;  /* 0x0000000403927825 */ /* 0x000fe200078e02b4 */
[----:B------:R1:W-:Y:S04]  /*89d0*/  LDGSTS.E [R7+0x34000], desc[UR10][R154.64], !P3 ;  /* 0x340000009a077fae */ /* 0x0003e8000d92184a */
[----:B------:R3:W-:Y:S04]  /*89e0*/  LDGSTS.E [R7+0x38000], desc[UR10][R146.64], !P3 ;  /* 0x3800000092077fae */ /* 0x0007e8000d92184a */
[----:B------:R3:W-:Y:S01]  /*89f0*/  LDGSTS.E [R7+0x3c000], desc[UR10][R144.64], !P3 ;  /* 0x3c00000090077fae */ /* 0x0007e2000d92184a */
[----:B--2---:R-:W-:-:S04]  /*8a00*/  IADD3 R5, R5, -0x77, RZ ;  /* 0xffffff8905057810 */ /* 0x004fc80007ffe0ff */
[----:B------:R-:W-:Y:S02]  /*8a10*/  ISETP.GE.U32.AND P3, PT, R5, 0x7fffff6a, PT ;  /* 0x7fffff6a0500780c */ /* 0x000fe40003f66070 */
[----:B------:R-:W2:Y:S01]  /*8a20*/  LDC R5, c[0x0][0x230] ;  /* 0x00008c00ff057b82 */ /* 0x000ea20000000800 */
[----:B------:R1:W-:Y:S01]  /*8a30*/  STL.64 [R1+0x58], R154 ;  /* 0x0000589a01007387 */ /* 0x0003e20000100a00 */
[----:B----4-:R-:W-:-:S03]  /*8a40*/  IMAD.WIDE R160, R3, 0x4, R184 ;  /* 0x0000000403a07825 */ /* 0x010fc600078e02b8 */
[----:B------:R3:W-:Y:S04]  /*8a50*/  STL.64 [R1+0x50], R146 ;  /* 0x0000509201007387 */ /* 0x0007e80000100a00 */
[----:B------:R4:W-:Y:S01]  /*8a60*/  STL.64 [R1+0x48], R144 ;  /* 0x0000489001007387 */ /* 0x0009e20000100a00 */
[----:B-1----:R-:W-:-:S03]  /*8a70*/  IMAD.WIDE R154, R3, 0x4, R186 ;  /* 0x00000004039a7825 */ /* 0x002fc600078e02ba */
[----:B------:R1:W-:Y:S01]  /*8a80*/  LDGSTS.E [R7+0x30004], desc[UR10][R160.64], !P0 ;  /* 0x30004000a0077fae */ /* 0x0003e2000c12184a */
[----:B---3--:R-:W-:-:S03]  /*8a90*/  IMAD.WIDE R146, R3, 0x4, R188 ;  /* 0x0000000403927825 */ /* 0x008fc600078e02bc */
[----:B------:R3:W-:Y:S01]  /*8aa0*/  LDGSTS.E [R7+0x34004], desc[UR10][R154.64], !P0 ;  /* 0x340040009a077fae */ /* 0x0007e2000c12184a */
[----:B----4-:R-:W-:-:S03]  /*8ab0*/  IMAD.WIDE R144, R3, 0x4, R190 ;  /* 0x0000000403907825 */ /* 0x010fc600078e02be */
[----:B------:R4:W-:Y:S01]  /*8ac0*/  LDGSTS.E [R7+0x38004], desc[UR10][R146.64], !P0 ;  /* 0x3800400092077fae */ /* 0x0009e2000c12184a */
[----:B--2---:R-:W-:-:S03]  /*8ad0*/  VIADD R5, R5, 0xffffff88 ;  /* 0xffffff8805057836 */ /* 0x004fc60000000000 */
[----:B------:R2:W-:Y:S02]  /*8ae0*/  LDGSTS.E [R7+0x3c004], desc[UR10][R144.64], !P0 ;  /* 0x3c00400090077fae */ /* 0x0005e4000c12184a */
[----:B------:R-:W-:Y:S02]  /*8af0*/  ISETP.GE.U32.AND P0, PT, R5, 0x7fffff69, PT ;  /* 0x7fffff690500780c */ /* 0x000fe40003f06070 */
[----:B------:R-:W2:Y:S01]  /*8b00*/  LDC R5, c[0x0][0x230] ;  /* 0x00008c00ff057b82 */ /* 0x000ea20000000800 */
[----:B------:R1:W-:Y:S04]  /*8b10*/  STL.64 [R1+0x40], R160 ;  /* 0x000040a001007387 */ /* 0x0003e80000100a00 */
[----:B------:R3:W-:Y:S04]  /*8b20*/  STL.64 [R1+0x38], R154 ;  /* 0x0000389a01007387 */ /* 0x0007e80000100a00 */
[----:B------:R4:W-:Y:S01]  /*8b30*/  STL.64 [R1+0x30], R146 ;  /* 0x0000309201007387 */ /* 0x0009e20000100a00 */
[----:B-1----:R-:W-:-:S03]  /*8b40*/  IMAD.WIDE R160, R3, 0x4, R192 ;  /* 0x0000000403a07825 */ /* 0x002fc600078e02c0 */
[----:B------:R1:W-:Y:S01]  /*8b50*/  STL.64 [R1+0x28], R144 ;  /* 0x0000289001007387 */ /* 0x0003e20000100a00 */
[----:B---3--:R-:W-:-:S03]  /*8b60*/  IMAD.WIDE R154, R3, 0x4, R194 ;  /* 0x00000004039a7825 */ /* 0x008fc600078e02c2 */
[----:B------:R-:W-:Y:S01]  /*8b70*/  LDGSTS.E [R7+0x30008], desc[UR10][R160.64], !P5 ;  /* 0x30008000a0077fae */ /* 0x000fe2000e92184a */
[----:B----4-:R-:W-:-:S03]  /*8b80*/  IMAD.WIDE R146, R3, 0x4, R196 ;  /* 0x0000000403927825 */ /* 0x010fc600078e02c4 */
[----:B------:R-:W-:Y:S01]  /*8b90*/  LDGSTS.E [R7+0x34008], desc[UR10][R154.64], !P5 ;  /* 0x340080009a077fae */ /* 0x000fe2000e92184a */
[----:B--2---:R-:W-:-:S03]  /*8ba0*/  VIADD R5, R5, 0xffffff87 ;  /* 0xffffff8705057836 */ /* 0x004fc60000000000 */
[----:B------:R-:W-:Y:S01]  /*8bb0*/  LDGSTS.E [R7+0x38008], desc[UR10][R146.64], !P5 ;  /* 0x3800800092077fae */ /* 0x000fe2000e92184a */
[----:B-1----:R-:W-:-:S05]  /*8bc0*/  IMAD.WIDE R144, R3, 0x4, R198 ;  /* 0x0000000403907825 */ /* 0x002fca00078e02c6 */
[----:B------:R1:W-:Y:S01]  /*8bd0*/  LDGSTS.E [R7+0x3c008], desc[UR10][R144.64], !P5 ;  /* 0x3c00800090077fae */ /* 0x0003e2000e92184a */
[----:B------:R-:W-:Y:S02]  /*8be0*/  ISETP.GE.U32.AND P5, PT, R5, 0x7fffff68, PT ;  /* 0x7fffff680500780c */ /* 0x000fe40003fa6070 */
[----:B------:R-:W2:Y:S01]  /*8bf0*/  LDC R5, c[0x0][0x230] ;  /* 0x00008c00ff057b82 */ /* 0x000ea20000000800 */
[----:B------:R-:W-:Y:S04]  /*8c00*/  STL.64 [R1+0x20], R160 ;  /* 0x000020a001007387 */ /* 0x000fe80000100a00 */
[----:B------:R-:W-:Y:S04]  /*8c10*/  STL.64 [R1+0x18], R154 ;  /* 0x0000189a01007387 */ /* 0x000fe80000100a00 */
[----:B------:R-:W-:Y:S04]  /*8c20*/  STL.64 [R1+0x10], R146 ;  /* 0x0000109201007387 */ /* 0x000fe80000100a00 */
[----:B------:R1:W-:Y:S02]  /*8c30*/  STL.64 [R1+0x8], R144 ;  /* 0x0000089001007387 */ /* 0x0003e40000100a00 */
[----:B-1----:R-:W-:Y:S01]  /*8c40*/  IMAD.WIDE R144, R3, 0x4, R200 ;  /* 0x0000000403907825 */ /* 0x002fe200078e02c8 */
[----:B--2---:R-:W-:-:S04]  /*8c50*/  IADD3 R5, R5, -0x7a, RZ ;  /* 0xffffff8605057810 */ /* 0x004fc80007ffe0ff */
[----:B------:R1:W-:Y:S04]  /*8c60*/  LDGSTS.E [R7+0x3000c], desc[UR10][R144.64], !P6 ;  /* 0x3000c00090077fae */ /* 0x0003e8000f12184a */
[----:B------:R-:W-:Y:S04]  /*8c70*/  LDGSTS.E [R7+0x3400c], desc[UR10][R250.64], !P6 ;  /* 0x3400c000fa077fae */ /* 0x000fe8000f12184a */
[----:B------:R-:W-:Y:S04]  /*8c80*/  LDGSTS.E [R7+0x3800c], desc[UR10][R204.64], !P6 ;  /* 0x3800c000cc077fae */ /* 0x000fe8000f12184a */
[----:B------:R-:W-:Y:S01]  /*8c90*/  LDGSTS.E [R7+0x3c00c], desc[UR10][R206.64], !P6 ;  /* 0x3c00c000ce077fae */ /* 0x000fe2000f12184a */
[----:B------:R-:W-:-:S02]  /*8ca0*/  ISETP.GE.U32.AND P6, PT, R5, 0x7fffff67, PT ;  /* 0x7fffff670500780c */ /* 0x000fc40003fc6070 */
[----:B------:R-:W2:Y:S01]  /*8cb0*/  LDC R5, c[0x0][0x230] ;  /* 0x00008c00ff057b82 */ /* 0x000ea20000000800 */
        /* <DEDUP_REMOVED lines=8> */
[----:B--2---:R-:W-:-:S05]  /*8d40*/  VIADD R5, R5, 0xffffff85 ;  /* 0xffffff8505057836 */ /* 0x004fca0000000000 */
[----:B------:R-:W-:Y:S02]  /*8d50*/  ISETP.GE.U32.AND P4, PT, R5, 0x7fffff66, PT ;  /* 0x7fffff660500780c */ /* 0x000fe40003f86070 */
        /* <DEDUP_REMOVED lines=20> */
[----:B--2---:R-:W-:-:S04]  /*8ea0*/  IADD3 R5, R5, -0x7d, RZ ;  /* 0xffffff8305057810 */ /* 0x004fc80007ffe0ff */
        /* <DEDUP_REMOVED lines=13> */
[C---:B------:R-:W-:Y:S01]  /*8f80*/  IMAD.WIDE R240, R3.reuse, 0x4, R240 ;  /* 0x0000000403f07825 */ /* 0x040fe200078e02f0 */
[----:B------:R-:W3:Y:S03]  /*8f90*/  S2R R163, SR_TID.X ;  /* 0x0000000000a37919 */ /* 0x000ee60000002100 */
        /* <DEDUP_REMOVED lines=15> */
[C---:B------:R-:W-:Y:S01]  /*9090*/  IMAD.WIDE R88, R3.reuse, 0x4, R88 ;  /* 0x0000000403587825 */ /* 0x040fe200078e0258 */
[----:B------:R-:W-:Y:S03]  /*90a0*/  LDGSTS.E [R2+0x38004], desc[UR10][R98.64], !P6 ;  /* 0x3800400062027fae */ /* 0x000fe6000f12184a */
[C---:B------:R-:W-:Y:S01]  /*90b0*/  IMAD.WIDE R76, R3.reuse, 0x4, R76 ;  /* 0x00000004034c7825 */ /* 0x040fe200078e024c */
[----:B------:R-:W-:Y:S03]  /*90c0*/  LDGSTS.E [R2+0x3c004], desc[UR10][R88.64], !P6 ;  /* 0x3c00400058027fae */ /* 0x000fe6000f12184a */
[----:B------:R-:W-:Y:S01]  /*90d0*/  IMAD.WIDE R100, R3, 0x4, R100 ;  /* 0x0000000403647825 */ /* 0x000fe200078e0264 */
[----:B---3--:R-:W-:Y:S01]  /*90e0*/  LOP3.LUT R163, R163, 0x1f, RZ, 0xc0, !PT ;  /* 0x0000001fa3a37812 */ /* 0x008fe200078ec0ff */
[----:B------:R-:W-:Y:S02]  /*90f0*/  LDGSTS.E [R2+0x30008], desc[UR10][R76.64], !P4 ;  /* 0x300080004c027fae */ /* 0x000fe4000e12184a */
[----:B------:R-:W-:Y:S01]  /*9100*/  IMAD.WIDE R86, R3, 0x4, R86 ;  /* 0x0000000403567825 */ /* 0x000fe200078e0256 */
[----:B--2---:R-:W-:-:S03]  /*9110*/  IADD3 R5, R5, -0x80, RZ ;  /* 0xffffff8005057810 */ /* 0x004fc60007ffe0ff */
[----:B------:R-:W-:Y:S01]  /*9120*/  IMAD.WIDE R96, R3, 0x4, R96 ;  /* 0x0000000403607825 */ /* 0x000fe200078e0260 */
[----:B------:R2:W-:Y:S04]  /*9130*/  STL.64 [R1], R144 ;  /* 0x0000009001007387 */ /* 0x0005e80000100a00 */
[----:B------:R-:W-:Y:S04]  /*9140*/  LDGSTS.E [R2+0x34008], desc[UR10][R100.64], !P4 ;  /* 0x3400800064027fae */ /* 0x000fe8000e12184a */
[----:B------:R-:W-:Y:S04]  /*9150*/  LDGSTS.E [R2+0x38008], desc[UR10][R86.64], !P4 ;  /* 0x3800800056027fae */ /* 0x000fe8000e12184a */
[----:B--2---:R-:W1:Y:S04]  /*9160*/  LDL.LU.64 R144, [R1+0x150] ;  /* 0x0001500001907983 */ /* 0x004e680000300a00 */
[----:B------:R-:W-:Y:S01]  /*9170*/  LDGSTS.E [R2+0x3c008], desc[UR10][R96.64], !P4 ;  /* 0x3c00800060027fae */ /* 0x000fe2000e12184a */
[----:B------:R-:W-:-:S03]  /*9180*/  ISETP.GE.AND P4, PT, R163, R5, PT ;  /* 0x00000005a300720c */ /* 0x000fc60003f86270 */
[----:B------:R-:W2:Y:S04]  /*9190*/  LDL.LU.64 R166, [R1+0x140] ;  /* 0x0001400001a67983 */ /* 0x000ea80000300a00 */
[----:B------:R-:W3:Y:S04]  /*91a0*/  LDL.LU.64 R180, [R1+0x158] ;  /* 0x0001580001b47983 */ /* 0x000ee80000300a00 */
[----:B------:R-:W4:Y:S04]  /*91b0*/  LDL.LU.64 R162, [R1+0x160] ;  /* 0x0001600001a27983 */ /* 0x000f280000300a00 */
[----:B------:R-:W2:Y:S04]  /*91c0*/  LDL.LU.64 R178, [R1+0x178] ;  /* 0x0001780001b27983 */ /* 0x000ea80000300a00 */
[----:B------:R-:W4:Y:S04]  /*91d0*/  LDL.LU.64 R160, [R1+0x170] ;  /* 0x0001700001a07983 */ /* 0x000f280000300a00 */
[----:B------:R-:W4:Y:S04]  /*91e0*/  LDL.LU.64 R176, [R1+0x1a8] ;  /* 0x0001a80001b07983 */ /* 0x000f280000300a00 */
[----:B------:R-:W4:Y:S04]  /*91f0*/  LDL.LU.64 R154, [R1+0x1a0] ;  /* 0x0001a000019a7983 */ /* 0x000f280000300a00 */
[----:B------:R-:W4:Y:S04]  /*9200*/  LDL.LU.64 R174, [R1+0x1b8] ;  /* 0x0001b80001ae7983 */ /* 0x000f280000300a00 */
[----:B------:R-:W4:Y:S04]  /*9210*/  LDL.LU.64 R146, [R1+0x1b0] ;  /* 0x0001b00001927983 */ /* 0x000f280000300a00 */
[----:B------:R-:W4:Y:S04]  /*9220*/  LDL.LU.64 R170, [R1+0x1d0] ;  /* 0x0001d00001aa7983 */ /* 0x000f280000300a00 */
[----:B------:R-:W4:Y:S01]  /*9230*/  LDL.LU.64 R168, [R1+0x1f0] ;  /* 0x0001f00001a87983 */ /* 0x000f220000300a00 */
[----:B------:R-:W-:-:S02]  /*9240*/  ISETP.GE.U32.AND P6, PT, R5, 0x7fffff61, PT ;  /* 0x7fffff610500780c */ /* 0x000fc40003fc6070 */
[----:B------:R-:W-:Y:S02]  /*9250*/  SEL R5, RZ, 0x4, P4 ;  /* 0x00000004ff057807 */ /* 0x000fe40002000000 */
[----:B------:R-:W-:-:S04]  /*9260*/  ISETP.GT.AND P4, PT, R13, 0x9f, PT ;  /* 0x0000009f0d00780c */ /* 0x000fc80003f84270 */
[----:B------:R-:W-:Y:S01]  /*9270*/  SEL R5, R5, RZ, P4 ;  /* 0x000000ff05057207 */ /* 0x000fe20002000000 */
[----:B------:R-:W-:-:S03]  /*9280*/  IMAD.WIDE R70, R3, 0x4, R70 ;  /* 0x0000000403467825 */ /* 0x000fc600078e0246 */
[----:B------:R-:W-:Y:S01]  /*9290*/  ISETP.NE.U32.AND P4, PT, R5, RZ, PT ;  /* 0x000000ff0500720c */ /* 0x000fe20003f85070 */
[C---:B------:R-:W-:Y:S01]  /*92a0*/  IMAD.WIDE R82, R3.reuse, 0x4, R82 ;  /* 0x0000000403527825 */ /* 0x040fe200078e0252 */
[----:B------:R-:W1:Y:S01]  /*92b0*/  LDC R5, c[0x0][0x230] ;  /* 0x00008c00ff057b82 */ /* 0x000e620000000800 */
[----:B------:R-:W-:Y:S02]  /*92c0*/  LDGSTS.E [R2+0x3000c], desc[UR10][R70.64], !P2 ;  /* 0x3000c00046027fae */ /* 0x000fe4000d12184a */
[C---:B------:R-:W-:Y:S02]  /*92d0*/  IMAD.WIDE R90, R3.reuse, 0x4, R90 ;  /* 0x00000004035a7825 */ /* 0x040fe400078e025a */
[----:B------:R-:W-:Y:S02]  /*92e0*/  LDGSTS.E [R2+0x3400c], desc[UR10][R82.64], !P2 ;  /* 0x3400c00052027fae */ /* 0x000fe4000d12184a */
[C---:B------:R-:W-:Y:S02]  /*92f0*/  IMAD.WIDE R78, R3.reuse, 0x4, R78 ;  /* 0x00000004034e7825 */ /* 0x040fe400078e024e */
[----:B------:R-:W-:Y:S02]  /*9300*/  LDGSTS.E [R2+0x3800c], desc[UR10][R90.64], !P2 ;  /* 0x3800c0005a027fae */ /* 0x000fe4000d12184a */
[----:B------:R-:W-:-:S02]  /*9310*/  IMAD.WIDE R84, R3, 0x4, R84 ;  /* 0x0000000403547825 */ /* 0x000fc400078e0254 */
        /* <DEDUP_REMOVED lines=33> */
[----:B-1----:R-:W-:Y:S02]  /*9530*/  VIADD R5, R5, 0xffffff7f ;  /* 0xffffff7f05057836 */ /* 0x002fe40000000000 */
[----:B------:R-:W0:Y:S01]  /*9540*/  LDGDEPBAR ;  /* 0x00000000000079af */ /* 0x000e220000000000 */
[----:B------:R-:W-:-:S03]  /*9550*/  IMAD.WIDE R38, R11, 0x4, R38 ;  /* 0x000000040b267825 */ /* 0x000fc600078e0226 */
[----:B------:R-:W-:Y:S01]  /*9560*/  LDGSTS.E [R244+-0x7a000], desc[UR10][R50.64], P1 ;  /* 0x8600000032f47fae */ /* 0x000fe2000892184a */
[----:B------:R-:W-:Y:S02]  /*9570*/  ISETP.GE.U32.AND P2, PT, R5, 0x7fffff60, PT ;  /* 0x7fffff600500780c */ /* 0x000fe40003f46070 */
[----:B------:R-:W1:Y:S01]  /*9580*/  LDC R5, c[0x0][0x230] ;  /* 0x00008c00ff057b82 */ /* 0x000e620000000800 */
[----:B------:R-:W-:-:S04]  /*9590*/  IMAD.WIDE R16, R11, 0x4, R16 ;  /* 0x000000040b107825 */ /* 0x000fc800078e0210 */
[----:B------:R-:W-:-:S04]  /*95a0*/  IMAD.WIDE R14, R11, 0x4, R14 ;  /* 0x000000040b0e7825 */ /* 0x000fc800078e020e */
[----:B------:R-:W-:-:S04]  /*95b0*/  IMAD.WIDE R44, R3, 0x4, R44 ;  /* 0x00000004032c7825 */ /* 0x000fc800078e022c */
[----:B------:R-:W-:-:S04]  /*95c0*/  IMAD.WIDE R8, R3, 0x4, R8 ;  /* 0x0000000403087825 */ /* 0x000fc800078e0208 */
[----:B-1----:R-:W-:-:S05]  /*95d0*/  VIADD R5, R5, 0xffffff7e ;  /* 0xffffff7e05057836 */ /* 0x002fca0000000000 */
[----:B------:R-:W-:Y:S01]  /*95e0*/  ISETP.GE.U32.AND P3, PT, R5, 0x7fffff5f, PT ;  /* 0x7fffff5f0500780c */ /* 0x000fe20003f66070 */
[----:B------:R-:W-:Y:S01]  /*95f0*/  IMAD.WIDE R34, R3, 0x4, R34 ;  /* 0x0000000403227825 */ /* 0x000fe200078e0222 */
[----:B------:R-:W1:Y:S03]  /*9600*/  LDC R5, c[0x0][0x230] ;  /* 0x00008c00ff057b82 */ /* 0x000e660000000800 */
[----:B------:R-:W-:-:S05]  /*9610*/  IMAD.WIDE R144, R11, 0x4, R144 ;  /* 0x000000040b907825 */ /* 0x000fca00078e0290 */
[----:B------:R-:W-:Y:S01]  /*9620*/  LDGSTS.E [R244+-0x79c00], desc[UR10][R144.64], P1 ;  /* 0x8640000090f47fae */ /* 0x000fe2000892184a */
[----:B---3--:R-:W-:-:S05]  /*9630*/  IMAD.WIDE R180, R11, 0x4, R180 ;  /* 0x000000040bb47825 */ /* 0x008fca00078e02b4 */
[----:B------:R-:W-:Y:S01]  /*9640*/  LDGSTS.E [R244+-0x79800], desc[UR10][R180.64], P1 ;  /* 0x86800000b4f47fae */ /* 0x000fe2000892184a */
[----:B--2---:R-:W-:-:S04]  /*9650*/  IMAD.WIDE R178, R11, 0x4, R178 ;  /* 0x000000040bb27825 */ /* 0x004fc800078e02b2 */
[C---:B------:R-:W-:Y:S01]  /*9660*/  IMAD.WIDE R166, R11.reuse, 0x4, R166 ;  /* 0x000000040ba67825 */ /* 0x040fe200078e02a6 */
[----:B------:R-:W-:Y:S03]  /*9670*/  LDGSTS.E [R244+-0x79400], desc[UR10][R178.64], P1 ;  /* 0x86c00000b2f47fae */ /* 0x000fe6000892184a */
[----:B----4-:R-:W-:-:S04]  /*9680*/  IMAD.WIDE R176, R11, 0x4, R176 ;  /* 0x000000040bb07825 */ /* 0x010fc800078e02b0 */
[C---:B------:R-:W-:Y:S01]  /*9690*/  IMAD.WIDE R162, R11.reuse, 0x4, R162 ;  /* 0x000000040ba27825 */ /* 0x040fe200078e02a2 */
[----:B------:R-:W-:Y:S03]  /*96a0*/  LDGSTS.E [R244+-0x79000], desc[UR10][R176.64], P1 ;  /* 0x87000000b0f47fae */ /* 0x000fe6000892184a */
[----:B------:R-:W-:-:S04]  /*96b0*/  IMAD.WIDE R174, R11, 0x4, R174 ;  /* 0x000000040bae7825 */ /* 0x000fc800078e02ae */
[C---:B------:R-:W-:Y:S01]  /*96c0*/  IMAD.WIDE R160, R11.reuse, 0x4, R160 ;  /* 0x000000040ba07825 */ /* 0x040fe200078e02a0 */
[----:B------:R-:W-:Y:S03]  /*96d0*/  LDGSTS.E [R244+-0x78c00], desc[UR10][R174.64], P1 ;  /* 0x87400000aef47fae */ /* 0x000fe6000892184a */
[----:B------:R-:W-:-:S04]  /*96e0*/  IMAD.WIDE R170, R11, 0x4, R170 ;  /* 0x000000040baa7825 */ /* 0x000fc800078e02aa */
        /* <DEDUP_REMOVED lines=8> */
[----:B------:R-:W-:Y:S04]  /*9770*/  LDGSTS.E [R0+-0x79200], desc[UR10][R160.64], P1 ;  /* 0x86e00000a0007fae */ /* 0x000fe8000892184a */
[----:B------:R-:W-:Y:S04]  /*9780*/  LDGSTS.E [R0+-0x78e00], desc[UR10][R154.64], P1 ;  /* 0x872000009a007fae */ /* 0x000fe8000892184a */
[----:B------:R-:W-:Y:S04]  /*9790*/  LDGSTS.E [R0+-0x78a00], desc[UR10][R146.64], P1 ;  /* 0x8760000092007fae */ /* 0x000fe8000892184a */
[----:B------:R2:W-:Y:S04]  /*97a0*/  LDGSTS.E [R0+-0x78600], desc[UR10][R16.64], P1 ;  /* 0x87a0000010007fae */ /* 0x0005e8000892184a */
[----:B------:R3:W-:Y:S04]  /*97b0*/  LDGSTS.E [R0+-0x78200], desc[UR10][R14.64], P1 ;  /* 0x87e000000e007fae */ /* 0x0007e8000892184a */
[----:B------:R-:W0:Y:S01]  /*97c0*/  LDGDEPBAR ;  /* 0x00000000000079af */ /* 0x000e220000000000 */
[----:B------:R-:W-:Y:S06]  /*97d0*/  BAR.SYNC.DEFER_BLOCKING 0x0 ;  /* 0x0000000000007b1d */ /* 0x000fec0000010000 */
[----:B------:R-:W-:Y:S04]  /*97e0*/  STL.64 [R1+0x148], R166 ;  /* 0x000148a601007387 */ /* 0x000fe80000100a00 */
        /* <DEDUP_REMOVED lines=10> */
[----:B------:R2:W-:Y:S04]  /*9890*/  STL.64 [R1+0x1e8], R16 ;  /* 0x0001e81001007387 */ /* 0x0005e80000100a00 */
[----:B------:R3:W-:Y:S04]  /*98a0*/  STL.64 [R1+0x200], R14 ;  /* 0x0002000e01007387 */ /* 0x0007e80000100a00 */
[----:B------:R-:W-:Y:S01]  /*98b0*/  STL.64 [R1+0x1f0], R44 ;  /* 0x0001f02c01007387 */ /* 0x000fe20000100a00 */
[----:B--2---:R-:W-:-:S03]  /*98c0*/  IMAD.WIDE R16, R3, 0x4, R106 ;  /* 0x0000000403107825 */ /* 0x004fc600078e026a */
[----:B------:R-:W-:Y:S01]  /*98d0*/  @!PT LDS RZ, [RZ] ;  /* 0x00000000fffff984 */ /* 0x000fe20000000800 */
[----:B------:R-:W-:Y:S01]  /*98e0*/  @!PT LDS RZ, [RZ] ;  /* 0x00000000fffff984 */ /* 0x000fe20000000800 */
[----:B------:R-:W-:Y:S01]  /*98f0*/  @!PT LDS RZ, [RZ] ;  /* 0x00000000fffff984 */ /* 0x000fe20000000800 */
[----:B------:R-:W-:Y:S01]  /*9900*/  LDGSTS.E [R247+0x40000], desc[UR10][R44.64], !P2 ;  /* 0x400000002cf77fae */ /* 0x000fe2000d12184a */
[----:B---3--:R-:W-:-:S03]  /*9910*/  IMAD.WIDE R14, R3, 0x4, R46 ;  /* 0x00000004030e7825 */ /* 0x008fc600078e022e */
[----:B------:R2:W-:Y:S04]  /*9920*/  STL.64 [R1+0x1e0], R16 ;  /* 0x0001e01001007387 */ /* 0x0005e80000100a00 */
[----:B------:R2:W-:Y:S04]  /*9930*/  LDGSTS.E [R247+0x44000], desc[UR10][R16.64], !P2 ;  /* 0x4400000010f77fae */ /* 0x0005e8000d12184a */
[----:B------:R3:W-:Y:S04]  /*9940*/  STL.64 [R1+0x1d0], R14 ;  /* 0x0001d00e01007387 */ /* 0x0007e80000100a00 */
[----:B------:R3:W-:Y:S01]  /*9950*/  LDGSTS.E [R247+0x48000], desc[UR10][R14.64], !P2 ;  /* 0x480000000ef77fae */ /* 0x0007e2000d12184a */
[----:B--2---:R-:W-:-:S03]  /*9960*/  IMAD.WIDE R16, R3, 0x4, R40 ;  /* 0x0000000403107825 */ /* 0x004fc600078e0228 */
[----:B------:R2:W-:Y:S04]  /*9970*/  STL.64 [R1+0x1c0], R8 ;  /* 0x0001c00801007387 */ /* 0x0005e80000100a00 */
[----:B------:R2:W-:Y:S01]  /*9980*/  LDGSTS.E [R247+0x4c000], desc[UR10][R8.64], !P2 ;  /* 0x4c00000008f77fae */ /* 0x0005e2000d12184a */
[----:B---3--:R-:W-:-:S03]  /*9990*/  IMAD.WIDE R14, R3, 0x4, R36 ;  /* 0x00000004030e7825 */ /* 0x008fc600078e0224 */
[----:B------:R3:W-:Y:S04]  /*99a0*/  STL.64 [R1+0x1b0], R34 ;  /* 0x0001b02201007387 */ /* 0x0007e80000100a00 */
[----:B------:R3:W-:Y:S01]  /*99b0*/  LDGSTS.E [R247+0x40004], desc[UR10][R34.64], !P3 ;  /* 0x4000400022f77fae */ /* 0x0007e2000d92184a */
[----:B--2---:R-:W-:-:S03]  /*99c0*/  IMAD.WIDE R8, R3, 0x4, R42 ;  /* 0x0000000403087825 */ /* 0x004fc600078e022a */
[----:B------:R-:W-:Y:S04]  /*99d0*/  STL.64 [R1+0x1a0], R16 ;  /* 0x0001a01001007387 */ /* 0x000fe80000100a00 */
[----:B------:R-:W-:Y:S01]  /*99e0*/  LDGSTS.E [R247+0x44004], desc[UR10][R16.64], !P3 ;  /* 0x4400400010f77fae */ /* 0x000fe2000d92184a */
[----:B---3--:R-:W-:-:S03]  /*99f0*/  IMAD.WIDE R34, R3, 0x4, R140 ;  /* 0x0000000403227825 */ /* 0x008fc600078e028c */
[----:B------:R-:W-:Y:S04]  /*9a00*/  STL.64 [R1+0x190], R14 ;  /* 0x0001900e01007387 */ /* 0x000fe80000100a00 */
[----:B------:R-:W-:Y:S04]  /*9a10*/  LDGSTS.E [R247+0x48004], desc[UR10][R14.64], !P3 ;  /* 0x480040000ef77fae */ /* 0x000fe8000d92184a */
[----:B------:R2:W-:Y:S04]  /*9a20*/  STL.64 [R1+0x180], R8 ;  /* 0x0001800801007387 */ /* 0x0005e80000100a00 */
[----:B------:R2:W-:Y:S04]  /*9a30*/  LDGSTS.E [R247+0x4c004], desc[UR10][R8.64], !P3 ;  /* 0x4c00400008f77fae */ /* 0x0005e8000d92184a */
[----:B------:R3:W-:Y:S01]  /*9a40*/  STL.64 [R1+0x170], R34 ;  /* 0x0001702201007387 */ /* 0x0007e20000100a00 */
[----:B--2---:R-:W-:-:S05]  /*9a50*/  IMAD.WIDE R8, R3, 0x4, R138 ;  /* 0x0000000403087825 */ /* 0x004fca00078e028a */
[----:B------:R2:W-:Y:S04]  /*9a60*/  STL.64 [R1+0x160], R8 ;  /* 0x0001600801007387 */ /* 0x0005e80000100a00 */
[----:B------:R-:W4:Y:S01]  /*9a70*/  LDL.LU.64 R166, [R1+0x138] ;  /* 0x0001380001a67983 */ /* 0x000f220000300a00 */
[----:B------:R-:W-:-:S03]  /*9a80*/  IMAD.WIDE R16, R3, 0x4, R142 ;  /* 0x0000000403107825 */ /* 0x000fc600078e028e */
[----:B------:R-:W3:Y:S01]  /*9a90*/  LDL.LU.64 R162, [R1+0x130] ;  /* 0x0001300001a27983 */ /* 0x000ee20000300a00 */
[----:B------:R-:W-:-:S03]  /*9aa0*/  IMAD.WIDE R14, R3, 0x4, R136 ;  /* 0x00000004030e7825 */ /* 0x000fc600078e0288 */
[----:B------:R-:W2:Y:S01]  /*9ab0*/  LDL.LU.64 R176, [R1+0x128] ;  /* 0x0001280001b07983 */ /* 0x000ea20000300a00 */
[----:B------:R-:W-:-:S03]  /*9ac0*/  IMAD.WIDE R132, R3, 0x4, R132 ;  /* 0x0000000403847825 */ /* 0x000fc600078e0284 */
[----:B------:R-:W2:Y:S01]  /*9ad0*/  LDL.LU.64 R146, [R1+0x120] ;  /* 0x0001200001927983 */ /* 0x000ea20000300a00 */
[----:B------:R-:W-:-:S03]  /*9ae0*/  IMAD.WIDE R128, R3, 0x4, R128 ;  /* 0x0000000403807825 */ /* 0x000fc600078e0280 */
[----:B------:R-:W2:Y:S01]  /*9af0*/  LDL.LU.64 R154, [R1+0x118] ;  /* 0x00011800019a7983 */ /* 0x000ea20000300a00 */
[----:B------:R-:W-:-:S03]  /*9b00*/  IMAD.WIDE R130, R3, 0x4, R130 ;  /* 0x0000000403827825 */ /* 0x000fc600078e0282 */
[----:B------:R-:W2:Y:S04]  /*9b10*/  LDL.LU.64 R170, [R1+0x110] ;  /* 0x0001100001aa7983 */ /* 0x000ea80000300a00 */
[----:B------:R-:W2:Y:S04]  /*9b20*/  LDL.LU.64 R174, [R1+0x108] ;  /* 0x0001080001ae7983 */ /* 0x000ea80000300a00 */
[----:B------:R-:W2:Y:S04]  /*9b30*/  LDL.LU.64 R168, [R1+0x100] ;  /* 0x0001000001a87983 */ /* 0x000ea80000300a00 */
[----:B------:R-:W-:Y:S04]  /*9b40*/  STL.64 [R1+0x6b8], R16 ;  /* 0x0006b81001007387 */ /* 0x000fe80000100a00 */
[----:B------:R-:W-:Y:S04]  /*9b50*/  STL.64 [R1+0x6c0], R14 ;  /* 0x0006c00e01007387 */ /* 0x000fe80000100a00 */
[----:B------:R-:W-:Y:S04]  /*9b60*/  STL.64 [R1+0x6c8], R132 ;  /* 0x0006c88401007387 */ /* 0x000fe80000100a00 */
[----:B------:R-:W-:Y:S04]  /*9b70*/  STL.64 [R1+0x6d0], R128 ;  /* 0x0006d08001007387 */ /* 0x000fe80000100a00 */
[----:B------:R1:W-:Y:S04]  /*9b80*/  STL.64 [R1+0x6d8], R130 ;  /* 0x0006d88201007387 */ /* 0x0003e80000100a00 */
[----:B------:R-:W2:Y:S04]  /*9b90*/  LDL.LU.64 R184, [R1+0xf8] ;  /* 0x0000f80001b87983 */ /* 0x000ea80000300a00 */
[----:B------:R-:W2:Y:S01]  /*9ba0*/  LDL.LU.64 R160, [R1+0xf0] ;  /* 0x0000f00001a07983 */ /* 0x000ea20000300a00 */
[----:B----4-:R-:W-:-:S03]  /*9bb0*/  IMAD.WIDE R198, R3, 0x4, R166 ;  /* 0x0000000403c67825 */ /* 0x010fc600078e02a6 */
[----:B------:R-:W4:Y:S01]  /*9bc0*/  LDL.LU.64 R166, [R1+0xe8] ;  /* 0x0000e80001a67983 */ /* 0x000f220000300a00 */
[----:B---3--:R-:W-:-:S03]  /*9bd0*/  IMAD.WIDE R200, R3, 0x4, R162 ;  /* 0x0000000403c87825 */ /* 0x008fc600078e02a2 */
[----:B------:R-:W3:Y:S01]  /*9be0*/  LDL.LU.64 R162, [R1+0xe0] ;  /* 0x0000e00001a27983 */ /* 0x000ee20000300a00 */
[----:B--2---:R-:W-:-:S03]  /*9bf0*/  IMAD.WIDE R178, R3, 0x4, R176 ;  /* 0x0000000403b27825 */ /* 0x004fc600078e02b0 */
[----:B------:R-:W2:Y:S04]  /*9c00*/  LDL.LU.64 R176, [R1+0xd8] ;  /* 0x0000d80001b07983 */ /* 0x000ea80000300a00 */
[----:B------:R-:W2:Y:S01]  /*9c10*/  LDL.LU.64 R182, [R1+0xd0] ;  /* 0x0000d00001b67983 */ /* 0x000ea20000300a00 */
[----:B------:R-:W-:-:S03]  /*9c20*/  IMAD.WIDE R190, R3, 0x4, R154 ;  /* 0x0000000403be7825 */ /* 0x000fc600078e029a */
[----:B------:R-:W2:Y:S01]  /*9c30*/  LDL.LU.64 R180, [R1+0xc8] ;  /* 0x0000c80001b47983 */ /* 0x000ea20000300a00 */
[----:B------:R-:W-:-:S03]  /*9c40*/  IMAD.WIDE R196, R3, 0x4, R170 ;  /* 0x0000000403c47825 */ /* 0x000fc600078e02aa */
[----:B------:R-:W2:Y:S01]  /*9c50*/  LDL.LU.64 R154, [R1+0xc0] ;  /* 0x0000c000019a7983 */ /* 0x000ea20000300a00 */
[----:B------:R-:W-:-:S04]  /*9c60*/  IMAD.WIDE R194, R3, 0x4, R174 ;  /* 0x0000000403c27825 */ /* 0x000fc800078e02ae */
[C---:B------:R-:W-:Y:S02]  /*9c70*/  IMAD.WIDE R170, R3.reuse, 0x4, R168 ;  /* 0x0000000403aa7825 */ /* 0x040fe400078e02a8 */
[----:B------:R-:W2:Y:S02]  /*9c80*/  LDL.LU.64 R168, [R1+0xb8] ;  /* 0x0000b80001a87983 */ /* 0x000ea40000300a00 */
[----:B------:R-:W-:Y:S02]  /*9c90*/  IMAD.WIDE R192, R3, 0x4, R146 ;  /* 0x0000000403c07825 */ /* 0x000fe400078e0292 */
[----:B------:R-:W2:Y:S04]  /*9ca0*/  LDL.LU.64 R174, [R1+0xb0] ;  /* 0x0000b00001ae7983 */ /* 0x000ea80000300a00 */
[----:B------:R-:W2:Y:S01]  /*9cb0*/  LDL.LU.64 R146, [R1+0xa0] ;  /* 0x0000a00001927983 */ /* 0x000ea20000300a00 */
[----:B-1----:R-:W-:-:S04]  /*9cc0*/  IADD3 R5, R5, -0x83, RZ ;  /* 0xffffff7d05057810 */ /* 0x002fc80007ffe0ff */
[----:B------:R-:W-:Y:S02]  /*9cd0*/  ISETP.GE.U32.AND P0, PT, R5, 0x7fffff5e, PT ;  /* 0x7fffff5e0500780c */ /* 0x000fe40003f06070 */
[----:B------:R-:W1:Y:S01]  /*9ce0*/  LDC R5, c[0x0][0x230] ;  /* 0x00008c00ff057b82 */ /* 0x000e620000000800 */
[----:B------:R-:W-:-:S10]  /*9cf0*/  IMAD.WIDE R188, R3, 0x4, R160 ;  /* 0x0000000403bc7825 */ /* 0x000fd400078e02a0 */
[----:B------:R2:W-:Y:S04]  /*9d00*/  LDGSTS.E [R247+0x40008], desc[UR10][R34.64], !P0 ;  /* 0x4000800022f77fae */ /* 0x0005e8000c12184a */
[----:B------:R-:W2:Y:S04]  /*9d10*/  LDL.LU.64 R160, [R1+0x98] ;  /* 0x0000980001a07983 */ /* 0x000ea80000300a00 */
[----:B------:R2:W-:Y:S01]  /*9d20*/  LDGSTS.E [R247+0x44008], desc[UR10][R8.64], !P0 ;  /* 0x4400800008f77fae */ /* 0x0005e2000c12184a */
[----:B-1----:R-:W-:-:S03]  /*9d30*/  VIADD R5, R5, 0xffffff7c ;  /* 0xffffff7c05057836 */ /* 0x002fc60000000000 */
[----:B------:R-:W-:Y:S02]  /*9d40*/  LDGSTS.E [R247+0x48008], desc[UR10][R16.64], !P0 ;  /* 0x4800800010f77fae */ /* 0x000fe4000c12184a */
[----:B------:R-:W-:Y:S02]  /*9d50*/  ISETP.GE.U32.AND P5, PT, R5, 0x7fffff5d, PT ;  /* 0x7fffff5d0500780c */ /* 0x000fe40003fa6070 */
[----:B------:R-:W-:Y:S01]  /*9d60*/  LDGSTS.E [R247+0x4c008], desc[UR10][R14.64], !P0 ;  /* 0x4c0080000ef77fae */ /* 0x000fe2000c12184a */
[----:B------:R-:W1:Y:S01]  /*9d70*/  LDC R5, c[0x0][0x230] ;  /* 0x00008c00ff057b82 */ /* 0x000e620000000800 */
[----:B------:R-:W-:-:S09]  /*9d80*/  IMAD.WIDE R134, R3, 0x4, R134 ;  /* 0x0000000403867825 */ /* 0x000fd200078e0286 */
[----:B------:R-:W-:Y:S04]  /*9d90*/  LDGSTS.E [R247+0x4000c], desc[UR10][R132.64], !P5 ;  /* 0x4000c00084f77fae */ /* 0x000fe8000e92184a */
[----:B------:R-:W-:Y:S04]  /*9da0*/  LDGSTS.E [R247+0x4400c], desc[UR10][R128.64], !P5 ;  /* 0x4400c00080f77fae */ /* 0x000fe8000e92184a */
[----:B------:R2:W-:Y:S04]  /*9db0*/  LDGSTS.E [R247+0x4800c], desc[UR10][R130.64], !P5 ;  /* 0x4800c00082f77fae */ /* 0x0005e8000e92184a */
[----:B------:R-:W-:Y:S01]  /*9dc0*/  LDGSTS.E [R247+0x4c00c], desc[UR10][R134.64], !P5 ;  /* 0x4c00c00086f77fae */ /* 0x000fe2000e92184a */
        /* <DEDUP_REMOVED lines=9> */
[----:B----4-:R-:W-:Y:S02]  /*9e60*/  IMAD.WIDE R186, R3, 0x4, R166 ;  /* 0x0000000403ba7825 */ /* 0x010fe400078e02a6 */
[----:B------:R-:W4:Y:S04]  /*9e70*/  LDL.LU.64 R166, [R1+0x90] ;  /* 0x0000900001a67983 */ /* 0x000f280000300a00 */
[----:B------:R-:W3:Y:S04]  /*9e80*/  LDL.LU.64 R106, [R1+0x88] ;  /* 0x00008800016a7983 */ /* 0x000ee80000300a00 */
[----:B------:R-:W2:Y:S01]  /*9e90*/  LDL.LU.64 R44, [R1+0x78] ;  /* 0x00007800012c7983 */ /* 0x000ea20000300a00 */
[----:B-1----:R-:W-:-:S02]  /*9ea0*/  VIADD R5, R5, 0xffffff78 ;  /* 0xffffff7805057836 */ /* 0x002fc40000000000 */
[----:B------:R-:W-:Y:S01]  /*9eb0*/  IMAD.WIDE R124, R3, 0x4, R124 ;  /* 0x00000004037c7825 */ /* 0x000fe200078e027c */
[----:B------:R-:W4:Y:S02]  /*9ec0*/  LDL.LU.64 R142, [R1+0x70] ;  /* 0x00007000018e7983 */ /* 0x000f240000300a00 */
[----:B------:R-:W-:Y:S02]  /*9ed0*/  ISETP.GE.U32.AND P3, PT, R5, 0x7fffff59, PT ;  /* 0x7fffff590500780c */ /* 0x000fe40003f66070 */
[----:B------:R-:W1:Y:S01]  /*9ee0*/  LDC R5, c[0x0][0x230] ;  /* 0x00008c00ff057b82 */ /* 0x000e620000000800 */
        /* <DEDUP_REMOVED lines=11> */
[----:B-1----:R-:W-:Y:S01]  /*9fa0*/  IADD3 R5, R5, -0x89, RZ ;  /* 0xffffff7705057810 */ /* 0x002fe20007ffe0ff */
[----:B------:R-:W-:Y:S02]  /*9fb0*/  IMAD.WIDE R114, R3, 0x4, R114 ;  /* 0x0000000403727825 */ /* 0x000fe400078e0272 */
[----:B------:R-:W-:Y:S01]  /*9fc0*/  LDGSTS.E [R246+0x44004], desc[UR10][R112.64], !P1 ;  /* 0x4400400070f67fae */ /* 0x000fe2000c92184a */
[----:B------:R-:W-:Y:S02]  /*9fd0*/  ISETP.GE.U32.AND P0, PT, R5, 0x7fffff58, PT ;  /* 0x7fffff580500780c */ /* 0x000fe40003f06070 */
[----:B------:R-:W1:Y:S01]  /*9fe0*/  LDC R5, c[0x0][0x230] ;  /* 0x00008c00ff057b82 */ /* 0x000e620000000800 */
[----:B------:R-:W-:Y:S01]  /*9ff0*/  IMAD.WIDE R118, R3, 0x4, R118 ;  /* 0x0000000403767825 */ /* 0x000fe200078e0276 */
[----:B------:R-:W-:Y:S04]  /*a000*/  LDGSTS.E [R246+0x48004], desc[UR10][R114.64], !P1 ;  /* 0x4800400072f67fae */ /* 0x000fe8000c92184a */
[----:B------:R-:W-:Y:S01]  /*a010*/  LDGSTS.E [R246+0x4c004], desc[UR10][R118.64], !P1 ;  /* 0x4c00400076f67fae */ /* 0x000fe2000c92184a */
        /* <DEDUP_REMOVED lines=36> */
[----:B------:R-:W-:Y:S04]  /*a260*/  LDGSTS.E [R245+0x44004], desc[UR10][R196.64], !P5 ;  /* 0x44004000c4f57fae */ /* 0x000fe8000e92184a */
[----:B------:R-:W-:Y:S04]  /*a270*/  LDGSTS.E [R245+0x48004], desc[UR10][R194.64], !P5 ;  /* 0x48004000c2f57fae */ /* 0x000fe8000e92184a */
[----:B------:R-:W-:Y:S01]  /*a280*/  LDGSTS.E [R245+0x4c004], desc[UR10][R170.64], !P5 ;  /* 0x4c004000aaf57fae */ /* 0x000fe2000e92184a */
[----:B-1----:R-:W-:-:S04]  /*a290*/  IADD3 R5, R5, -0x8f, RZ ;  /* 0xffffff7105057810 */ /* 0x002fc80007ffe0ff */
[----:B------:R-:W-:Y:S02]  /*a2a0*/  ISETP.GE.U32.AND P0, PT, R5, 0x7fffff52, PT ;  /* 0x7fffff520500780c */ /* 0x000fe40003f06070 */
[----:B------:R-:W1:Y:S01]  /*a2b0*/  LDC R5, c[0x0][0x230] ;  /* 0x00008c00ff057b82 */ /* 0x000e620000000800 */
[C---:B---3--:R-:W-:Y:S02]  /*a2c0*/  IMAD.WIDE R136, R3.reuse, 0x4, R106 ;  /* 0x0000000403887825 */ /* 0x048fe400078e026a */
[----:B------:R-:W3:Y:S04]  /*a2d0*/  LDL.LU.64 R106, [R1+0x60] ;  /* 0x00006000016a7983 */ /* 0x000ee80000300a00 */
[----:B------:R-:W3:Y:S04]  /*a2e0*/  LDL.LU.64 R140, [R1+0x58] ;  /* 0x00005800018c7983 */ /* 0x000ee80000300a00 */
[----:B------:R-:W3:Y:S04]  /*a2f0*/  LDL.LU.64 R138, [R1+0x50] ;  /* 0x00005000018a7983 */ /* 0x000ee80000300a00 */
[----:B------:R-:W3:Y:S01]  /*a300*/  LDL.LU.64 R34, [R1+0x48] ;  /* 0x0000480001227983 */ /* 0x000ee20000300a00 */
[----:B--2---:R-:W-:-:S03]  /*a310*/  IMAD.WIDE R42, R3, 0x4, R44 ;  /* 0x00000004032a7825 */ /* 0x004fc600078e022c */
[----:B------:R-:W2:Y:S04]  /*a320*/  LDL.LU.64 R40, [R1+0x40] ;  /* 0x0000400001287983 */ /* 0x000ea80000300a00 */
[----:B------:R-:W2:Y:S04]  /*a330*/  LDL.LU.64 R46, [R1+0x38] ;  /* 0x00003800012e7983 */ /* 0x000ea80000300a00 */
[----:B------:R-:W2:Y:S04]  /*a340*/  LDL.LU.64 R44, [R1+0x30] ;  /* 0x00003000012c7983 */ /* 0x000ea80000300a00 */
[----:B------:R-:W2:Y:S04]  /*a350*/  LDL.LU.64 R8, [R1+0x28] ;  /* 0x0000280001087983 */ /* 0x000ea80000300a00 */
[----:B------:R-:W2:Y:S04]  /*a360*/  LDL.LU.64 R130, [R1+0x20] ;  /* 0x0000200001827983 */ /* 0x000ea80000300a00 */
[----:B------:R-:W2:Y:S04]  /*a370*/  LDL.LU.64 R128, [R1+0x18] ;  /* 0x0000180001807983 */ /* 0x000ea80000300a00 */
[----:B------:R-:W2:Y:S04]  /*a380*/  LDL.LU.64 R132, [R1+0x10] ;  /* 0x0000100001847983 */ /* 0x000ea80000300a00 */
[----:B------:R-:W2:Y:S04]  /*a390*/  LDL.LU.64 R14, [R1+0x8] ;  /* 0x00000800010e7983 */ /* 0x000ea80000300a00 */
[----:B------:R-:W2:Y:S01]  /*a3a0*/  LDL.LU.64 R16, [R1] ;  /* 0x0000000001107983 */ /* 0x000ea20000300a00 */
[----:B-1----:R-:W-:-:S05]  /*a3b0*/  VIADD R5, R5, 0xffffff70 ;  /* 0xffffff7005057836 */ /* 0x002fca0000000000 */
[----:B------:R-:W-:Y:S02]  /*a3c0*/  ISETP.GE.U32.AND P5, PT, R5, 0x7fffff51, PT ;  /* 0x7fffff510500780c */ /* 0x000fe40003fa6070 */
[----:B------:R-:W1:Y:S01]  /*a3d0*/  LDC R5, c[0x0][0x230] ;  /* 0x00008c00ff057b82 */ /* 0x000e620000000800 */
[----:B------:R-:W-:-:S04]  /*a3e0*/  IMAD.WIDE R184, R3, 0x4, R184 ;  /* 0x0000000403b87825 */ /* 0x000fc800078e02b8 */
[----:B------:R-:W-:Y:S01]  /*a3f0*/  IMAD.WIDE R162, R3, 0x4, R162 ;  /* 0x0000000403a27825 */ /* 0x000fe200078e02a2 */
[----:B------:R-:W-:Y:S04]  /*a400*/  LDGSTS.E [R245+0x40008], desc[UR10][R184.64], !P6 ;  /* 0x40008000b8f57fae */ /* 0x000fe8000f12184a */
[----:B------:R-:W-:Y:S04]  /*a410*/  LDGSTS.E [R245+0x44008], desc[UR10][R188.64], !P6 ;  /* 0x44008000bcf57fae */ /* 0x000fe8000f12184a */
        /* <DEDUP_REMOVED lines=28> */
[C---:B----4-:R-:W-:Y:S01]  /*a5e0*/  IMAD.WIDE R166, R3.reuse, 0x4, R166 ;  /* 0x0000000403a67825 */ /* 0x050fe200078e02a6 */
[----:B------:R-:W-:Y:S03]  /*a5f0*/  LDGSTS.E [R12+0x40004], desc[UR10][R160.64], !P3 ;  /* 0x40004000a00c7fae */ /* 0x000fe6000d92184a */
[----:B------:R-:W-:Y:S01]  /*a600*/  IMAD.WIDE R164, R3, 0x4, R164 ;  /* 0x0000000403a47825 */ /* 0x000fe200078e02a4 */
        /* <DEDUP_REMOVED lines=9> */
[----:B------:R-:W-:Y:S01]  /*a6a0*/  IMAD.WIDE R156, R3, 0x4, R156 ;  /* 0x00000004039c7825 */ /* 0x000fe200078e029c */
[----:B------:R-:W-:Y:S04]  /*a6b0*/  LDGSTS.E [R12+0x44008], desc[UR10][R158.64], !P0 ;  /* 0x440080009e0c7fae */ /* 0x000fe8000c12184a */
        /* <DEDUP_REMOVED lines=15> */
[----:B------:R-:W1:Y:S02]  /*a7b0*/  LDC R5, c[0x0][0x230] ;  /* 0x00008c00ff057b82 */ /* 0x000e640000000800 */
[----:B-1----:R-:W-:Y:S02]  /*a7c0*/  VIADD R5, R5, 0xffffff69 ;  /* 0xffffff6905057836 */ /* 0x002fe40000000000 */
[----:B---3--:R-:W-:-:S04]  /*a7d0*/  IMAD.WIDE R106, R3, 0x4, R106 ;  /* 0x00000004036a7825 */ /* 0x008fc800078e026a */
[C---:B------:R-:W-:Y:S01]  /*a7e0*/  IMAD.WIDE R140, R3.reuse, 0x4, R140 ;  /* 0x00000004038c7825 */ /* 0x040fe200078e028c */
[----:B------:R-:W-:Y:S03]  /*a7f0*/  LDGSTS.E [R7+0x40000], desc[UR10][R106.64], !P6 ;  /* 0x400000006a077fae */ /* 0x000fe6000f12184a */
[C---:B------:R-:W-:Y:S01]  /*a800*/  IMAD.WIDE R138, R3.reuse, 0x4, R138 ;  /* 0x00000004038a7825 */ /* 0x040fe200078e028a */
[----:B------:R-:W-:Y:S03]  /*a810*/  LDGSTS.E [R7+0x44000], desc[UR10][R140.64], !P6 ;  /* 0x440000008c077fae */ /* 0x000fe6000f12184a */
[----:B------:R-:W-:Y:S01]  /*a820*/  IMAD.WIDE R34, R3, 0x4, R34 ;  /* 0x0000000403227825 */ /* 0x000fe200078e0222 */
[----:B------:R-:W-:Y:S04]  /*a830*/  LDGSTS.E [R7+0x48000], desc[UR10][R138.64], !P6 ;  /* 0x480000008a077fae */ /* 0x000fe8000f12184a */
[----:B------:R-:W-:Y:S01]  /*a840*/  LDGSTS.E [R7+0x4c000], desc[UR10][R34.64], !P6 ;  /* 0x4c00000022077fae */ /* 0x000fe2000f12184a */
[----:B------:R-:W-:-:S02]  /*a850*/  ISETP.GE.U32.AND P6, PT, R5, 0x7fffff4a, PT ;  /* 0x7fffff4a0500780c */ /* 0x000fc40003fc6070 */
[----:B------:R-:W1:Y:S01]  /*a860*/  LDC R5, c[0x0][0x230] ;  /* 0x00008c00ff057b82 */ /* 0x000e620000000800 */
[----:B--2---:R-:W-:-:S04]  /*a870*/  IMAD.WIDE R40, R3, 0x4, R40 ;  /* 0x0000000403287825 */ /* 0x004fc800078e0228 */
        /* <DEDUP_REMOVED lines=14> */
[----:B------:R2:W-:Y:S03]  /*a960*/  LDGSTS.E [R7+0x44008], desc[UR10][R130.64], !P2 ;  /* 0x4400800082077fae */ /* 0x0005e6000d12184a */
[----:B------:R-:W-:Y:S01]  /*a970*/  IMAD.WIDE R14, R3, 0x4, R14 ;  /* 0x00000004030e7825 */ /* 0x000fe200078e020e */
[----:B------:R3:W-:Y:S04]  /*a980*/  LDGSTS.E [R7+0x48008], desc[UR10][R128.64], !P2 ;  /* 0x4800800080077fae */ /* 0x0007e8000d12184a */
[----:B------:R4:W-:Y:S01]  /*a990*/  LDGSTS.E [R7+0x4c008], desc[UR10][R14.64], !P2 ;  /* 0x4c0080000e077fae */ /* 0x0009e2000d12184a */
[----:B-1----:R-:W-:-:S05]  /*a9a0*/  VIADD R5, R5, 0xffffff67 ;  /* 0xffffff6705057836 */ /* 0x002fca0000000000 */
[----:B------:R-:W-:Y:S02]  /*a9b0*/  ISETP.GE.U32.AND P2, PT, R5, 0x7fffff48, PT ;  /* 0x7fffff480500780c */ /* 0x000fe40003f46070 */
[----:B------:R-:W1:Y:S01]  /*a9c0*/  LDC R5, c[0x0][0x230] ;  /* 0x00008c00ff057b82 */ /* 0x000e620000000800 */
[----:B------:R2:W-:Y:S04]  /*a9d0*/  STL.64 [R1+0x78], R130 ;  /* 0x0000788201007387 */ /* 0x0005e80000100a00 */
[----:B------:R3:W-:Y:S04]  /*a9e0*/  STL.64 [R1+0x70], R128 ;  /* 0x0000708001007387 */ /* 0x0007e80000100a00 */
[----:B------:R4:W-:Y:S01]  /*a9f0*/  STL.64 [R1+0x68], R14 ;  /* 0x0000680e01007387 */ /* 0x0009e20000100a00 */
[----:B--2---:R-:W-:-:S04]  /*aa00*/  IMAD.WIDE R130, R3, 0x4, R16 ;  /* 0x0000000403827825 */ /* 0x004fc800078e0210 */
[C---:B---3--:R-:W-:Y:S01]  /*aa10*/  IMAD.WIDE R128, R3.reuse, 0x4, R250 ;  /* 0x0000000403807825 */ /* 0x048fe200078e02fa */
[----:B------:R2:W-:Y:S03]  /*aa20*/  LDGSTS.E [R7+0x4000c], desc[UR10][R130.64], !P3 ;  /* 0x4000c00082077fae */ /* 0x0005e6000d92184a */
[C---:B------:R-:W-:Y:S01]  /*aa30*/  IMAD.WIDE R16, R3.reuse, 0x4, R204 ;  /* 0x0000000403107825 */ /* 0x040fe200078e02cc */
[----:B------:R3:W-:Y:S03]  /*aa40*/  LDGSTS.E [R7+0x4400c], desc[UR10][R128.64], !P3 ;  /* 0x4400c00080077fae */ /* 0x0007e6000d92184a */
[----:B----4-:R-:W-:Y:S01]  /*aa50*/  IMAD.WIDE R14, R3, 0x4, R206 ;  /* 0x00000004030e7825 */ /* 0x010fe200078e02ce */
[----:B------:R4:W-:Y:S03]  /*aa60*/  LDGSTS.E [R7+0x4800c], desc[UR10][R16.64], !P3 ;  /* 0x4800c00010077fae */ /* 0x0009e6000d92184a */
[----:B-1----:R-:W-:Y:S01]  /*aa70*/  VIADD R5, R5, 0xffffff66 ;  /* 0xffffff6605057836 */ /* 0x002fe20000000000 */
[----:B------:R1:W-:Y:S04]  /*aa80*/  LDGSTS.E [R7+0x4c00c], desc[UR10][R14.64], !P3 ;  /* 0x4c00c0000e077fae */ /* 0x0003e8000d92184a */
[----:B------:R-:W-:-:S02]  /*aa90*/  ISETP.GE.U32.AND P3, PT, R5, 0x7fffff47, PT ;  /* 0x7fffff470500780c */ /* 0x000fc40003f66070 */
[----:B------:R-:W1:Y:S01]  /*aaa0*/  LDC R5, c[0x0][0x230] ;  /* 0x00008c00ff057b82 */ /* 0x000e620000000800 */
[----:B------:R2:W-:Y:S04]  /*aab0*/  STL.64 [R1+0x60], R130 ;  /* 0x0000608201007387 */ /* 0x0005e80000100a00 */
[----:B------:R3:W-:Y:S04]  /*aac0*/  STL.64 [R1+0x58], R128 ;  /* 0x0000588001007387 */ /* 0x0007e80000100a00 */
[----:B------:R4:W-:Y:S01]  /*aad0*/  STL.64 [R1+0x50], R16 ;  /* 0x0000501001007387 */ /* 0x0009e20000100a00 */
[----:B--2---:R-:W-:-:S03]  /*aae0*/  IMAD.WIDE R130, R3, 0x4, R208 ;  /* 0x0000000403827825 */ /* 0x004fc600078e02d0 */
[----:B------:R2:W-:Y:S01]  /*aaf0*/  STL.64 [R1+0x48], R14 ;  /* 0x0000480e01007387 */ /* 0x0005e20000100a00 */
[----:B---3--:R-:W-:-:S03]  /*ab00*/  IMAD.WIDE R128, R3, 0x4, R210 ;  /* 0x0000000403807825 */ /* 0x008fc600078e02d2 */
[----:B------:R3:W-:Y:S01]  /*ab10*/  LDGSTS.E [R6+0x40000], desc[UR10][R130.64], !P0 ;  /* 0x4000000082067fae */ /* 0x0007e2000c12184a */
[----:B----4-:R-:W-:-:S03]  /*ab20*/  IMAD.WIDE R16, R3, 0x4, R212 ;  /* 0x0000000403107825 */ /* 0x010fc600078e02d4 */
[----:B------:R4:W-:Y:S01]  /*ab30*/  LDGSTS.E [R6+0x44000], desc[UR10][R128.64], !P0 ;  /* 0x4400000080067fae */ /* 0x0009e2000c12184a */
[----:B-1----:R-:W-:Y:S01]  /*ab40*/  IADD3 R5, R5, -0x9b, RZ ;  /* 0xffffff6505057810 */ /* 0x002fe20007ffe0ff */
[----:B--2---:R-:W-:Y:S02]  /*ab50*/  IMAD.WIDE R14, R3, 0x4, R214 ;  /* 0x00000004030e7825 */ /* 0x004fe400078e02d6 */
[----:B------:R1:W-:Y:S04]  /*ab60*/  LDGSTS.E [R6+0x48000], desc[UR10][R16.64], !P0 ;  /* 0x4800000010067fae */ /* 0x0003e8000c12184a */
[----:B------:R2:W-:Y:S01]  /*ab70*/  LDGSTS.E [R6+0x4c000], desc[UR10][R14.64], !P0 ;  /* 0x4c0000000e067fae */ /* 0x0005e2000c12184a */
[----:B------:R-:W-:Y:S02]  /*ab80*/  ISETP.GE.U32.AND P0, PT, R5, 0x7fffff46, PT ;  /* 0x7fffff460500780c */ /* 0x000fe40003f06070 */
[----:B------:R-:W2:Y:S01]  /*ab90*/  LDC R5, c[0x0][0x230] ;  /* 0x00008c00ff057b82 */ /* 0x000ea20000000800 */
[----:B------:R3:W-:Y:S04]  /*aba0*/  STL.64 [R1+0x40], R130 ;  /* 0x0000408201007387 */ /* 0x0007e80000100a00 */
[----:B------:R4:W-:Y:S04]  /*abb0*/  STL.64 [R1+0x38], R128 ;  /* 0x0000388001007387 */ /* 0x0009e80000100a00 */
[----:B------:R1:W-:Y:S01]  /*abc0*/  STL.64 [R1+0x30], R16 ;  /* 0x0000301001007387 */ /* 0x0003e20000100a00 */
[----:B---3--:R-:W-:-:S03]  /*abd0*/  IMAD.WIDE R130, R3, 0x4, R216 ;  /* 0x0000000403827825 */ /* 0x008fc600078e02d8 */
[----:B------:R3:W-:Y:S01]  /*abe0*/  STL.64 [R1+0x28], R14 ;  /* 0x0000280e01007387 */ /* 0x0007e20000100a00 */
[----:B----4-:R-:W-:-:S03]  /*abf0*/  IMAD.WIDE R128, R3, 0x4, R218 ;  /* 0x0000000403807825 */ /* 0x010fc600078e02da */
[----:B------:R-:W-:Y:S01]  /*ac00*/  LDGSTS.E [R6+0x40004], desc[UR10][R130.64], !P5 ;  /* 0x4000400082067fae */ /* 0x000fe2000e92184a */
[----:B-1----:R-:W-:-:S03]  /*ac10*/  IMAD.WIDE R16, R3, 0x4, R220 ;  /* 0x0000000403107825 */ /* 0x002fc600078e02dc */
[----:B------:R-:W-:Y:S01]  /*ac20*/  LDGSTS.E [R6+0x44004], desc[UR10][R128.64], !P5 ;  /* 0x4400400080067fae */ /* 0x000fe2000e92184a */
[----:B--2---:R-:W-:-:S03]  /*ac30*/  VIADD R5, R5, 0xffffff64 ;  /* 0xffffff6405057836 */ /* 0x004fc60000000000 */
[----:B------:R-:W-:Y:S01]  /*ac40*/  LDGSTS.E [R6+0x48004], desc[UR10][R16.64], !P5 ;  /* 0x4800400010067fae */ /* 0x000fe2000e92184a */
[----:B---3--:R-:W-:-:S05]  /*ac50*/  IMAD.WIDE R14, R3, 0x4, R222 ;  /* 0x00000004030e7825 */ /* 0x008fca00078e02de */
[----:B------:R1:W-:Y:S01]  /*ac60*/  LDGSTS.E [R6+0x4c004], desc[UR10][R14.64], !P5 ;  /* 0x4c0040000e067fae */ /* 0x0003e2000e92184a */
[----:B------:R-:W-:Y:S02]  /*ac70*/  ISETP.GE.U32.AND P5, PT, R5, 0x7fffff45, PT ;  /* 0x7fffff450500780c */ /* 0x000fe40003fa6070 */
[----:B------:R-:W2:Y:S01]  /*ac80*/  LDC R5, c[0x0][0x230] ;  /* 0x00008c00ff057b82 */ /* 0x000ea20000000800 */
[----:B------:R-:W-:Y:S04]  /*ac90*/  STL.64 [R1+0x20], R130 ;  /* 0x0000208201007387 */ /* 0x000fe80000100a00 */
[----:B------:R-:W-:Y:S01]  /*aca0*/  STL.64 [R1+0x18], R128 ;  /* 0x0000188001007387 */ /* 0x000fe20000100a00 */
[----:B------:R-:W-:-:S03]  /*acb0*/  IMAD.WIDE R250, R3, 0x4, R226 ;  /* 0x0000000403fa7825 */ /* 0x000fc600078e02e2 */
[----:B------:R-:W-:Y:S01]  /*acc0*/  STL.64 [R1+0x10], R16 ;  /* 0x0000101001007387 */ /* 0x000fe20000100a00 */
[----:B------:R-:W-:-:S03]  /*acd0*/  IMAD.WIDE R228, R3, 0x4, R228 ;  /* 0x0000000403e47825 */ /* 0x000fc600078e02e4 */
[----:B------:R1:W-:Y:S01]  /*ace0*/  STL.64 [R1+0x8], R14 ;  /* 0x0000080e01007387 */ /* 0x0003e20000100a00 */
[----:B------:R-:W-:-:S04]  /*acf0*/  IMAD.WIDE R230, R3, 0x4, R230 ;  /* 0x0000000403e67825 */ /* 0x000fc800078e02e6 */
[----:B-1----:R-:W-:-:S04]  /*ad00*/  IMAD.WIDE R14, R3, 0x4, R224 ;  /* 0x00000004030e7825 */ /* 0x002fc800078e02e0 */
[----:B--2---:R-:W-:Y:S01]  /*ad10*/  VIADD R5, R5, 0xffffff63 ;  /* 0xffffff6305057836 */ /* 0x004fe20000000000 */
        /* <DEDUP_REMOVED lines=30> */
[----:B------:R1:W-:Y:S03]  /*af00*/  STL.64 [R1], R14 ;  /* 0x0000000e01007387 */ /* 0x0003e60000100a00 */
[C---:B------:R-:W-:Y:S01]  /*af10*/  IMAD.WIDE R94, R3.reuse, 0x4, R94 ;  /* 0x00000004035e7825 */ /* 0x040fe200078e025e */
[----:B------:R-:W-:Y:S03]  /*af20*/  LDGSTS.E [R2+0x40004], desc[UR10][R222.64], !P3 ;  /* 0x40004000de027fae */ /* 0x000fe6000d92184a */
[C---:B------:R-:W-:Y:S01]  /*af30*/  IMAD.WIDE R98, R3.reuse, 0x4, R98 ;  /* 0x0000000403627825 */ /* 0x040fe200078e0262 */
[----:B------:R-:W-:Y:S03]  /*af40*/  LDGSTS.E [R2+0x44004], desc[UR10][R94.64], !P3 ;  /* 0x440040005e027fae */ /* 0x000fe6000d92184a */
[C---:B------:R-:W-:Y:S01]  /*af50*/  IMAD.WIDE R88, R3.reuse, 0x4, R88 ;  /* 0x0000000403587825 */ /* 0x040fe200078e0258 */
[----:B------:R-:W-:Y:S03]  /*af60*/  LDGSTS.E [R2+0x48004], desc[UR10][R98.64], !P3 ;  /* 0x4800400062027fae */ /* 0x000fe6000d92184a */
[C---:B-1----:R-:W-:Y:S01]  /*af70*/  IMAD.WIDE R14, R3.reuse, 0x4, R76 ;  /* 0x00000004030e7825 */ /* 0x042fe200078e024c */
[----:B------:R-:W-:Y:S03]  /*af80*/  LDGSTS.E [R2+0x4c004], desc[UR10][R88.64], !P3 ;  /* 0x4c00400058027fae */ /* 0x000fe6000d92184a */
[----:B------:R-:W-:Y:S01]  /*af90*/  IMAD.WIDE R220, R3, 0x4, R100 ;  /* 0x0000000403dc7825 */ /* 0x000fe200078e0264 */
[----:B------:R1:W-:Y:S01]  /*afa0*/  STL.64 [R1+0x230], R14 ;  /* 0x0002300e01007387 */ /* 0x0003e20000100a00 */
[----:B---3--:R-:W-:Y:S01]  /*afb0*/  LOP3.LUT R17, R17, 0x1f, RZ, 0xc0, !PT ;  /* 0x0000001f11117812 */ /* 0x008fe200078ec0ff */
[----:B------:R-:W3:Y:S01]  /*afc0*/  LDC R76, c[0x0][0x230] ;  /* 0x00008c00ff4c7b82 */ /* 0x000ee20000000800 */
[C---:B------:R-:W-:Y:S01]  /*afd0*/  IMAD.WIDE R218, R3.reuse, 0x4, R86 ;  /* 0x0000000403da7825 */ /* 0x040fe200078e0256 */
[----:B------:R-:W4:Y:S03]  /*afe0*/  LDL.LU.64 R132, [R1+0x148] ;  /* 0x0001480001847983 */ /* 0x000f260000300a00 */
[----:B------:R-:W-:Y:S01]  /*aff0*/  IMAD.WIDE R216, R3, 0x4, R96 ;  /* 0x0000000403d87825 */ /* 0x000fe200078e0260 */
[----:B------:R4:W-:Y:S03]  /*b000*/  LDGSTS.E [R2+0x40008], desc[UR10][R14.64], !P0 ;  /* 0x400080000e027fae */ /* 0x0009e6000c12184a */
[----:B--2---:R-:W-:Y:S01]  /*b010*/  VIADD R5, R5, 0xffffff60 ;  /* 0xffffff6005057836 */ /* 0x004fe20000000000 */
[----:B------:R-:W2:Y:S04]  /*b020*/  LDL.LU.64 R100, [R1+0x158] ;  /* 0x0001580001647983 */ /* 0x000ea80000300a00 */
[----:B------:R-:W-:Y:S04]  /*b030*/  LDGSTS.E [R2+0x44008], desc[UR10][R220.64], !P0 ;  /* 0x44008000dc027fae */ /* 0x000fe8000c12184a */
[----:B-1----:R-:W2:Y:S04]  /*b040*/  LDL.LU.64 R14, [R1+0x168] ;  /* 0x00016800010e7983 */ /* 0x002ea80000300a00 */
[----:B------:R-:W2:Y:S04]  /*b050*/  LDL.LU.64 R96, [R1+0x178] ;  /* 0x0001780001607983 */ /* 0x000ea80000300a00 */
[----:B------:R-:W2:Y:S04]  /*b060*/  LDL.LU.64 R104, [R1+0x188] ;  /* 0x0001880001687983 */ /* 0x000ea80000300a00 */
[----:B------:R-:W-:Y:S04]  /*b070*/  LDGSTS.E [R2+0x48008], desc[UR10][R218.64], !P0 ;  /* 0x48008000da027fae */ /* 0x000fe8000c12184a */
[----:B------:R-:W2:Y:S04]  /*b080*/  LDL.LU.64 R92, [R1+0x198] ;  /* 0x00019800015c7983 */ /* 0x000ea80000300a00 */
[----:B------:R-:W-:Y:S01]  /*b090*/  LDGSTS.E [R2+0x4c008], desc[UR10][R216.64], !P0 ;  /* 0x4c008000d8027fae */ /* 0x000fe2000c12184a */
[----:B------:R-:W-:-:S03]  /*b0a0*/  ISETP.GE.AND P0, PT, R17, R5, PT ;  /* 0x000000051100720c */ /* 0x000fc60003f06270 */
[----:B------:R-:W2:Y:S04]  /*b0b0*/  LDL.LU.64 R102, [R1+0x1a8] ;  /* 0x0001a80001667983 */ /* 0x000ea80000300a00 */
[----:B------:R-:W2:Y:S04]  /*b0c0*/  LDL.LU.64 R86, [R1+0x1b8] ;  /* 0x0001b80001567983 */ /* 0x000ea80000300a00 */
[----:B------:R-:W2:Y:S04]  /*b0d0*/  LDL.LU.64 R16, [R1+0x1c8] ;  /* 0x0001c80001107983 */ /* 0x000ea80000300a00 */
[----:B------:R-:W2:Y:S01]  /*b0e0*/  LDL.LU.64 R130, [R1+0x1d8] ;  /* 0x0001d80001827983 */ /* 0x000ea20000300a00 */
[----:B------:R-:W-:-:S03]  /*b0f0*/  IMAD.WIDE R212, R3, 0x4, R82 ;  /* 0x0000000403d47825 */ /* 0x000fc600078e0252 */
[----:B------:R-:W2:Y:S04]  /*b100*/  LDL.LU.64 R128, [R1+0x1f8] ;  /* 0x0001f80001807983 */ /* 0x000ea80000300a00 */
[----:B------:R-:W2:Y:S01]  /*b110*/  LDL.LU.64 R82, [R1+0x1e8] ;  /* 0x0001e80001527983 */ /* 0x000ea20000300a00 */
[----:B------:R-:W-:-:S03]  /*b120*/  IMAD.WIDE R204, R3, 0x4, R72 ;  /* 0x0000000403cc7825 */ /* 0x000fc600078e0248 */
[----:B------:R-:W2:Y:S01]  /*b130*/  LDL.LU.64 R72, [R1+0x200] ;  /* 0x0002000001487983 */ /* 0x000ea20000300a00 */
[----:B------:R-:W-:-:S04]  /*b140*/  IMAD.WIDE R206, R3, 0x4, R84 ;  /* 0x0000000403ce7825 */ /* 0x000fc800078e0254 */
[----:B------:R-:W-:-:S04]  /*b150*/  IMAD.WIDE R208, R3, 0x4, R78 ;  /* 0x0000000403d07825 */ /* 0x000fc800078e024e */
[----:B------:R-:W-:Y:S01]  /*b160*/  IMAD.WIDE R214, R3, 0x4, R70 ;  /* 0x0000000403d67825 */ /* 0x000fe200078e0246 */
[----:B---3--:R-:W-:-:S03]  /*b170*/  IADD3 R70, R76, -0xa1, RZ ;  /* 0xffffff5f4c467810 */ /* 0x008fc60007ffe0ff */
[----:B------:R-:W-:Y:S01]  /*b180*/  IMAD.WIDE R210, R3, 0x4, R90 ;  /* 0x0000000403d27825 */ /* 0x000fe200078e025a */
[----:B------:R-:W-:Y:S01]  /*b190*/  LDGSTS.E [R2+0x4000c], desc[UR10][R214.64], !P5 ;  /* 0x4000c000d6027fae */ /* 0x000fe2000e92184a */
[----:B------:R-:W-:Y:S02]  /*b1a0*/  ISETP.GE.U32.AND P3, PT, R5, 0x7fffff41, PT ;  /* 0x7fffff410500780c */ /* 0x000fe40003f66070 */
        /* <DEDUP_REMOVED lines=27> */
[----:B------:R-:W-:Y:S03]  /*b360*/  LDGSTS.E [R248+0x48008], desc[UR10][R64.64], !P2 ;  /* 0x4800800040f87fae */ /* 0x000fe6000d12184a */
[C---:B------:R-:W-:Y:S01]  /*b370*/  IMAD.WIDE R50, R11.reuse, 0x4, R50 ;  /* 0x000000040b327825 */ /* 0x040fe200078e0232 */
[----:B------:R-:W-:Y:S03]  /*b380*/  LDGSTS.E [R248+0x4c008], desc[UR10][R52.64], !P2 ;  /* 0x4c00800034f87fae */ /* 0x000fe6000d12184a */
[C---:B------:R-:W-:Y:S01]  /*b390*/  IMAD.WIDE R144, R11.reuse, 0x4, R144 ;  /* 0x000000040b907825 */ /* 0x040fe200078e0290 */
[----:B------:R-:W-:Y:S04]  /*b3a0*/  LDGSTS.E [R248+0x4000c], desc[UR10][R48.64], !P3 ;  /* 0x4000c00030f87fae */ /* 0x000fe8000d92184a */
[----:B------:R-:W-:Y:S04]  /*b3b0*/  LDGSTS.E [R248+0x4400c], desc[UR10][R54.64], !P3 ;  /* 0x4400c00036f87fae */ /* 0x000fe8000d92184a */
[----:B------:R-:W-:Y:S04]  /*b3c0*/  LDGSTS.E [R248+0x4800c], desc[UR10][R110.64], !P3 ;  /* 0x4800c0006ef87fae */ /* 0x000fe8000d92184a */
[----:B------:R-:W-:Y:S04]  /*b3d0*/  LDGSTS.E [R248+0x4c00c], desc[UR10][R60.64], !P3 ;  /* 0x4c00c0003cf87fae */ /* 0x000fe8000d92184a */
[----:B------:R-:W0:Y:S04]  /*b3e0*/  LDGDEPBAR ;  /* 0x00000000000079af */ /* 0x000e280000000000 */
[----:B------:R-:W-:Y:S04]  /*b3f0*/  LDGSTS.E [R244+-0x78000], desc[UR10][R50.64], P4 ;  /* 0x8800000032f47fae */ /* 0x000fe8000a12184a */
[----:B------:R-:W-:Y:S01]  /*b400*/  LDGSTS.E [R244+-0x77c00], desc[UR10][R144.64], P4 ;  /* 0x8840000090f47fae */ /* 0x000fe2000a12184a */
[----:B------:R-:W-:-:S04]  /*b410*/  IMAD.WIDE R38, R11, 0x4, R38 ;  /* 0x000000040b267825 */ /* 0x000fc800078e0226 */
[----:B----4-:R-:W-:-:S04]  /*b420*/  IMAD.WIDE R132, R11, 0x4, R132 ;  /* 0x000000040b847825 */ /* 0x010fc800078e0284 */
[C---:B--2---:R-:W-:Y:S01]  /*b430*/  IMAD.WIDE R100, R11.reuse, 0x4, R100 ;  /* 0x000000040b647825 */ /* 0x044fe200078e0264 */
[----:B------:R-:W-:Y:S04]  /*b440*/  STL.64 [R1+0x80], R132 ;  /* 0x0000808401007387 */ /* 0x000fe80000100a00 */
[----:B------:R-:W-:Y:S01]  /*b450*/  STL.64 [R1+0x88], R100 ;  /* 0x0000886401007387 */ /* 0x000fe20000100a00 */
[----:B------:R-:W-:-:S03]  /*b460*/  IMAD.WIDE R14, R11, 0x4, R14 ;  /* 0x000000040b0e7825 */ /* 0x000fc600078e020e */
[----:B------:R-:W-:Y:S01]  /*b470*/  LDGSTS.E [R244+-0x77800], desc[UR10][R100.64], P4 ;  /* 0x8880000064f47fae */ /* 0x000fe2000a12184a */
[----:B------:R-:W-:-:S04]  /*b480*/  IMAD.WIDE R96, R11, 0x4, R96 ;  /* 0x000000040b607825 */ /* 0x000fc800078e0260 */
[C---:B------:R-:W-:Y:S01]  /*b490*/  IMAD.WIDE R104, R11.reuse, 0x4, R104 ;  /* 0x000000040b687825 */ /* 0x040fe200078e0268 */
[----:B------:R1:W-:Y:S03]  /*b4a0*/  STL.64 [R1+0x98], R96 ;  /* 0x0000986001007387 */ /* 0x0003e60000100a00 */
[C---:B------:R-:W-:Y:S01]  /*b4b0*/  IMAD.WIDE R92, R11.reuse, 0x4, R92 ;  /* 0x000000040b5c7825 */ /* 0x040fe200078e025c */
[----:B------:R-:W-:Y:S04]  /*b4c0*/  STL.64 [R1+0x90], R14 ;  /* 0x0000900e01007387 */ /* 0x000fe80000100a00 */
[----:B------:R-:W-:Y:S01]  /*b4d0*/  STL.64 [R1+0xa8], R92 ;  /* 0x0000a85c01007387 */ /* 0x000fe20000100a00 */
[----:B------:R-:W-:-:S04]  /*b4e0*/  IMAD.WIDE R102, R11, 0x4, R102 ;  /* 0x000000040b667825 */ /* 0x000fc800078e0266 */
[C---:B------:R-:W-:Y:S01]  /*b4f0*/  IMAD.WIDE R86, R11.reuse, 0x4, R86 ;  /* 0x000000040b567825 */ /* 0x040fe200078e0256 */
[----:B------:R-:W-:Y:S03]  /*b500*/  STL.64 [R1+0xa0], R104 ;  /* 0x0000a06801007387 */ /* 0x000fe60000100a00 */
[C---:B------:R-:W-:Y:S01]  /*b510*/  IMAD.WIDE R16, R11.reuse, 0x4, R16 ;  /* 0x000000040b107825 */ /* 0x040fe200078e0210 */
[----:B------:R2:W-:Y:S03]  /*b520*/  STL.64 [R1+0xb8], R86 ;  /* 0x0000b85601007387 */ /* 0x0005e60000100a00 */
[C---:B------:R-:W-:Y:S01]  /*b530*/  IMAD.WIDE R130, R11.reuse, 0x4, R130 ;  /* 0x000000040b827825 */ /* 0x040fe200078e0282 */
[----:B------:R-:W-:Y:S03]  /*b540*/  STL.64 [R1+0xb0], R102 ;  /* 0x0000b06601007387 */ /* 0x000fe60000100a00 */
[C---:B------:R-:W-:Y:S01]  /*b550*/  IMAD.WIDE R128, R11.reuse, 0x4, R128 ;  /* 0x000000040b807825 */ /* 0x040fe200078e0280 */
[----:B------:R3:W-:Y:S03]  /*b560*/  STL.64 [R1+0xd0], R130 ;  /* 0x0000d08201007387 */ /* 0x0007e60000100a00 */
[C---:B------:R-:W-:Y:S01]  /*b570*/  IMAD.WIDE R84, R11.reuse, 0x4, R82 ;  /* 0x000000040b547825 */ /* 0x040fe200078e0252 */
[----:B------:R-:W-:Y:S04]  /*b580*/  STL.64 [R1+0xc8], R16 ;  /* 0x0000c81001007387 */ /* 0x000fe80000100a00 */
[----:B------:R-:W4:Y:S04]  /*b590*/  LDL.LU.64 R82, [R1+0x1f0] ;  /* 0x0001f00001527983 */ /* 0x000f280000300a00 */
[----:B------:R-:W4:Y:S04]  /*b5a0*/  LDL.LU.64 R78, [R1+0x1e0] ;  /* 0x0001e000014e7983 */ /* 0x000f280000300a00 */
[----:B------:R3:W-:Y:S04]  /*b5b0*/  STL.64 [R1+0xe0], R128 ;  /* 0x0000e08001007387 */ /* 0x0007e80000100a00 */
[----:B------:R-:W-:Y:S04]  /*b5c0*/  STL.64 [R1+0xd8], R84 ;  /* 0x0000d85401007387 */ /* 0x000fe80000100a00 */
[----:B------:R-:W4:Y:S04]  /*b5d0*/  LDL.LU.64 R76, [R1+0x1d0] ;  /* 0x0001d000014c7983 */ /* 0x000f280000300a00 */
[----:B------:R-:W4:Y:S01]  /*b5e0*/  LDL.LU.64 R90, [R1+0x1c0] ;  /* 0x0001c000015a7983 */ /* 0x000f220000300a00 */
[----:B------:R-:W-:-:S03]  /*b5f0*/  IMAD.WIDE R72, R11, 0x4, R72 ;  /* 0x000000040b487825 */ /* 0x000fc600078e0248 */
[----:B------:R-:W-:Y:S04]  /*b600*/  LDGSTS.E [R244+-0x77400], desc[UR10][R96.64], P4 ;  /* 0x88c0000060f47fae */ /* 0x000fe8000a12184a */
[----:B------:R4:W-:Y:S04]  /*b610*/  STL.64 [R1+0x228], R72 ;  /* 0x0002284801007387 */ /* 0x0009e80000100a00 */
[----:B------:R-:W-:Y:S04]  /*b620*/  LDGSTS.E [R244+-0x77000], desc[UR10][R92.64], P4 ;  /* 0x890000005cf47fae */ /* 0x000fe8000a12184a */
[----:B------:R-:W-:Y:S04]  /*b630*/  LDGSTS.E [R244+-0x76c00], desc[UR10][R86.64], P4 ;  /* 0x8940000056f47fae */ /* 0x000fe8000a12184a */
[----:B-1----:R-:W4:Y:S04]  /*b640*/  LDL.LU.64 R96, [R1+0x1b0] ;  /* 0x0001b00001607983 */ /* 0x002f280000300a00 */
[----:B------:R-:W-:Y:S04]  /*b650*/  LDGSTS.E [R244+-0x76800], desc[UR10][R130.64], P4 ;  /* 0x8980000082f47fae */ /* 0x000fe8000a12184a */
[----:B--2---:R-:W2:Y:S04]  /*b660*/  LDL.LU.64 R86, [R1+0x1a0] ;  /* 0x0001a00001567983 */ /* 0x004ea80000300a00 */
[----:B------:R-:W2:Y:S04]  /*b670*/  LDL.LU.64 R100, [R1+0x190] ;  /* 0x0001900001647983 */ /* 0x000ea80000300a00 */
[----:B------:R-:W2:Y:S04]  /*b680*/  LDL.LU.64 R92, [R1+0x180] ;  /* 0x00018000015c7983 */ /* 0x000ea80000300a00 */
[----:B------:R-:W-:Y:S04]  /*b690*/  LDGSTS.E [R244+-0x76400], desc[UR10][R128.64], P4 ;  /* 0x89c0000080f47fae */ /* 0x000fe8000a12184a */
[----:B---3--:R-:W3:Y:S04]  /*b6a0*/  LDL.LU.64 R130, [R1+0x6d8] ;  /* 0x0006d80001827983 */ /* 0x008ee80000300a00 */
[----:B------:R-:W-:Y:S04]  /*b6b0*/  LDGSTS.E [R0+-0x77e00], desc[UR10][R38.64], P4 ;  /* 0x8820000026007fae */ /* 0x000fe8000a12184a */
[----:B------:R-:W3:Y:S04]  /*b6c0*/  LDL.LU.64 R128, [R1+0x6d0] ;  /* 0x0006d00001807983 */ /* 0x000ee80000300a00 */
[----:B------:R-:W-:Y:S04]  /*b6d0*/  LDGSTS.E [R0+-0x77a00], desc[UR10][R132.64], P4 ;  /* 0x8860000084007fae */ /* 0x000fe8000a12184a */
[----:B------:R-:W-:Y:S04]  /*b6e0*/  LDGSTS.E [R0+-0x77600], desc[UR10][R14.64], P4 ;  /* 0x88a000000e007fae */ /* 0x000fe8000a12184a */
[----:B------:R-:W-:Y:S04]  /*b6f0*/  LDGSTS.E [R0+-0x77200], desc[UR10][R104.64], P4 ;  /* 0x88e0000068007fae */ /* 0x000fe8000a12184a */
[----:B------:R-:W3:Y:S04]  /*b700*/  LDL.LU.64 R132, [R1+0x6c8] ;  /* 0x0006c80001847983 */ /* 0x000ee80000300a00 */
[----:B------:R-:W3:Y:S04]  /*b710*/  LDL.LU.64 R14, [R1+0x6c0] ;  /* 0x0006c000010e7983 */ /* 0x000ee80000300a00 */
[----:B------:R-:W-:Y:S04]  /*b720*/  LDGSTS.E [R0+-0x76e00], desc[UR10][R102.64], P4 ;  /* 0x8920000066007fae */ /* 0x000fe8000a12184a */
[----:B------:R-:W3:Y:S04]  /*b730*/  LDL.LU.64 R104, [R1+0x170] ;  /* 0x0001700001687983 */ /* 0x000ee80000300a00 */
[----:B------:R-:W-:Y:S04]  /*b740*/  LDGSTS.E [R0+-0x76a00], desc[UR10][R16.64], P4 ;  /* 0x8960000010007fae */ /* 0x000fe8000a12184a */
[----:B------:R-:W3:Y:S01]  /*b750*/  LDL.LU.64 R102, [R1+0x160] ;  /* 0x0001600001667983 */ /* 0x000ee20000300a00 */
[----:B------:R-:W-:-:S02]  /*b760*/  ISETP.GE.U32.AND P5, PT, R70, 0x7fffff40, PT ;  /* 0x7fffff404600780c */ /* 0x000fc40003fa6070 */
[----:B------:R-:W1:Y:S01]  /*b770*/  LDC R70, c[0x0][0x230] ;  /* 0x00008c00ff467b82 */ /* 0x000e620000000800 */
[----:B------:R-:W-:Y:S04]  /*b780*/  LDGSTS.E [R0+-0x76600], desc[UR10][R84.64], P4 ;  /* 0x89a0000054007fae */ /* 0x000fe8000a12184a */
[----:B------:R-:W3:Y:S04]  /*b790*/  LDL.LU.64 R16, [R1+0x6b8] ;  /* 0x0006b80001107983 */ /* 0x000ee80000300a00 */
[----:B------:R4:W-:Y:S04]  /*b7a0*/  LDGSTS.E [R0+-0x76200], desc[UR10][R72.64], P4 ;  /* 0x89e0000048007fae */ /* 0x0009e8000a12184a */
[----:B------:R-:W0:Y:S01]  /*b7b0*/  LDGDEPBAR ;  /* 0x00000000000079af */ /* 0x000e220000000000 */
        /* <DEDUP_REMOVED lines=15> */
[----:B-1----:R-:W-:Y:S01]  /*b8b0*/  IADD3 R70, R70, -0xa7, RZ ;  /* 0xffffff5946467810 */ /* 0x002fe20007ffe0ff */
[----:B----4-:R-:W-:-:S05]  /*b8c0*/  IMAD.WIDE R82, R3, 0x4, R82 ;  /* 0x0000000403527825 */ /* 0x010fca00078e0252 */
[----:B------:R-:W-:Y:S01]  /*b8d0*/  BAR.SYNC.DEFER_BLOCKING 0x0 ;  /* 0x0000000000007b1d */ /* 0x000fe20000010000 */
[----:B------:R-:W-:-:S04]  /*b8e0*/  IMAD.WIDE R78, R3, 0x4, R78 ;  /* 0x00000004034e7825 */ /* 0x000fc800078e024e */
[----:B------:R-:W-:-:S04]  /*b8f0*/  IMAD.WIDE R76, R3, 0x4, R76 ;  /* 0x00000004034c7825 */ /* 0x000fc800078e024c */
[----:B------:R-:W-:Y:S01]  /*b900*/  IMAD.WIDE R72, R3, 0x4, R90 ;  /* 0x0000000403487825 */ /* 0x000fe200078e025a */
[----:B------:R-:W-:Y:S01]  /*b910*/  @!PT LDS RZ, [RZ] ;  /* 0x00000000fffff984 */ /* 0x000fe20000000800 */
[----:B------:R-:W-:Y:S01]  /*b920*/  @!PT LDS RZ, [RZ] ;  /* 0x00000000fffff984 */ /* 0x000fe20000000800 */
[----:B------:R-:W-:Y:S01]  /*b930*/  @!PT LDS RZ, [RZ] ;  /* 0x00000000fffff984 */ /* 0x000fe20000000800 */
[----:B------:R1:W-:Y:S04]  /*b940*/  LDGSTS.E [R247+0x50000], desc[UR10][R82.64], !P5 ;  /* 0x5000000052f77fae */ /* 0x0003e8000e92184a */
[----:B------:R2:W-:Y:S04]  /*b950*/  LDGSTS.E [R247+0x54000], desc[UR10][R78.64], !P5 ;  /* 0x540000004ef77fae */ /* 0x0005e8000e92184a */
[----:B------:R4:W-:Y:S04]  /*b960*/  LDGSTS.E [R247+0x58000], desc[UR10][R76.64], !P5 ;  /* 0x580000004cf77fae */ /* 0x0009e8000e92184a */
[----:B------:R3:W-:Y:S01]  /*b970*/  LDGSTS.E [R247+0x5c000], desc[UR10][R72.64], !P5 ;  /* 0x5c00000048f77fae */ /* 0x0007e2000e92184a */
[----:B------:R-:W-:-:S02]  /*b980*/  ISETP.GE.U32.AND P5, PT, R70, 0x7fffff3a, PT ;  /* 0x7fffff3a4600780c */ /* 0x000fc40003fa6070 */
        /* <DEDUP_REMOVED lines=8> */
[----:B----4-:R-:W-:-:S03]  /*ba10*/  IMAD.WIDE R76, R3, 0x4, R100 ;  /* 0x00000004034c7825 */ /* 0x010fc600078e0264 */
[----:B------:R-:W-:Y:S01]  /*ba20*/  LDGSTS.E [R247+0x54004], desc[UR10][R78.64], !P6 ;  /* 0x540040004ef77fae */ /* 0x000fe2000f12184a */
[----:B---3--:R-:W-:-:S03]  /*ba30*/  VIADD R70, R70, 0xffffff58 ;  /* 0xffffff5846467836 */ /* 0x008fc60000000000 */
[----:B------:R2:W-:Y:S01]  /*ba40*/  LDGSTS.E [R247+0x58004], desc[UR10][R76.64], !P6 ;  /* 0x580040004cf77fae */ /* 0x0005e2000f12184a */
[----:B-1----:R-:W-:-:S03]  /*ba50*/  IMAD.WIDE R72, R3, 0x4, R92 ;  /* 0x0000000403487825 */ /* 0x002fc600078e025c */
[----:B------:R-:W-:Y:S04]  /*ba60*/  STL.64 [R1+0x200], R82 ;  /* 0x0002005201007387 */ /* 0x000fe80000100a00 */
[----:B------:R1:W-:Y:S01]  /*ba70*/  LDGSTS.E [R247+0x5c004], desc[UR10][R72.64], !P6 ;  /* 0x5c00400048f77fae */ /* 0x0003e2000f12184a */
[----:B------:R-:W-:Y:S02]  /*ba80*/  ISETP.GE.U32.AND P6, PT, R70, 0x7fffff39, PT ;  /* 0x7fffff394600780c */ /* 0x000fe40003fc6070 */
[----:B------:R-:W3:Y:S01]  /*ba90*/  LDC R70, c[0x0][0x230] ;  /* 0x00008c00ff467b82 */ /* 0x000ee20000000800 */
[----:B------:R-:W-:Y:S04]  /*baa0*/  STL.64 [R1+0x1f8], R78 ;  /* 0x0001f84e01007387 */ /* 0x000fe80000100a00 */
[----:B------:R2:W-:Y:S04]  /*bab0*/  STL.64 [R1+0x1f0], R76 ;  /* 0x0001f04c01007387 */ /* 0x0005e80000100a00 */
[----:B------:R1:W-:Y:S01]  /*bac0*/  STL.64 [R1+0x1e8], R72 ;  /* 0x0001e84801007387 */ /* 0x0003e20000100a00 */
[----:B------:R-:W-:-:S04]  /*bad0*/  IMAD.WIDE R14, R3, 0x4, R14 ;  /* 0x00000004030e7825 */ /* 0x000fc800078e020e */
[----:B--2---:R-:W-:-:S04]  /*bae0*/  IMAD.WIDE R76, R3, 0x4, R104 ;  /* 0x00000004034c7825 */ /* 0x004fc800078e0268 */
[C---:B-1----:R-:W-:Y:S01]  /*baf0*/  IMAD.WIDE R72, R3.reuse, 0x4, R102 ;  /* 0x0000000403487825 */ /* 0x042fe200078e0266 */
[----:B------:R1:W-:Y:S04]  /*bb00*/  STL.64 [R1+0x1e0], R76 ;  /* 0x0001e04c01007387 */ /* 0x0003e80000100a00 */
        /* <DEDUP_REMOVED lines=9> */
[----:B------:R-:W4:Y:S03]  /*bba0*/  LDC R128, c[0x0][0x230] ;  /* 0x00008c00ff807b82 */ /* 0x000f260000000800 */
[----:B------:R2:W-:Y:S01]  /*bbb0*/  LDGSTS.E [R247+0x5c008], desc[UR10][R14.64], !P1 ;  /* 0x5c0080000ef77fae */ /* 0x0005e2000c92184a */
[----:B-1----:R-:W-:-:S03]  /*bbc0*/  IMAD.WIDE R16, R3, 0x4, R130 ;  /* 0x0000000403107825 */ /* 0x002fc600078e0282 */
[----:B------:R1:W-:Y:S04]  /*bbd0*/  STL.64 [R1+0x1c0], R76 ;  /* 0x0001c04c01007387 */ /* 0x0003e80000100a00 */
[----:B------:R1:W-:Y:S01]  /*bbe0*/  LDGSTS.E [R247+0x5000c], desc[UR10][R76.64], !P2 ;  /* 0x5000c0004cf77fae */ /* 0x0003e2000d12184a */
[----:B--2---:R-:W-:-:S03]  /*bbf0*/  IMAD.WIDE R14, R3, 0x4, R134 ;  /* 0x00000004030e7825 */ /* 0x004fc600078e0286 */
[----:B------:R2:W-:Y:S04]  /*bc00*/  STL.64 [R1+0x1b8], R72 ;  /* 0x0001b84801007387 */ /* 0x0005e80000100a00 */
        /* <DEDUP_REMOVED lines=17> */
[----:B------:R2:W-:Y:S01]  /*bd20*/  STL.64 [R1+0x188], R14 ;  /* 0x0001880e01007387 */ /* 0x0005e20000100a00 */
[----:B---3--:R-:W-:-:S03]  /*bd30*/  VIADD R70, R70, 0xffffff57 ;  /* 0xffffff5746467836 */ /* 0x008fc60000000000 */
[----:B------:R2:W-:Y:S01]  /*bd40*/  LDGSTS.E [R246+0x5c000], desc[UR10][R14.64], !P3 ;  /* 0x5c0000000ef67fae */ /* 0x0005e2000d92184a */
[----:B-1----:R-:W-:-:S03]  /*bd50*/  IMAD.WIDE R16, R3, 0x4, R114 ;  /* 0x0000000403107825 */ /* 0x002fc600078e0272 */
[----:B------:R-:W-:Y:S01]  /*bd60*/  STL.64 [R1+0x180], R76 ;  /* 0x0001804c01007387 */ /* 0x000fe20000100a00 */
[----:B------:R-:W-:-:S03]  /*bd70*/  IMAD.WIDE R30, R3, 0x4, R30 ;  /* 0x00000004031e7825 */ /* 0x000fc600078e021e */
[----:B------:R-:W-:Y:S01]  /*bd80*/  LDGSTS.E [R246+0x50004], desc[UR10][R76.64], !P4 ;  /* 0x500040004cf67fae */ /* 0x000fe2000e12184a */
[----:B--2---:R-:W-:-:S03]  /*bd90*/  IMAD.WIDE R14, R3, 0x4, R118 ;  /* 0x00000004030e7825 */ /* 0x004fc600078e0276 */
[----:B------:R-:W-:Y:S01]  /*bda0*/  STL.64 [R1+0x178], R72 ;  /* 0x0001784801007387 */ /* 0x000fe20000100a00 */
[----:B------:R-:W-:-:S03]  /*bdb0*/  IMAD.WIDE R28, R3, 0x4, R28 ;  /* 0x00000004031c7825 */ /* 0x000fc600078e021c */
[----:B------:R-:W-:Y:S01]  /*bdc0*/  LDGSTS.E [R246+0x54004], desc[UR10][R72.64], !P4 ;  /* 0x5400400048f67fae */ /* 0x000fe2000e12184a */
[----:B------:R-:W-:Y:S01]  /*bdd0*/  ISETP.GE.U32.AND P1, PT, R70, 0x7fffff38, PT ;  /* 0x7fffff384600780c */ /* 0x000fe20003f26070 */
[C---:B------:R-:W-:Y:S02]  /*bde0*/  IMAD.WIDE R24, R3.reuse, 0x4, R24 ;  /* 0x0000000403187825 */ /* 0x040fe400078e0218 */
[----:B------:R1:W-:Y:S01]  /*bdf0*/  STL.64 [R1+0x170], R16 ;  /* 0x0001701001007387 */ /* 0x0003e20000100a00 */
[----:B------:R-:W2:Y:S03]  /*be00*/  LDC R70, c[0x0][0x230] ;  /* 0x00008c00ff467b82 */ /* 0x000ea60000000800 */
[----:B------:R1:W-:Y:S01]  /*be10*/  LDGSTS.E [R246+0x58004], desc[UR10][R16.64], !P4 ;  /* 0x5800400010f67fae */ /* 0x0003e2000e12184a */
[----:B------:R-:W-:-:S03]  /*be20*/  IMAD.WIDE R22, R3, 0x4, R22 ;  /* 0x0000000403167825 */ /* 0x000fc600078e0216 */
[----:B------:R3:W-:Y:S04]  /*be30*/  STL.64 [R1+0x168], R14 ;  /* 0x0001680e01007387 */ /* 0x0007e80000100a00 */
[----:B------:R3:W-:Y:S01]  /*be40*/  LDGSTS.E [R246+0x5c004], desc[UR10][R14.64], !P4 ;  /* 0x5c0040000ef67fae */ /* 0x0007e2000e12184a */
[----:B-1----:R-:W-:-:S03]  /*be50*/  IMAD.WIDE R16, R3, 0x4, R26 ;  /* 0x0000000403107825 */ /* 0x002fc600078e021a */
[----:B------:R-:W-:Y:S04]  /*be60*/  STL.64 [R1+0x160], R30 ;  /* 0x0001601e01007387 */ /* 0x000fe80000100a00 */
[----:B------:R-:W-:Y:S01]  /*be70*/  LDGSTS.E [R246+0x50008], desc[UR10][R30.64], !P5 ;  /* 0x500080001ef67fae */ /* 0x000fe2000e92184a */
[----:B---3--:R-:W-:-:S03]  /*be80*/  IMAD.WIDE R14, R3, 0x4, R32 ;  /* 0x00000004030e7825 */ /* 0x008fc600078e0220 */
[----:B------:R-:W-:Y:S04]  /*be90*/  STL.64 [R1+0x158], R28 ;  /* 0x0001581c01007387 */ /* 0x000fe80000100a00 */
[----:B------:R-:W-:Y:S04]  /*bea0*/  LDGSTS.E [R246+0x54008], desc[UR10][R28.64], !P5 ;  /* 0x540080001cf67fae */ /* 0x000fe8000e92184a */
[----:B------:R1:W-:Y:S04]  /*beb0*/  STL.64 [R1+0x150], R16 ;  /* 0x0001501001007387 */ /* 0x0003e80000100a00 */
[----:B------:R1:W-:Y:S04]  /*bec0*/  LDGSTS.E [R246+0x58008], desc[UR10][R16.64], !P5 ;  /* 0x5800800010f67fae */ /* 0x0003e8000e92184a */
[----:B------:R3:W-:Y:S04]  /*bed0*/  STL.64 [R1+0x148], R14 ;  /* 0x0001480e01007387 */ /* 0x0007e80000100a00 */
[----:B------:R3:W-:Y:S01]  /*bee0*/  LDGSTS.E [R246+0x5c008], desc[UR10][R14.64], !P5 ;  /* 0x5c0080000ef67fae */ /* 0x0007e2000e92184a */
[----:B-1----:R-:W-:-:S03]  /*bef0*/  IMAD.WIDE R16, R3, 0x4, R18 ;  /* 0x0000000403107825 */ /* 0x002fc600078e0212 */
[----:B------:R1:W-:Y:S04]  /*bf00*/  STL.64 [R1+0x140], R24 ;  /* 0x0001401801007387 */ /* 0x0003e80000100a00 */
[----:B------:R1:W-:Y:S01]  /*bf10*/  LDGSTS.E [R246+0x5000c], desc[UR10][R24.64], !P6 ;  /* 0x5000c00018f67fae */ /* 0x0003e2000f12184a */
[----:B---3--:R-:W-:-:S03]  /*bf20*/  IMAD.WIDE R14, R3, 0x4, R202 ;  /* 0x00000004030e7825 */ /* 0x008fc600078e02ca */
        /* <DEDUP_REMOVED lines=18> */
[----:B------:R3:W-:Y:S01]  /*c050*/  STL.64 [R1+0x108], R14 ;  /* 0x0001080e01007387 */ /* 0x0007e20000100a00 */
[----:B--2---:R-:W-:Y:S01]  /*c060*/  IADD3 R70, R70, -0xaa, RZ ;  /* 0xffffff5646467810 */ /* 0x004fe20007ffe0ff */
[----:B------:R-:W2:Y:S02]  /*c070*/  LDC R196, c[0x0][0x230] ;  /* 0x00008c00ffc47b82 */ /* 0x000ea40000000800 */
[----:B------:R-:W-:Y:S01]  /*c080*/  STL.64 [R1+0x100], R24 ;  /* 0x0001001801007387 */ /* 0x000fe20000100a00 */
[----:B-1----:R-:W-:-:S03]  /*c090*/  IMAD.WIDE R16, R3, 0x4, R194 ;  /* 0x0000000403107825 */ /* 0x002fc600078e02c2 */
[----:B------:R1:W-:Y:S04]  /*c0a0*/  STL.64 [R1+0xf8], R22 ;  /* 0x0000f81601007387 */ /* 0x0003e80000100a00 */
[----:B------:R4:W-:Y:S04]  /*c0b0*/  STL.64 [R1+0xf0], R16 ;  /* 0x0000f01001007387 */ /* 0x0009e80000100a00 */
[----:B------:R-:W2:Y:S04]  /*c0c0*/  LDL.LU.64 R96, [R1+0x78] ;  /* 0x0000780001607983 */ /* 0x000ea80000300a00 */
[----:B------:R-:W2:Y:S04]  /*c0d0*/  LDL.LU.64 R92, [R1+0x70] ;  /* 0x00007000015c7983 */ /* 0x000ea80000300a00 */
[----:B------:R-:W2:Y:S01]  /*c0e0*/  LDL.LU.64 R100, [R1+0x68] ;  /* 0x0000680001647983 */ /* 0x000ea20000300a00 */
[----:B------:R-:W-:-:S02]  /*c0f0*/  ISETP.GE.U32.AND P2, PT, R70, 0x7fffff37, PT ;  /* 0x7fffff374600780c */ /* 0x000fc40003f46070 */
[----:B------:R-:W3:Y:S01]  /*c100*/  LDC R70, c[0x0][0x230] ;  /* 0x00008c00ff467b82 */ /* 0x000ee20000000800 */
[----:B------:R-:W2:Y:S04]  /*c110*/  LDL.LU.64 R132, [R1+0x60] ;  /* 0x0000600001847983 */ /* 0x000ea80000300a00 */
[----:B------:R-:W2:Y:S04]  /*c120*/  LDL.LU.64 R72, [R1+0x58] ;  /* 0x0000580001487983 */ /* 0x000ea80000300a00 */
[----:B------:R-:W2:Y:S04]  /*c130*/  LDL.LU.64 R86, [R1+0x50] ;  /* 0x0000500001567983 */ /* 0x000ea80000300a00 */
[----:B------:R1:W-:Y:S04]  /*c140*/  LDGSTS.E [R245+0x5c000], desc[UR10][R14.64], !P1 ;  /* 0x5c0000000ef57fae */ /* 0x0003e8000c92184a */
[----:B------:R-:W2:Y:S04]  /*c150*/  LDL.LU.64 R84, [R1+0x48] ;  /* 0x0000480001547983 */ /* 0x000ea80000300a00 */
[----:B------:R-:W-:Y:S01]  /*c160*/  LDGSTS.E [R245+0x50004], desc[UR10][R24.64], !P2 ;  /* 0x5000400018f57fae */ /* 0x000fe2000d12184a */
[----:B---3--:R-:W-:-:S03]  /*c170*/  VIADD R70, R70, 0xffffff55 ;  /* 0xffffff5546467836 */ /* 0x008fc60000000000 */
[----:B------:R3:W-:Y:S02]  /*c180*/  LDGSTS.E [R245+0x54004], desc[UR10][R22.64], !P2 ;  /* 0x5400400016f57fae */ /* 0x0007e4000d12184a */
[----:B------:R-:W-:Y:S01]  /*c190*/  ISETP.GE.U32.AND P3, PT, R70, 0x7fffff36, PT ;  /* 0x7fffff364600780c */ /* 0x000fe20003f66070 */
[C---:B-1----:R-:W-:Y:S01]  /*c1a0*/  IMAD.WIDE R14, R3.reuse, 0x4, R170 ;  /* 0x00000004030e7825 */ /* 0x042fe200078e02aa */
[----:B------:R-:W1:Y:S01]  /*c1b0*/  LDC R70, c[0x0][0x230] ;  /* 0x00008c00ff467b82 */ /* 0x000e620000000800 */
[----:B------:R4:W-:Y:S04]  /*c1c0*/  LDGSTS.E [R245+0x58004], desc[UR10][R16.64], !P2 ;  /* 0x5800400010f57fae */ /* 0x0009e8000d12184a */
[----:B------:R-:W-:Y:S01]  /*c1d0*/  LDGSTS.E [R245+0x5c004], desc[UR10][R14.64], !P2 ;  /* 0x5c0040000ef57fae */ /* 0x000fe2000d12184a */
[----:B------:R-:W-:-:S02]  /*c1e0*/  IMAD.WIDE R188, R3, 0x4, R188 ;  /* 0x0000000403bc7825 */ /* 0x000fc400078e02bc */
[----:B---3--:R-:W3:Y:S01]  /*c1f0*/  LDC R22, c[0x0][0x230] ;  /* 0x00008c00ff167b82 */ /* 0x008ee20000000800 */
[----:B------:R-:W3:Y:S01]  /*c200*/  LDL.LU.64 R76, [R1+0x40] ;  /* 0x00004000014c7983 */ /* 0x000ee20000300a00 */
[----:B-1----:R-:W-:-:S03]  /*c210*/  VIADD R70, R70, 0xffffff54 ;  /* 0xffffff5446467836 */ /* 0x002fc60000000000 */
[----:B------:R-:W3:Y:S02]  /*c220*/  LDL.LU.64 R78, [R1+0x38] ;  /* 0x00003800014e7983 */ /* 0x000ee40000300a00 */
[----:B------:R-:W-:Y:S01]  /*c230*/  ISETP.GE.U32.AND P4, PT, R70, 0x7fffff35, PT ;  /* 0x7fffff354600780c */ /* 0x000fe20003f86070 */
[C---:B----4-:R-:W-:Y:S01]  /*c240*/  IMAD.WIDE R16, R3.reuse, 0x4, R184 ;  /* 0x0000000403107825 */ /* 0x050fe200078e02b8 */
[----:B------:R-:W1:Y:S01]  /*c250*/  LDC R70, c[0x0][0x230] ;  /* 0x00008c00ff467b82 */ /* 0x000e620000000800 */
[----:B------:R-:W4:Y:S02]  /*c260*/  LDL.LU.64 R104, [R1+0x30] ;  /* 0x0000300001687983 */ /* 0x000f240000300a00 */
[C---:B------:R-:W-:Y:S02]  /*c270*/  IMAD.WIDE R186, R3.reuse, 0x4, R186 ;  /* 0x0000000403ba7825 */ /* 0x040fe400078e02ba */
[----:B------:R-:W4:Y:S02]  /*c280*/  LDL.LU.64 R102, [R1+0x28] ;  /* 0x0000280001667983 */ /* 0x000f240000300a00 */
[----:B------:R-:W-:-:S02]  /*c290*/  IMAD.WIDE R162, R3, 0x4, R162 ;  /* 0x0000000403a27825 */ /* 0x000fc400078e02a2 */
[----:B------:R-:W-:Y:S04]  /*c2a0*/  LDGSTS.E [R245+0x50008], desc[UR10][R16.64], !P3 ;  /* 0x5000800010f57fae */ /* 0x000fe8000d92184a */
[----:B------:R-:W-:Y:S04]  /*c2b0*/  LDGSTS.E [R245+0x54008], desc[UR10][R188.64], !P3 ;  /* 0x54008000bcf57fae */ /* 0x000fe8000d92184a */
[----:B------:R-:W-:Y:S04]  /*c2c0*/  LDGSTS.E [R245+0x58008], desc[UR10][R186.64], !P3 ;  /* 0x58008000baf57fae */ /* 0x000fe8000d92184a */
[----:B------:R-:W-:Y:S01]  /*c2d0*/  LDGSTS.E [R245+0x5c008], desc[UR10][R162.64], !P3 ;  /* 0x5c008000a2f57fae */ /* 0x000fe2000d92184a */
        /* <DEDUP_REMOVED lines=34> */
[----:B--2---:R-:W-:-:S04]  /*c500*/  IMAD.WIDE R124, R3, 0x4, R96 ;  /* 0x00000004037c7825 */ /* 0x004fc800078e0260 */
[----:B------:R-:W-:Y:S02]  /*c510*/  IMAD.WIDE R118, R3, 0x4, R100 ;  /* 0x0000000403767825 */ /* 0x000fe400078e0264 */
[----:B------:R-:W2:Y:S04]  /*c520*/  LDL.LU.64 R100, [R1+0x20] ;  /* 0x0000200001647983 */ /* 0x000ea80000300a00 */
[----:B------:R-:W2:Y:S04]  /*c530*/  LDL.LU.64 R96, [R1+0x18] ;  /* 0x0000180001607983 */ /* 0x000ea80000300a00 */
[----:B------:R-:W2:Y:S04]  /*c540*/  LDL.LU.64 R90, [R1+0x10] ;  /* 0x00001000015a7983 */ /* 0x000ea80000300a00 */
[----:B------:R-:W2:Y:S01]  /*c550*/  LDL.LU.64 R82, [R1+0x8] ;  /* 0x0000080001527983 */ /* 0x000ea20000300a00 */
        /* <DEDUP_REMOVED lines=25> */
[C---:B------:R-:W-:Y:S02]  /*c6f0*/  IMAD.WIDE R112, R3.reuse, 0x4, R86 ;  /* 0x0000000403707825 */ /* 0x040fe400078e0256 */
[----:B------:R-:W2:Y:S02]  /*c700*/  LDL.LU.64 R86, [R1] ;  /* 0x0000000001567983 */ /* 0x000ea40000300a00 */
        /* <DEDUP_REMOVED lines=31> */
[C---:B------:R-:W-:Y:S02]  /*c900*/  IMAD.WIDE R122, R3.reuse, 0x4, R132 ;  /* 0x00000004037a7825 */ /* 0x040fe400078e0284 */
[----:B------:R-:W2:Y:S01]  /*c910*/  LDL.LU.64 R132, [R1+0x230] ;  /* 0x0002300001847983 */ /* 0x000ea20000300a00 */
[----:B------:R-:W-:Y:S02]  /*c920*/  ISETP.GE.U32.AND P4, PT, R18, 0x7fffff29, PT ;  /* 0x7fffff291200780c */ /* 0x000fe40003f86070 */
[----:B------:R-:W1:Y:S01]  /*c930*/  LDC R18, c[0x0][0x230] ;  /* 0x00008c00ff127b82 */ /* 0x000e620000000800 */
[----:B------:R-:W-:-:S04]  /*c940*/  IMAD.WIDE R126, R3, 0x4, R20 ;  /* 0x00000004037e7825 */ /* 0x000fc800078e0214 */
[C---:B------:R-:W-:Y:S01]  /*c950*/  IMAD.WIDE R92, R3.reuse, 0x4, R92 ;  /* 0x00000004035c7825 */ /* 0x040fe200078e025c */
[----:B------:R-:W-:Y:S04]  /*c960*/  LDGSTS.E [R7+0x50008], desc[UR10][R126.64], !P5 ;  /* 0x500080007e077fae */ /* 0x000fe8000e92184a */
[----:B------:R-:W-:Y:S04]  /*c970*/  LDGSTS.E [R7+0x54008], desc[UR10][R124.64], !P5 ;  /* 0x540080007c077fae */ /* 0x000fe8000e92184a */
[----:B------:R-:W-:Y:S04]  /*c980*/  LDGSTS.E [R7+0x58008], desc[UR10][R92.64], !P5 ;  /* 0x580080005c077fae */ /* 0x000fe8000e92184a */
[----:B------:R-:W-:Y:S01]  /*c990*/  LDGSTS.E [R7+0x5c008], desc[UR10][R118.64], !P5 ;  /* 0x5c00800076077fae */ /* 0x000fe2000e92184a */
[----:B-1----:R-:W-:Y:S01]  /*c9a0*/  IADD3 R18, R18, -0xb9, RZ ;  /* 0xffffff4712127810 */ /* 0x002fe20007ffe0ff */
[----:B------:R-:W-:-:S02]  /*c9b0*/  IMAD.WIDE R120, R3, 0x4, R72 ;  /* 0x0000000403787825 */ /* 0x000fc400078e0248 */
[----:B------:R-:W-:Y:S01]  /*c9c0*/  LDGSTS.E [R7+0x5000c], desc[UR10][R122.64], !P6 ;  /* 0x5000c0007a077fae */ /* 0x000fe2000f12184a */
[----:B------:R-:W-:Y:S02]  /*c9d0*/  ISETP.GE.U32.AND P5, PT, R18, 0x7fffff28, PT ;  /* 0x7fffff281200780c */ /* 0x000fe40003fa6070 */
[----:B------:R-:W1:Y:S01]  /*c9e0*/  LDC R18, c[0x0][0x230] ;  /* 0x00008c00ff127b82 */ /* 0x000e620000000800 */
[----:B------:R-:W-:Y:S01]  /*c9f0*/  IMAD.WIDE R20, R3, 0x4, R84 ;  /* 0x0000000403147825 */ /* 0x000fe200078e0254 */
[----:B------:R-:W-:Y:S04]  /*ca00*/  LDGSTS.E [R7+0x5400c], desc[UR10][R120.64], !P6 ;  /* 0x5400c00078077fae */ /* 0x000fe8000f12184a */
[----:B------:R-:W-:Y:S04]  /*ca10*/  LDGSTS.E [R7+0x5800c], desc[UR10][R112.64], !P6 ;  /* 0x5800c00070077fae */ /* 0x000fe8000f12184a */
[----:B------:R-:W-:Y:S01]  /*ca20*/  LDGSTS.E [R7+0x5c00c], desc[UR10][R20.64], !P6 ;  /* 0x5c00c00014077fae */ /* 0x000fe2000f12184a */
[----:B-1----:R-:W-:-:S05]  /*ca30*/  VIADD R18, R18, 0xffffff46 ;  /* 0xffffff4612127836 */ /* 0x002fca0000000000 */
[----:B------:R-:W-:Y:S02]  /*ca40*/  ISETP.GE.U32.AND P6, PT, R18, 0x7fffff27, PT ;  /* 0x7fffff271200780c */ /* 0x000fe40003fc6070 */
[----:B------:R-:W1:Y:S01]  /*ca50*/  LDC R18, c[0x0][0x230] ;  /* 0x00008c00ff127b82 */ /* 0x000e620000000800 */
[----:B---3--:R-:W-:-:S04]  /*ca60*/  IMAD.WIDE R116, R3, 0x4, R76 ;  /* 0x0000000403747825 */ /* 0x008fc800078e024c */
[C---:B------:R-:W-:Y:S01]  /*ca70*/  IMAD.WIDE R114, R3.reuse, 0x4, R78 ;  /* 0x0000000403727825 */ /* 0x040fe200078e024e */
[----:B------:R-:W-:Y:S03]  /*ca80*/  LDGSTS.E [R6+0x50000], desc[UR10][R116.64], !P1 ;  /* 0x5000000074067fae */ /* 0x000fe6000c92184a */
[C---:B----4-:R-:W-:Y:S01]  /*ca90*/  IMAD.WIDE R104, R3.reuse, 0x4, R104 ;  /* 0x0000000403687825 */ /* 0x050fe200078e0268 */
[----:B------:R-:W-:Y:S03]  /*caa0*/  LDGSTS.E [R6+0x54000], desc[UR10][R114.64], !P1 ;  /* 0x5400000072067fae */ /* 0x000fe6000c92184a */
[C---:B------:R-:W-:Y:S01]  /*cab0*/  IMAD.WIDE R102, R3.reuse, 0x4, R102 ;  /* 0x0000000403667825 */ /* 0x040fe200078e0266 */
[----:B------:R-:W-:Y:S03]  /*cac0*/  LDGSTS.E [R6+0x58000], desc[UR10][R104.64], !P1 ;  /* 0x5800000068067fae */ /* 0x000fe6000c92184a */
[C---:B------:R-:W-:Y:S01]  /*cad0*/  IMAD.WIDE R26, R3.reuse, 0x4, R224 ;  /* 0x00000004031a7825 */ /* 0x040fe200078e02e0 */
[----:B------:R-:W-:Y:S03]  /*cae0*/  LDGSTS.E [R6+0x5c000], desc[UR10][R102.64], !P1 ;  /* 0x5c00000066067fae */ /* 0x000fe6000c92184a */
[C---:B------:R-:W-:Y:S01]  /*caf0*/  IMAD.WIDE R24, R3.reuse, 0x4, R226 ;  /* 0x0000000403187825 */ /* 0x040fe200078e02e2 */
[----:B------:R-:W3:Y:S03]  /*cb00*/  LDL.LU.64 R224, [R1+0x80] ;  /* 0x0000800001e07983 */ /* 0x000ee60000300a00 */
[----:B-1----:R-:W-:Y:S01]  /*cb10*/  VIADD R18, R18, 0xffffff45 ;  /* 0xffffff4512127836 */ /* 0x002fe20000000000 */
[----:B------:R-:W4:Y:S01]  /*cb20*/  LDL.LU.64 R226, [R1+0x88] ;  /* 0x0000880001e27983 */ /* 0x000f220000300a00 */
[----:B------:R-:W-:-:S03]  /*cb30*/  IMAD.WIDE R28, R3, 0x4, R242 ;  /* 0x00000004031c7825 */ /* 0x000fc600078e02f2 */
[----:B------:R-:W3:Y:S01]  /*cb40*/  LDL.LU.64 R242, [R1+0x90] ;  /* 0x0000900001f27983 */ /* 0x000ee20000300a00 */
[C---:B------:R-:W-:Y:S01]  /*cb50*/  IMAD.WIDE R32, R3.reuse, 0x4, R240 ;  /* 0x0000000403207825 */ /* 0x040fe200078e02f0 */
[----:B------:R-:W-:Y:S02]  /*cb60*/  ISETP.GE.U32.AND P1, PT, R18, 0x7fffff26, PT ;  /* 0x7fffff261200780c */ /* 0x000fe40003f26070 */
[----:B------:R-:W4:Y:S01]  /*cb70*/  LDL.LU.64 R240, [R1+0x98] ;  /* 0x0000980001f07983 */ /* 0x000f220000300a00 */
[C---:B------:R-:W-:Y:S01]  /*cb80*/  IMAD.WIDE R30, R3.reuse, 0x4, R238 ;  /* 0x00000004031e7825 */ /* 0x040fe200078e02ee */
[----:B------:R-:W1:Y:S02]  /*cb90*/  LDC R18, c[0x0][0x230] ;  /* 0x00008c00ff127b82 */ /* 0x000e640000000800 */
[----:B------:R-:W3:Y:S01]  /*cba0*/  LDL.LU.64 R238, [R1+0xa0] ;  /* 0x0000a00001ee7983 */ /* 0x000ee20000300a00 */
[----:B------:R-:W-:-:S03]  /*cbb0*/  IMAD.WIDE R70, R3, 0x4, R236 ;  /* 0x0000000403467825 */ /* 0x000fc600078e02ec */
[----:B------:R-:W4:Y:S01]  /*cbc0*/  LDL.LU.64 R236, [R1+0xa8] ;  /* 0x0000a80001ec7983 */ /* 0x000f220000300a00 */
[----:B------:R-:W-:-:S03]  /*cbd0*/  IMAD.WIDE R76, R3, 0x4, R234 ;  /* 0x00000004034c7825 */ /* 0x000fc600078e02ea */
[----:B------:R-:W4:Y:S04]  /*cbe0*/  LDL.LU.64 R202, [R1+0xb0] ;  /* 0x0000b00001ca7983 */ /* 0x000f280000300a00 */
[----:B------:R-:W4:Y:S01]  /*cbf0*/  LDL.LU.64 R234, [R1+0xb8] ;  /* 0x0000b80001ea7983 */ /* 0x000f220000300a00 */
[----:B------:R-:W-:-:S03]  /*cc00*/  IMAD.WIDE R78, R3, 0x4, R232 ;  /* 0x00000004034e7825 */ /* 0x000fc600078e02e8 */
[----:B------:R-:W4:Y:S01]  /*cc10*/  LDL.LU.64 R200, [R1+0xc8] ;  /* 0x0000c80001c87983 */ /* 0x000f220000300a00 */
[----:B------:R-:W-:-:S03]  /*cc20*/  IMAD.WIDE R72, R3, 0x4, R228 ;  /* 0x0000000403487825 */ /* 0x000fc600078e02e4 */
[----:B------:R-:W4:Y:S01]  /*cc30*/  LDL.LU.64 R232, [R1+0xd0] ;  /* 0x0000d00001e87983 */ /* 0x000f220000300a00 */
[----:B-1----:R-:W-:-:S03]  /*cc40*/  IADD3 R18, R18, -0xbc, RZ ;  /* 0xffffff4412127810 */ /* 0x002fc60007ffe0ff */
[----:B------:R-:W4:Y:S01]  /*cc50*/  LDL.LU.64 R198, [R1+0xd8] ;  /* 0x0000d80001c67983 */ /* 0x000f220000300a00 */
[----:B--2---:R-:W-:-:S03]  /*cc60*/  IMAD.WIDE R100, R3, 0x4, R100 ;  /* 0x0000000403647825 */ /* 0x004fc600078e0264 */
[----:B------:R-:W2:Y:S01]  /*cc70*/  LDL.LU.64 R228, [R1+0xe0] ;  /* 0x0000e00001e47983 */ /* 0x000ea20000300a00 */
[----:B------:R-:W-:-:S03]  /*cc80*/  IMAD.WIDE R96, R3, 0x4, R96 ;  /* 0x0000000403607825 */ /* 0x000fc600078e0260 */
[----:B------:R-:W-:Y:S01]  /*cc90*/  LDGSTS.E [R6+0x50004], desc[UR10][R100.64], !P2 ;  /* 0x5000400064067fae */ /* 0x000fe2000d12184a */
[----:B------:R-:W-:-:S03]  /*cca0*/  IMAD.WIDE R90, R3, 0x4, R90 ;  /* 0x00000004035a7825 */ /* 0x000fc600078e025a */
[----:B------:R-:W-:Y:S01]  /*ccb0*/  LDGSTS.E [R6+0x54004], desc[UR10][R96.64], !P2 ;  /* 0x5400400060067fae */ /* 0x000fe2000d12184a */
[----:B------:R-:W-:-:S03]  /*ccc0*/  IMAD.WIDE R84, R3, 0x4, R82 ;  /* 0x0000000403547825 */ /* 0x000fc600078e0252 */
[----:B------:R-:W-:Y:S04]  /*ccd0*/  LDGSTS.E [R6+0x58004], desc[UR10][R90.64], !P2 ;  /* 0x580040005a067fae */ /* 0x000fe8000d12184a */
[----:B------:R-:W-:Y:S01]  /*cce0*/  LDGSTS.E [R6+0x5c004], desc[UR10][R84.64], !P2 ;  /* 0x5c00400054067fae */ /* 0x000fe2000d12184a */
[----:B------:R-:W-:Y:S01]  /*ccf0*/  ISETP.GE.U32.AND P2, PT, R18, 0x7fffff25, PT ;  /* 0x7fffff251200780c */ /* 0x000fe20003f46070 */
[C---:B------:R-:W-:Y:S02]  /*cd00*/  IMAD.WIDE R18, R3.reuse, 0x4, R250 ;  /* 0x0000000403127825 */ /* 0x040fe400078e02fa */
[----:B------:R-:W2:Y:S02]  /*cd10*/  LDL.LU.64 R250, [R1+0x228] ;  /* 0x0002280001fa7983 */ /* 0x000ea40000300a00 */
[----:B------:R-:W-:-:S02]  /*cd20*/  IMAD.WIDE R82, R3, 0x4, R230 ;  /* 0x0000000403527825 */ /* 0x000fc400078e02e6 */
[----:B------:R-:W1:Y:S02]  /*cd30*/  LDC R230, c[0x0][0x230] ;  /* 0x00008c00ffe67b82 */ /* 0x000e640000000800 */
[----:B------:R-:W-:Y:S02]  /*cd40*/  VIADD R22, R22, 0xffffff43 ;  /* 0xffffff4316167836 */ /* 0x000fe40000000000 */
[----:B------:R-:W-:-:S05]  /*cd50*/  IMAD.WIDE R86, R3, 0x4, R86 ;  /* 0x0000000403567825 */ /* 0x000fca00078e0256 */
[----:B------:R-:W-:Y:S04]  /*cd60*/  LDGSTS.E [R6+0x50008], desc[UR10][R86.64], !P3 ;  /* 0x5000800056067fae */ /* 0x000fe8000d92184a */
[----:B------:R-:W-:Y:S04]  /*cd70*/  LDGSTS.E [R6+0x54008], desc[UR10][R18.64], !P3 ;  /* 0x5400800012067fae */ /* 0x000fe8000d92184a */
[----:B------:R-:W-:Y:S04]  /*cd80*/  LDGSTS.E [R6+0x58008], desc[UR10][R72.64], !P3 ;  /* 0x5800800048067fae */ /* 0x000fe8000d92184a */
[----:B------:R-:W-:Y:S01]  /*cd90*/  LDGSTS.E [R6+0x5c008], desc[UR10][R82.64], !P3 ;  /* 0x5c00800052067fae */ /* 0x000fe2000d92184a */
[----:B------:R-:W-:-:S02]  /*cda0*/  ISETP.GE.U32.AND P3, PT, R22, 0x7fffff24, PT ;  /* 0x7fffff241600780c */ /* 0x000fc40003f66070 */
[----:B------:R-:W1:Y:S01]  /*cdb0*/  LDC R22, c[0x0][0x230] ;  /* 0x00008c00ff167b82 */ /* 0x000e620000000800 */
[----:B------:R-:W-:Y:S04]  /*cdc0*/  LDGSTS.E [R6+0x5000c], desc[UR10][R78.64], !P4 ;  /* 0x5000c0004e067fae */ /* 0x000fe8000e12184a */
[----:B------:R-:W-:Y:S04]  /*cdd0*/  LDGSTS.E [R6+0x5400c], desc[UR10][R76.64], !P4 ;  /* 0x5400c0004c067fae */ /* 0x000fe8000e12184a */
[----:B------:R-:W-:Y:S04]  /*cde0*/  LDGSTS.E [R6+0x5800c], desc[UR10][R70.64], !P4 ;  /* 0x5800c00046067fae */ /* 0x000fe8000e12184a */
[----:B------:R-:W-:Y:S01]  /*cdf0*/  LDGSTS.E [R6+0x5c00c], desc[UR10][R30.64], !P4 ;  /* 0x5c00c0001e067fae */ /* 0x000fe2000e12184a */
[----:B------:R-:W-:-:S02]  /*ce00*/  IMAD.WIDE R194, R3, 0x4, R88 ;  /* 0x0000000403c27825 */ /* 0x000fc400078e0258 */
[----:B------:R-:W1:Y:S01]  /*ce10*/  LDC R88, c[0x0][0x230] ;  /* 0x00008c00ff587b82 */ /* 0x000e620000000800 */
[----:B------:R-:W-:Y:S04]  /*ce20*/  LDGSTS.E [R2+0x50000], desc[UR10][R32.64], !P5 ;  /* 0x5000000020027fae */ /* 0x000fe8000e92184a */
[----:B------:R-:W-:Y:S01]  /*ce30*/  LDGSTS.E [R2+0x54000], desc[UR10][R28.64], !P5 ;  /* 0x540000001c027fae */ /* 0x000fe2000e92184a */
[----:B-1----:R-:W-:-:S03]  /*ce40*/  VIADD R22, R22, 0xffffff42 ;  /* 0xffffff4216167836 */ /* 0x002fc60000000000 */
[----:B------:R-:W-:Y:S02]  /*ce50*/  LDGSTS.E [R2+0x58000], desc[UR10][R24.64], !P5 ;  /* 0x5800000018027fae */ /* 0x000fe4000e92184a */
[----:B------:R-:W-:Y:S02]  /*ce60*/  ISETP.GE.U32.AND P4, PT, R22, 0x7fffff23, PT ;  /* 0x7fffff231600780c */ /* 0x000fe40003f86070 */
[----:B------:R-:W-:Y:S01]  /*ce70*/  LDGSTS.E [R2+0x5c000], desc[UR10][R26.64], !P5 ;  /* 0x5c0000001a027fae */ /* 0x000fe2000e92184a */
[----:B------:R-:W1:Y:S01]  /*ce80*/  LDC R22, c[0x0][0x230] ;  /* 0x00008c00ff167b82 */ /* 0x000e620000000800 */
[----:B------:R-:W-:-:S04]  /*ce90*/  IMAD.WIDE R94, R3, 0x4, R94 ;  /* 0x00000004035e7825 */ /* 0x000fc800078e025e */
[----:B------:R-:W-:Y:S01]  /*cea0*/  IMAD.WIDE R98, R3, 0x4, R98 ;  /* 0x0000000403627825 */ /* 0x000fe200078e0262 */
[----:B-1----:R-:W-:-:S04]  /*ceb0*/  IADD3 R22, R22, -0xbf, RZ ;  /* 0xffffff4116167810 */ /* 0x002fc80007ffe0ff */
[----:B------:R-:W-:Y:S01]  /*cec0*/  ISETP.GE.U32.AND P5, PT, R22, 0x7fffff22, PT ;  /* 0x7fffff221600780c */ /* 0x000fe20003fa6070 */
[----:B------:R-:W-:-:S04]  /*ced0*/  IMAD.WIDE R22, R3, 0x4, R222 ;  /* 0x0000000403167825 */ /* 0x000fc800078e02de */
[----:B------:R-:W-:Y:S01]  /*cee0*/  VIADD R222, R128, 0xffffff3f ;  /* 0xffffff3f80de7836 */ /* 0x000fe20000000000 */
[----:B------:R-:W-:Y:S01]  /*cef0*/  LDGSTS.E [R2+0x50004], desc[UR10][R22.64], !P6 ;  /* 0x5000400016027fae */ /* 0x000fe2000f12184a */
[----:B------:R-:W1:Y:S01]  /*cf00*/  LDC R128, c[0x0][0x230] ;  /* 0x00008c00ff807b82 */ /* 0x000e620000000800 */
        /* <DEDUP_REMOVED lines=8> */
[----:B------:R-:W-:Y:S02]  /*cf90*/  VIADD R88, R88, 0xffffff3e ;  /* 0xffffff3e58587836 */ /* 0x000fe40000000000 */
[----:B------:R-:W-:Y:S04]  /*cfa0*/  LDGSTS.E [R2+0x54008], desc[UR10][R130.64], !P1 ;  /* 0x5400800082027fae */ /* 0x000fe8000c92184a */
[----:B------:R-:W-:Y:S01]  /*cfb0*/  LDGSTS.E [R2+0x58008], desc[UR10][R192.64], !P1 ;  /* 0x58008000c0027fae */ /* 0x000fe2000c92184a */
[----:B------:R-:W-:-:S03]  /*cfc0*/  IMAD.WIDE R134, R3, 0x4, R212 ;  /* 0x0000000403867825 */ /* 0x000fc600078e02d4 */
[----:B------:R-:W-:Y:S01]  /*cfd0*/  LDGSTS.E [R2+0x5c008], desc[UR10][R178.64], !P1 ;  /* 0x5c008000b2027fae */ /* 0x000fe2000c92184a */
[----:B------:R-:W-:Y:S01]  /*cfe0*/  ISETP.GE.U32.AND P1, PT, R88, 0x7fffff1f, PT ;  /* 0x7fffff1f5800780c */ /* 0x000fe20003f26070 */
[----:B------:R-:W-:Y:S01]  /*cff0*/  IMAD.WIDE R88, R3, 0x4, R214 ;  /* 0x0000000403587825 */ /* 0x000fe200078e02d6 */
[----:B-1----:R-:W-:-:S03]  /*d000*/  IADD3 R128, R128, -0xc3, RZ ;  /* 0xffffff3d80807810 */ /* 0x002fc60007ffe0ff */
[C---:B------:R-:W-:Y:S01]  /*d010*/  IMAD.WIDE R184, R3.reuse, 0x4, R210 ;  /* 0x0000000403b87825 */ /* 0x040fe200078e02d2 */
[----:B------:R-:W-:Y:S03]  /*d020*/  LDGSTS.E [R2+0x5000c], desc[UR10][R88.64], !P2 ;  /* 0x5000c00058027fae */ /* 0x000fe6000d12184a */
[C---:B------:R-:W-:Y:S01]  /*d030*/  IMAD.WIDE R132, R3.reuse, 0x4, R208 ;  /* 0x0000000403847825 */ /* 0x040fe200078e02d0 */
[----:B------:R-:W-:Y:S04]  /*d040*/  LDGSTS.E [R2+0x5400c], desc[UR10][R134.64], !P2 ;  /* 0x5400c00086027fae */ /* 0x000fe8000d12184a */
[----:B------:R-:W-:Y:S01]  /*d050*/  LDGSTS.E [R2+0x5800c], desc[UR10][R184.64], !P2 ;  /* 0x5800c000b8027fae */ /* 0x000fe2000d12184a */
[----:B------:R-:W-:-:S03]  /*d060*/  IMAD.WIDE R170, R3, 0x4, R206 ;  /* 0x0000000403aa7825 */ /* 0x000fc600078e02ce */
[----:B------:R-:W-:Y:S01]  /*d070*/  LDGSTS.E [R2+0x5c00c], desc[UR10][R132.64], !P2 ;  /* 0x5c00c00084027fae */ /* 0x000fe2000d12184a */
[----:B------:R-:W-:Y:S01]  /*d080*/  ISETP.GE.U32.AND P2, PT, R128, 0x7fffff1e, PT ;  /* 0x7fffff1e8000780c */ /* 0x000fe20003f46070 */
[C---:B------:R-:W-:Y:S02]  /*d090*/  IMAD.WIDE R128, R3.reuse, 0x4, R204 ;  /* 0x0000000403807825 */ /* 0x040fe400078e02cc */
[----:B------:R-:W-:Y:S02]  /*d0a0*/  LDGSTS.E [R248+0x50000], desc[UR10][R170.64], !P3 ;  /* 0x50000000aaf87fae */ /* 0x000fe4000d92184a */
[C---:B------:R-:W-:Y:S02]  /*d0b0*/  IMAD.WIDE R80, R3.reuse, 0x4, R80 ;  /* 0x0000000403507825 */ /* 0x040fe400078e0250 */
[----:B------:R-:W-:Y:S02]  /*d0c0*/  LDGSTS.E [R248+0x54000], desc[UR10][R128.64], !P3 ;  /* 0x5400000080f87fae */ /* 0x000fe4000d92184a */
[----:B------:R-:W-:-:S02]  /*d0d0*/  IMAD.WIDE R68, R3, 0x4, R68 ;  /* 0x0000000403447825 */ /* 0x000fc400078e0244 */
[----:B------:R-:W-:Y:S02]  /*d0e0*/  LDGSTS.E [R248+0x58000], desc[UR10][R80.64], !P3 ;  /* 0x5800000050f87fae */ /* 0x000fe4000d92184a */
[----:B------:R-:W-:Y:S02]  /*d0f0*/  VIADD R196, R196, 0xffffff3c ;  /* 0xffffff3cc4c47836 */ /* 0x000fe40000000000 */
[----:B------:R-:W-:Y:S03]  /*d100*/  LDGSTS.E [R248+0x5c000], desc[UR10][R68.64], !P3 ;  /* 0x5c00000044f87fae */ /* 0x000fe6000d92184a */
        /* <DEDUP_REMOVED lines=22> */
[----:B---3--:R-:W-:-:S02]  /*d270*/  IMAD.WIDE R204, R11, 0x4, R238 ;  /* 0x000000040bcc7825 */ /* 0x008fc400078e02ee */
[----:B------:R-:W3:Y:S01]  /*d280*/  LDL.LU.64 R238, [R1+0x220] ;  /* 0x0002200001ee7983 */ /* 0x000ee20000300a00 */
[----:B------:R-:W-:Y:S02]  /*d290*/  ISETP.GE.U32.AND P5, PT, R196, 0x7fffff1b, PT ;  /* 0x7fffff1bc400780c */ /* 0x000fe40003fa6070 */
[----:B------:R-:W1:Y:S01]  /*d2a0*/  LDC R196, c[0x0][0x230] ;  /* 0x00008c00ffc47b82 */ /* 0x000e620000000800 */
[C---:B----4-:R-:W-:Y:S02]  /*d2b0*/  IMAD.WIDE R216, R11.reuse, 0x4, R236 ;  /* 0x000000040bd87825 */ /* 0x050fe400078e02ec */
[----:B------:R-:W4:Y:S02]  /*d2c0*/  LDL.LU.64 R236, [R1+0x218] ;  /* 0x0002180001ec7983 */ /* 0x000f240000300a00 */
[C---:B------:R-:W-:Y:S02]  /*d2d0*/  IMAD.WIDE R214, R11.reuse, 0x4, R234 ;  /* 0x000000040bd67825 */ /* 0x040fe400078e02ea */
[----:B------:R-:W4:Y:S02]  /*d2e0*/  LDL.LU.64 R234, [R1+0x210] ;  /* 0x0002100001ea7983 */ /* 0x000f240000300a00 */
[----:B------:R-:W-:-:S02]  /*d2f0*/  IMAD.WIDE R206, R11, 0x4, R242 ;  /* 0x000000040bce7825 */ /* 0x000fc400078e02f2 */
[----:B------:R-:W4:Y:S02]  /*d300*/  LDL.LU.64 R242, [R1+0x208] ;  /* 0x0002080001f27983 */ /* 0x000f240000300a00 */
[----:B------:R-:W-:Y:S02]  /*d310*/  IMAD.WIDE R218, R11, 0x4, R240 ;  /* 0x000000040bda7825 */ /* 0x000fe400078e02f0 */
[----:B------:R-:W4:Y:S02]  /*d320*/  LDL.LU.64 R240, [R1+0x200] ;  /* 0x0002000001f07983 */ /* 0x000f240000300a00 */
[----:B-1----:R-:W-:-:S05]  /*d330*/  VIADD R196, R196, 0xffffff39 ;  /* 0xffffff39c4c47836 */ /* 0x002fca0000000000 */
[----:B------:R-:W-:Y:S01]  /*d340*/  ISETP.GE.U32.AND P6, PT, R196, 0x7fffff1a, PT ;  /* 0x7fffff1ac400780c */ /* 0x000fe20003fc6070 */
[C---:B--2---:R-:W-:Y:S02]  /*d350*/  IMAD.WIDE R196, R11.reuse, 0x4, R250 ;  /* 0x000000040bc47825 */ /* 0x044fe400078e02fa */
[----:B------:R-:W2:Y:S02]  /*d360*/  LDL.LU.64 R250, [R1+0x1f8] ;  /* 0x0001f80001fa7983 */ /* 0x000ea40000300a00 */
[C---:B------:R-:W-:Y:S02]  /*d370*/  IMAD.WIDE R212, R11.reuse, 0x4, R232 ;  /* 0x000000040bd47825 */ /* 0x040fe400078e02e8 */
[----:B------:R-:W2:Y:S02]  /*d380*/  LDL.LU.64 R232, [R1+0x1f0] ;  /* 0x0001f00001e87983 */ /* 0x000ea40000300a00 */
[----:B------:R-:W-:Y:S02]  /*d390*/  IMAD.WIDE R210, R11, 0x4, R228 ;  /* 0x000000040bd27825 */ /* 0x000fe400078e02e4 */
[----:B------:R-:W2:Y:S01]  /*d3a0*/  LDL.LU.64 R228, [R1+0x1e8] ;  /* 0x0001e80001e47983 */ /* 0x000ea20000300a00 */
[----:B------:R-:W-:-:S02]  /*d3b0*/  SEL R5, RZ, 0x4, P0 ;  /* 0x00000004ff057807 */ /* 0x000fc40000000000 */
[----:B------:R-:W-:-:S04]  /*d3c0*/  ISETP.GT.AND P0, PT, R13, 0xbf, PT ;  /* 0x000000bf0d00780c */ /* 0x000fc80003f04270 */
[----:B------:R-:W-:Y:S01]  /*d3d0*/  SEL R5, R5, RZ, P0 ;  /* 0x000000ff05057207 */ /* 0x000fe20000000000 */
[----:B------:R-:W-:-:S03]  /*d3e0*/  VIADD R230, R230, 0xffffff40 ;  /* 0xffffff40e6e67836 */ /* 0x000fc60000000000 */
[----:B------:R-:W-:-:S04]  /*d3f0*/  ISETP.NE.U32.AND P0, PT, R5, RZ, PT ;  /* 0x000000ff0500720c */ /* 0x000fc80003f05070 */
[----:B------:R-:W-:Y:S02]  /*d400*/  P2R R5, PR, RZ, 0x1 ;  /* 0x00000001ff057803 */ /* 0x000fe40000000000 */
[----:B------:R-:W-:Y:S01]  /*d410*/  ISETP.GE.U32.AND P0, PT, R230, 0x7fffff21, PT ;  /* 0x7fffff21e600780c */ /* 0x000fe20003f06070 */
[----:B------:R-:W-:-:S04]  /*d420*/  IMAD.WIDE R48, R3, 0x4, R48 ;  /* 0x0000000403307825 */ /* 0x000fc800078e0230 */
[----:B------:R-:W-:-:S04]  /*d430*/  IMAD.WIDE R54, R3, 0x4, R54 ;  /* 0x0000000403367825 */ /* 0x000fc800078e0236 */
[----:B------:R-:W-:-:S04]  /*d440*/  IMAD.WIDE R110, R3, 0x4, R110 ;  /* 0x00000004036e7825 */ /* 0x000fc800078e026e */
[----:B------:R-:W-:Y:S01]  /*d450*/  IMAD.WIDE R60, R3, 0x4, R60 ;  /* 0x00000004033c7825 */ /* 0x000fe200078e023c */
[----:B------:R-:W-:Y:S04]  /*d460*/  LDGSTS.E [R248+0x5000c], desc[UR10][R48.64], !P0 ;  /* 0x5000c00030f87fae */ /* 0x000fe8000c12184a */
[----:B------:R-:W-:Y:S04]  /*d470*/  LDGSTS.E [R248+0x5400c], desc[UR10][R54.64], !P0 ;  /* 0x5400c00036f87fae */ /* 0x000fe8000c12184a */
[----:B------:R-:W-:Y:S04]  /*d480*/  LDGSTS.E [R248+0x5800c], desc[UR10][R110.64], !P0 ;  /* 0x5800c0006ef87fae */ /* 0x000fe8000c12184a */
[----:B------:R-:W-:Y:S01]  /*d490*/  LDGSTS.E [R248+0x5c00c], desc[UR10][R60.64], !P0 ;  /* 0x5c00c0003cf87fae */ /* 0x000fe2000c12184a */
[----:B------:R-:W-:Y:S01]  /*d4a0*/  ISETP.NE.AND P0, PT, R5, RZ, PT ;  /* 0x000000ff0500720c */ /* 0x000fe20003f05270 */
[C---:B------:R-:W-:Y:S01]  /*d4b0*/  IMAD.WIDE R50, R11.reuse, 0x4, R50 ;  /* 0x000000040b327825 */ /* 0x040fe200078e0232 */
[----:B------:R-:W1:Y:S01]  /*d4c0*/  LDC R5, c[0x0][0x230] ;  /* 0x00008c00ff057b82 */ /* 0x000e620000000800 */
[----:B------:R-:W0:Y:S02]  /*d4d0*/  LDGDEPBAR ;  /* 0x00000000000079af */ /* 0x000e240000000000 */
[----:B------:R-:W-:-:S04]  /*d4e0*/  IMAD.WIDE R220, R11, 0x4, R144 ;  /* 0x000000040bdc7825 */ /* 0x000fc800078e0290 */
[----:B------:R-:W-:-:S04]  /*d4f0*/  IMAD.WIDE R144, R11, 0x4, R226 ;  /* 0x000000040b907825 */ /* 0x000fc800078e02e2 */
[----:B------:R-:W-:Y:S01]  /*d500*/  LDGSTS.E [R244+-0x76000], desc[UR10][R50.64], P0 ;  /* 0x8a00000032f47fae */ /* 0x000fe2000812184a */
[----:B------:R-:W-:-:S03]  /*d510*/  IMAD.WIDE R38, R11, 0x4, R38 ;  /* 0x000000040b267825 */ /* 0x000fc600078e0226 */
[----:B------:R-:W-:Y:S01]  /*d520*/  LDGSTS.E [R244+-0x75c00], desc[UR10][R220.64], P0 ;  /* 0x8a400000dcf47fae */ /* 0x000fe2000812184a */
[----:B------:R-:W-:-:S03]  /*d530*/  IMAD.WIDE R208, R11, 0x4, R224 ;  /* 0x000000040bd07825 */ /* 0x000fc600078e02e0 */
[----:B------:R-:W-:Y:S04]  /*d540*/  LDGSTS.E [R244+-0x75800], desc[UR10][R144.64], P0 ;  /* 0x8a80000090f47fae */ /* 0x000fe8000812184a */
[----:B------:R-:W-:Y:S01]  /*d550*/  LDGSTS.E [R244+-0x75400], desc[UR10][R218.64], P0 ;  /* 0x8ac00000daf47fae */ /* 0x000fe2000812184a */
[----:B------:R-:W-:-:S03]  /*d560*/  IMAD.WIDE R202, R11, 0x4, R202 ;  /* 0x000000040bca7825 */ /* 0x000fc600078e02ca */
[----:B------:R-:W-:Y:S01]  /*d570*/  LDGSTS.E [R244+-0x75000], desc[UR10][R216.64], P0 ;  /* 0x8b000000d8f47fae */ /* 0x000fe2000812184a */
[----:B------:R-:W-:-:S03]  /*d580*/  IMAD.WIDE R200, R11, 0x4, R200 ;  /* 0x000000040bc87825 */ /* 0x000fc600078e02c8 */
[----:B------:R-:W-:Y:S01]  /*d590*/  LDGSTS.E [R244+-0x74c00], desc[UR10][R214.64], P0 ;  /* 0x8b400000d6f47fae */ /* 0x000fe2000812184a */
[----:B------:R-:W-:-:S03]  /*d5a0*/  IMAD.WIDE R198, R11, 0x4, R198 ;  /* 0x000000040bc67825 */ /* 0x000fc600078e02c6 */
        /* <DEDUP_REMOVED lines=11> */
[----:B------:R-:W-:Y:S01]  /*d660*/  ISETP.GE.U32.AND P0, PT, R222, 0x7fffff20, PT ;  /* 0x7fffff20de00780c */ /* 0x000fe20003f06070 */
[C---:B---3--:R-:W-:Y:S01]  /*d670*/  IMAD.WIDE R222, R3.reuse, 0x4, R238 ;  /* 0x0000000403de7825 */ /* 0x048fe200078e02ee */
[----:B------:R-:W-:Y:S06]  /*d680*/  BAR.SYNC.DEFER_BLOCKING 0x0 ;  /* 0x0000000000007b1d */ /* 0x000fec0000010000 */
[----:B------:R-:W3:Y:S05]  /*d690*/  LDL.LU.64 R238, [R1+0x1d8] ;  /* 0x0001d80001ee7983 */ /* 0x000eea0000300a00 */
[----:B------:R-:W-:Y:S01]  /*d6a0*/  @!PT LDS RZ, [RZ] ;  /* 0x00000000fffff984 */ /* 0x000fe20000000800 */
[----:B------:R-:W-:Y:S01]  /*d6b0*/  @!PT LDS RZ, [RZ] ;  /* 0x00000000fffff984 */ /* 0x000fe20000000800 */
[----:B------:R-:W-:Y:S01]  /*d6c0*/  @!PT LDS RZ, [RZ] ;  /* 0x00000000fffff984 */ /* 0x000fe20000000800 */
[----:B------:R4:W-:Y:S02]  /*d6d0*/  LDGSTS.E [R247+0x60000], desc[UR10][R222.64], !P0 ;  /* 0x60000000def77fae */ /* 0x0009e4000c12184a */
[----:B----4-:R-:W-:-:S02]  /*d6e0*/  IMAD.WIDE R222, R3, 0x4, R236 ;  /* 0x0000000403de7825 */ /* 0x010fc400078e02ec */
[----:B------:R-:W4:Y:S04]  /*d6f0*/  LDL.LU.64 R236, [R1+0x1d0] ;  /* 0x0001d00001ec7983 */ /* 0x000f280000300a00 */
[----:B------:R1:W-:Y:S02]  /*d700*/  LDGSTS.E [R247+0x64000], desc[UR10][R222.64], !P0 ;  /* 0x64000000def77fae */ /* 0x0003e4000c12184a */
[C---:B-1----:R-:W-:Y:S02]  /*d710*/  IMAD.WIDE R222, R3.reuse, 0x4, R234 ;  /* 0x0000000403de7825 */ /* 0x042fe400078e02ea */
[----:B------:R-:W4:Y:S04]  /*d720*/  LDL.LU.64 R234, [R1+0x1c8] ;  /* 0x0001c80001ea7983 */ /* 0x000f280000300a00 */
[----:B------:R1:W-:Y:S04]  /*d730*/  LDGSTS.E [R247+0x68000], desc[UR10][R222.64], !P0 ;  /* 0x68000000def77fae */ /* 0x0003e8000c12184a */
[----:B------:R-:W4:Y:S04]  /*d740*/  LDL.LU.64 R224, [R1+0x1b8] ;  /* 0x0001b80001e07983 */ /* 0x000f280000300a00 */
[----:B------:R-:W4:Y:S01]  /*d750*/  LDL.LU.64 R226, [R1+0x1b0] ;  /* 0x0001b00001e27983 */ /* 0x000f220000300a00 */
[----:B-1----:R-:W-:-:S05]  /*d760*/  IMAD.WIDE R222, R3, 0x4, R242 ;  /* 0x0000000403de7825 */ /* 0x002fca00078e02f2 */
[----:B------:R1:W-:Y:S02]  /*d770*/  LDGSTS.E [R247+0x6c000], desc[UR10][R222.64], !P0 ;  /* 0x6c000000def77fae */ /* 0x0003e4000c12184a */
[----:B-1----:R-:W-:-:S05]  /*d780*/  IMAD.WIDE R222, R3, 0x4, R240 ;  /* 0x0000000403de7825 */ /* 0x002fca00078e02f0 */
[----:B------:R2:W-:Y:S02]  /*d790*/  LDGSTS.E [R247+0x60004], desc[UR10][R222.64], !P1 ;  /* 0x60004000def77fae */ /* 0x0005e4000c92184a */
[C---:B--2---:R-:W-:Y:S02]  /*d7a0*/  IMAD.WIDE R222, R3.reuse, 0x4, R250 ;  /* 0x0000000403de7825 */ /* 0x044fe400078e02fa */
[----:B------:R-:W2:Y:S04]  /*d7b0*/  LDL.LU.64 R250, [R1+0x1a8] ;  /* 0x0001a80001fa7983 */ /* 0x000ea80000300a00 */
[----:B------:R1:W-:Y:S04]  /*d7c0*/  LDGSTS.E [R247+0x64004], desc[UR10][R222.64], !P1 ;  /* 0x64004000def77fae */ /* 0x0003e8000c92184a */
[----:B------:R-:W2:Y:S04]  /*d7d0*/  LDL.LU.64 R242, [R1+0x1a0] ;  /* 0x0001a00001f27983 */ /* 0x000ea80000300a00 */
[----:B------:R-:W2:Y:S01]  /*d7e0*/  LDL.LU.64 R240, [R1+0x198] ;  /* 0x0001980001f07983 */ /* 0x000ea20000300a00 */
[----:B-1----:R-:W-:-:S03]  /*d7f0*/  IMAD.WIDE R222, R3, 0x4, R232 ;  /* 0x0000000403de7825 */ /* 0x002fc600078e02e8 */
[----:B------:R-:W2:Y:S04]  /*d800*/  LDL.LU.64 R232, [R1+0x190] ;  /* 0x0001900001e87983 */ /* 0x000ea80000300a00 */
[----:B------:R1:W-:Y:S02]  /*d810*/  LDGSTS.E [R247+0x68004], desc[UR10][R222.64], !P1 ;  /* 0x68004000def77fae */ /* 0x0003e4000c92184a */
[----:B-1----:R-:W-:Y:S02]  /*d820*/  IMAD.WIDE R222, R3, 0x4, R228 ;  /* 0x0000000403de7825 */ /* 0x002fe400078e02e4 */
[----:B------:R-:W2:Y:S04]  /*d830*/  LDL.LU.64 R228, [R1+0x188] ;  /* 0x0001880001e47983 */ /* 0x000ea80000300a00 */
[----:B------:R1:W-:Y:S04]  /*d840*/  LDGSTS.E [R247+0x6c004], desc[UR10][R222.64], !P1 ;  /* 0x6c004000def77fae */ /* 0x0003e8000c92184a */
[----:B------:R-:W1:Y:S01]  /*d850*/  LDL.LU.64 R222, [R1+0x1e0] ;  /* 0x0001e00001de7983 */ /* 0x000e620000300a00 */
[----:B------:R-:W-:-:S04]  /*d860*/  IADD3 R5, R5, -0xc8, RZ ;  /* 0xffffff3805057810 */ /* 0x000fc80007ffe0ff */
[----:B------:R-:W-:Y:S02]  /*d870*/  ISETP.GE.U32.AND P0, PT, R5, 0x7fffff19, PT ;  /* 0x7fffff190500780c */ /* 0x000fe40003f06070 */
[----:B------:R-:W4:Y:S01]  /*d880*/  LDC R5, c[0x0][0x230] ;  /* 0x00008c00ff057b82 */ /* 0x000f220000000800 */
[----:B-1----:R-:W-:-:S05]  /*d890*/  IMAD.WIDE R222, R3, 0x4, R222 ;  /* 0x0000000403de7825 */ /* 0x002fca00078e02de */
[----:B------:R3:W-:Y:S02]  /*d8a0*/  LDGSTS.E [R247+0x60008], desc[UR10][R222.64], !P2 ;  /* 0x60008000def77fae */ /* 0x0007e4000d12184a */
[C---:B---3--:R-:W-:Y:S02]  /*d8b0*/  IMAD.WIDE R222, R3.reuse, 0x4, R238 ;  /* 0x0000000403de7825 */ /* 0x048fe400078e02ee */
[----:B------:R-:W3:Y:S04]  /*d8c0*/  LDL.LU.64 R238, [R1+0x180] ;  /* 0x0001800001ee7983 */ /* 0x000ee80000300a00 */
[----:B------:R4:W-:Y:S02]  /*d8d0*/  LDGSTS.E [R247+0x64008], desc[UR10][R222.64], !P2 ;  /* 0x64008000def77fae */ /* 0x0009e4000d12184a */
[----:B----4-:R-:W-:-:S02]  /*d8e0*/  IMAD.WIDE R222, R3, 0x4, R236 ;  /* 0x0000000403de7825 */ /* 0x010fc400078e02ec */
[----:B------:R-:W4:Y:S04]  /*d8f0*/  LDL.LU.64 R236, [R1+0x178] ;  /* 0x0001780001ec7983 */ /* 0x000f280000300a00 */
[----:B------:R1:W-:Y:S02]  /*d900*/  LDGSTS.E [R247+0x68008], desc[UR10][R222.64], !P2 ;  /* 0x68008000def77fae */ /* 0x0003e4000d12184a */
[----:B-1----:R-:W-:Y:S02]  /*d910*/  IMAD.WIDE R222, R3, 0x4, R234 ;  /* 0x0000000403de7825 */ /* 0x002fe400078e02ea */
[----:B------:R-:W4:Y:S04]  /*d920*/  LDL.LU.64 R234, [R1+0x170] ;  /* 0x0001700001ea7983 */ /* 0x000f280000300a00 */
[----:B------:R1:W-:Y:S04]  /*d930*/  LDGSTS.E [R247+0x6c008], desc[UR10][R222.64], !P2 ;  /* 0x6c008000def77fae */ /* 0x0003e8000d12184a */
[----:B------:R-:W1:Y:S01]  /*d940*/  LDL.LU.64 R222, [R1+0x1c0] ;  /* 0x0001c00001de7983 */ /* 0x000e620000300a00 */
[----:B------:R-:W-:-:S05]  /*d950*/  VIADD R5, R5, 0xffffff37 ;  /* 0xffffff3705057836 */ /* 0x000fca0000000000 */
[----:B------:R-:W-:Y:S02]  /*d960*/  ISETP.GE.U32.AND P1, PT, R5, 0x7fffff18, PT ;  /* 0x7fffff180500780c */ /* 0x000fe40003f26070 */
[----:B------:R-:W2:Y:S01]  /*d970*/  LDC R5, c[0x0][0x230] ;  /* 0x00008c00ff057b82 */ /* 0x000ea20000000800 */
[----:B------:R-:W2:Y:S02]  /*d980*/  S2R R231, SR_TID.X ;  /* 0x0000000000e77919 */ /* 0x000ea40000002100 */
[----:B--2---:R-:W-:-:S05]  /*d990*/  VIADD R5, R5, 0xffffff36 ;  /* 0xffffff3605057836 */ /* 0x004fca0000000000 */
[----:B------:R-:W-:Y:S02]  /*d9a0*/  ISETP.GE.U32.AND P2, PT, R5, 0x7fffff17, PT ;  /* 0x7fffff170500780c */ /* 0x000fe40003f46070 */
[----:B------:R-:W2:Y:S01]  /*d9b0*/  LDC R5, c[0x0][0x230] ;  /* 0x00008c00ff057b82 */ /* 0x000ea20000000800 */
[----:B------:R-:W-:Y:S01]  /*d9c0*/  IMAD.WIDE R228, R3, 0x4, R228 ;  /* 0x0000000403e47825 */ /* 0x000fe200078e02e4 */
[----:B------:R-:W-:Y:S02]  /*d9d0*/  LOP3.LUT R231, R231, 0x1f, RZ, 0xc0, !PT ;  /* 0x0000001fe7e77812 */ /* 0x000fe400078ec0ff */
[----:B--2---:R-:W-:Y:S01]  /*d9e0*/  IADD3 R5, R5, -0xcb, RZ ;  /* 0xffffff3505057810 */ /* 0x004fe20007ffe0ff */
[----:B-1----:R-:W-:-:S05]  /*d9f0*/  IMAD.WIDE R222, R3, 0x4, R222 ;  /* 0x0000000403de7825 */ /* 0x002fca00078e02de */
[----:B------:R1:W-:Y:S02]  /*da00*/  LDGSTS.E [R247+0x6000c], desc[UR10][R222.64], !P3 ;  /* 0x6000c000def77fae */ /* 0x0003e4000d92184a */
[----:B-1----:R-:W-:-:S05]  /*da10*/  IMAD.WIDE R222, R3, 0x4, R224 ;  /* 0x0000000403de7825 */ /* 0x002fca00078e02e0 */
[----:B------:R1:W-:Y:S01]  /*da20*/  LDGSTS.E [R247+0x6400c], desc[UR10][R222.64], !P3 ;  /* 0x6400c000def77fae */ /* 0x0003e2000d92184a */
[----:B------:R-:W-:-:S03]  /*da30*/  IMAD.WIDE R224, R3, 0x4, R250 ;  /* 0x0000000403e07825 */ /* 0x000fc600078e02fa */
[----:B------:R-:W2:Y:S01]  /*da40*/  LDL.LU.64 R250, [R1+0x158] ;  /* 0x0001580001fa7983 */ /* 0x000ea20000300a00 */
[----:B-1----:R-:W-:-:S05]  /*da50*/  IMAD.WIDE R222, R3, 0x4, R226 ;  /* 0x0000000403de7825 */ /* 0x002fca00078e02e2 */
[----:B------:R1:W-:Y:S01]  /*da60*/  LDGSTS.E [R247+0x6800c], desc[UR10][R222.64], !P3 ;  /* 0x6800c000def77fae */ /* 0x0003e2000d92184a */
[----:B------:R-:W-:-:S03]  /*da70*/  IMAD.WIDE R226, R3, 0x4, R232 ;  /* 0x0000000403e27825 */ /* 0x000fc600078e02e8 */
[----:B------:R3:W-:Y:S01]  /*da80*/  LDGSTS.E [R247+0x6c00c], desc[UR10][R224.64], !P3 ;  /* 0x6c00c000e0f77fae */ /* 0x0007e2000d92184a */
[----:B-1----:R-:W-:-:S04]  /*da90*/  IMAD.WIDE R222, R3, 0x4, R242 ;  /* 0x0000000403de7825 */ /* 0x002fc800078e02f2 */
[----:B---3--:R-:W-:Y:S01]  /*daa0*/  IMAD.WIDE R224, R3, 0x4, R240 ;  /* 0x0000000403e07825 */ /* 0x008fe200078e02f0 */
[----:B------:R1:W-:Y:S04]  /*dab0*/  LDGSTS.E [R246+0x60000], desc[UR10][R222.64], !P4 ;  /* 0x60000000def67fae */ /* 0x0003e8000e12184a */
[----:B------:R4:W-:Y:S04]  /*dac0*/  LDGSTS.E [R246+0x64000], desc[UR10][R224.64], !P4 ;  /* 0x64000000e0f67fae */ /* 0x0009e8000e12184a */
[----:B------:R3:W-:Y:S04]  /*dad0*/  LDGSTS.E [R246+0x68000], desc[UR10][R226.64], !P4 ;  /* 0x68000000e2f67fae */ /* 0x0007e8000e12184a */
[----:B------:R-:W-:Y:S01]  /*dae0*/  LDGSTS.E [R246+0x6c000], desc[UR10][R228.64], !P4 ;  /* 0x6c000000e4f67fae */ /* 0x000fe2000e12184a */
[----:B------:R-:W-:-:S02]  /*daf0*/  ISETP.GE.AND P4, PT, R231, R230, PT ;  /* 0x000000e6e700720c */ /* 0x000fc40003f86270 */
[----:B------:R-:W-:Y:S02]  /*db00*/  ISETP.GE.U32.AND P3, PT, R5, 0x7fffff16, PT ;  /* 0x7fffff160500780c */ /* 0x000fe40003f66070 */
[----:B------:R-:W-:Y:S01]  /*db10*/  SEL R5, RZ, 0x4, P4 ;  /* 0x00000004ff057807 */ /* 0x000fe20002000000 */
[----:B-1----:R-:W-:Y:S01]  /*db20*/  IMAD.WIDE R222, R3, 0x4, R238 ;  /* 0x0000000403de7825 */ /* 0x002fe200078e02ee */
[----:B------:R-:W-:-:S03]  /*db30*/  ISETP.GT.AND P4, PT, R13, 0xdf, PT ;  /* 0x000000df0d00780c */ /* 0x000fc60003f84270 */
[C---:B----4-:R-:W-:Y:S01]  /*db40*/  IMAD.WIDE R224, R3.reuse, 0x4, R236 ;  /* 0x0000000403e07825 */ /* 0x050fe200078e02ec */
[----:B------:R-:W-:Y:S04]  /*db50*/  LDGSTS.E [R246+0x60004], desc[UR10][R222.64], !P5 ;  /* 0x60004000def67fae */ /* 0x000fe8000e92184a */
[----:B------:R-:W4:Y:S04]  /*db60*/  LDL.LU.64 R228, [R1+0x148] ;  /* 0x0001480001e47983 */ /* 0x000f280000300a00 */
[----:B------:R-:W4:Y:S01]  /*db70*/  LDL.LU.64 R230, [R1+0x168] ;  /* 0x0001680001e67983 */ /* 0x000f220000300a00 */
[----:B---3--:R-:W-:-:S03]  /*db80*/  IMAD.WIDE R226, R3, 0x4, R234 ;  /* 0x0000000403e27825 */ /* 0x008fc600078e02ea */
[----:B------:R-:W3:Y:S04]  /*db90*/  LDL.LU.64 R232, [R1+0x120] ;  /* 0x0001200001e87983 */ /* 0x000ee80000300a00 */
[----:B------:R-:W5:Y:S04]  /*dba0*/  LDL.LU R13, [R1+0x6b0] ;  /* 0x0006b000010d7983 */ /* 0x000f680000300800 */
[----:B------:R-:W3:Y:S04]  /*dbb0*/  LDL.LU.64 R242, [R1+0x118] ;  /* 0x0001180001f27983 */ /* 0x000ee80000300a00 */
[----:B------:R-:W3:Y:S04]  /*dbc0*/  LDL.LU.64 R240, [R1+0x110] ;  /* 0x0001100001f07983 */ /* 0x000ee80000300a00 */
[----:B------:R-:W3:Y:S04]  /*dbd0*/  LDL.LU.64 R238, [R1+0x108] ;  /* 0x0001080001ee7983 */ /* 0x000ee80000300a00 */
[----:B------:R-:W3:Y:S04]  /*dbe0*/  LDL.LU.64 R236, [R1+0x100] ;  /* 0x0001000001ec7983 */ /* 0x000ee80000300a00 */
[----:B------:R-:W3:Y:S04]  /*dbf0*/  LDL.LU.64 R234, [R1+0xf8] ;  /* 0x0000f80001ea7983 */ /* 0x000ee80000300a00 */
[----:B------:R-:W3:Y:S04]  /*dc00*/  LDL.LU.64 R222, [R1+0x160] ;  /* 0x0001600001de7983 */ /* 0x000ee80000300a00 */
[----:B------:R2:W-:Y:S04]  /*dc10*/  LDGSTS.E [R246+0x64004], desc[UR10][R224.64], !P5 ;  /* 0x64004000e0f67fae */ /* 0x0005e8000e92184a */
[----:B------:R1:W-:Y:S04]  /*dc20*/  LDGSTS.E [R246+0x68004], desc[UR10][R226.64], !P5 ;  /* 0x68004000e2f67fae */ /* 0x0003e8000e92184a */
[----:B------:R-:W1:Y:S01]  /*dc30*/  LDL.LU.64 R226, [R1+0x150] ;  /* 0x0001500001e27983 */ /* 0x000e620000300a00 */
[----:B--2---:R-:W-:-:S03]  /*dc40*/  IMAD.WIDE R224, R3, 0x4, R250 ;  /* 0x0000000403e07825 */ /* 0x004fc600078e02fa */
[----:B------:R-:W2:Y:S01]  /*dc50*/  LDL.LU.64 R250, [R1+0xf0] ;  /* 0x0000f00001fa7983 */ /* 0x000ea20000300a00 */
[----:B----4-:R-:W-:-:S05]  /*dc60*/  IMAD.WIDE R230, R3, 0x4, R230 ;  /* 0x0000000403e67825 */ /* 0x010fca00078e02e6 */
[----:B------:R-:W-:Y:S04]  /*dc70*/  LDGSTS.E [R246+0x6c004], desc[UR10][R230.64], !P5 ;  /* 0x6c004000e6f67fae */ /* 0x000fe8000e92184a */
[----:B------:R-:W4:Y:S01]  /*dc80*/  LDL.LU.64 R230, [R1+0x140] ;  /* 0x0001400001e67983 */ /* 0x000f220000300a00 */
[----:B---3--:R-:W-:-:S05]  /*dc90*/  IMAD.WIDE R222, R3, 0x4, R222 ;  /* 0x0000000403de7825 */ /* 0x008fca00078e02de */
[----:B------:R-:W-:Y:S04]  /*dca0*/  LDGSTS.E [R246+0x60008], desc[UR10][R222.64], !P6 ;  /* 0x60008000def67fae */ /* 0x000fe8000f12184a */
[----:B------:R-:W-:Y:S04]  /*dcb0*/  LDGSTS.E [R246+0x64008], desc[UR10][R224.64], !P6 ;  /* 0x64008000e0f67fae */ /* 0x000fe8000f12184a */
[----:B------:R-:W3:Y:S01]  /*dcc0*/  LDL.LU.64 R222, [R1+0x138] ;  /* 0x0001380001de7983 */ /* 0x000ee20000300a00 */
[----:B-1----:R-:W-:-:S03]  /*dcd0*/  IMAD.WIDE R226, R3, 0x4, R226 ;  /* 0x0000000403e27825 */ /* 0x002fc600078e02e2 */
[----:B------:R-:W2:Y:S04]  /*dce0*/  LDL.LU.64 R224, [R1+0x130] ;  /* 0x0001300001e07983 */ /* 0x000ea80000300a00 */
[----:B------:R-:W-:Y:S04]  /*dcf0*/  LDGSTS.E [R246+0x68008], desc[UR10][R226.64], !P6 ;  /* 0x68008000e2f67fae */ /* 0x000fe8000f12184a */
[----:B------:R-:W2:Y:S01]  /*dd00*/  LDL.LU.64 R226, [R1+0x128] ;  /* 0x0001280001e27983 */ /* 0x000ea20000300a00 */
[----:B------:R-:W-:Y:S01]  /*dd10*/  SEL R5, R5, RZ, P4 ;  /* 0x000000ff05057207 */ /* 0x000fe20002000000 */
[----:B------:R-:W-:-:S03]  /*dd20*/  IMAD.WIDE R228, R3, 0x4, R228 ;  /* 0x0000000403e47825 */ /* 0x000fc600078e02e4 */
[----:B------:R-:W-:Y:S02]  /*dd30*/  ISETP.NE.U32.AND P4, PT, R5, RZ, PT ;  /* 0x000000ff0500720c */ /* 0x000fe40003f85070 */
[----:B------:R1:W-:Y:S01]  /*dd40*/  LDGSTS.E [R246+0x6c008], desc[UR10][R228.64], !P6 ;  /* 0x6c008000e4f67fae */ /* 0x0003e2000f12184a */
[----:B------:R-:W1:Y:S02]  /*dd50*/  LDC R5, c[0x0][0x230] ;  /* 0x00008c00ff057b82 */ /* 0x000e640000000800 */
[----:B-1----:R-:W-:-:S06]  /*dd60*/  IMAD.WIDE R228, R3, 0x4, R232 ;  /* 0x0000000403e47825 */ /* 0x002fcc00078e02e8 */
[----:B------:R-:W1:Y:S01]  /*dd70*/  LDC R232, c[0x0][0x230] ;  /* 0x00008c00ffe87b82 */ /* 0x000e620000000800 */
[----:B------:R-:W-:-:S04]  /*dd80*/  IMAD.WIDE R188, R3, 0x4, R188 ;  /* 0x0000000403bc7825 */ /* 0x000fc800078e02bc */
[----:B------:R-:W-:Y:S02]  /*dd90*/  VIADD R5, R5, 0xffffff34 ;  /* 0xffffff3405057836 */ /* 0x000fe40000000000 */
[----:B------:R-:W-:-:S04]  /*dda0*/  IMAD.WIDE R186, R3, 0x4, R186 ;  /* 0x0000000403ba7825 */ /* 0x000fc800078e02ba */
        /* <DEDUP_REMOVED lines=28> */
[----:B----4-:R-:W-:-:S05]  /*df70*/  IMAD.WIDE R230, R3, 0x4, R230 ;  /* 0x0000000403e67825 */ /* 0x010fca00078e02e6 */
[----:B------:R4:W-:Y:S02]  /*df80*/  LDGSTS.E [R246+0x6000c], desc[UR10][R230.64], !P0 ;  /* 0x6000c000e6f67fae */ /* 0x0009e4000c12184a */
[----:B----4-:R-:W-:-:S04]  /*df90*/  IMAD.WIDE R230, R3, 0x4, R234 ;  /* 0x0000000403e67825 */ /* 0x010fc800078e02ea */
[----:B---3--:R-:W-:-:S04]  /*dfa0*/  IMAD.WIDE R222, R3, 0x4, R222 ;  /* 0x0000000403de7825 */ /* 0x008fc800078e02de */
[C---:B--2---:R-:W-:Y:S01]  /*dfb0*/  IMAD.WIDE R224, R3.reuse, 0x4, R224 ;  /* 0x0000000403e07825 */ /* 0x044fe200078e02e0 */
[----:B------:R2:W-:Y:S04]  /*dfc0*/  LDGSTS.E [R246+0x6400c], desc[UR10][R222.64], !P0 ;  /* 0x6400c000def67fae */ /* 0x0005e8000c12184a */
[----:B------:R3:W-:Y:S01]  /*dfd0*/  LDGSTS.E [R246+0x6800c], desc[UR10][R224.64], !P0 ;  /* 0x6800c000e0f67fae */ /* 0x0007e2000c12184a */
[----:B------:R-:W-:-:S04]  /*dfe0*/  IMAD.WIDE R226, R3, 0x4, R226 ;  /* 0x0000000403e27825 */ /* 0x000fc800078e02e2 */
[C---:B--2---:R-:W-:Y:S01]  /*dff0*/  IMAD.WIDE R222, R3.reuse, 0x4, R242 ;  /* 0x0000000403de7825 */ /* 0x044fe200078e02f2 */
[----:B------:R2:W-:Y:S03]  /*e000*/  LDGSTS.E [R246+0x6c00c], desc[UR10][R226.64], !P0 ;  /* 0x6c00c000e2f67fae */ /* 0x0005e6000c12184a */
[C---:B---3--:R-:W-:Y:S01]  /*e010*/  IMAD.WIDE R224, R3.reuse, 0x4, R240 ;  /* 0x0000000403e07825 */ /* 0x048fe200078e02f0 */
[----:B------:R3:W-:Y:S04]  /*e020*/  LDGSTS.E [R245+0x60000], desc[UR10][R228.64], !P1 ;  /* 0x60000000e4f57fae */ /* 0x0007e8000c92184a */
[----:B------:R4:W-:Y:S01]  /*e030*/  LDGSTS.E [R245+0x64000], desc[UR10][R222.64], !P1 ;  /* 0x64000000def57fae */ /* 0x0009e2000c92184a */
[----:B--2---:R-:W-:-:S03]  /*e040*/  IMAD.WIDE R226, R3, 0x4, R238 ;  /* 0x0000000403e27825 */ /* 0x004fc600078e02ee */
[----:B------:R2:W-:Y:S01]  /*e050*/  LDGSTS.E [R245+0x68000], desc[UR10][R224.64], !P1 ;  /* 0x68000000e0f57fae */ /* 0x0005e2000c92184a */
[----:B---3--:R-:W-:-:S03]  /*e060*/  IMAD.WIDE R228, R3, 0x4, R236 ;  /* 0x0000000403e47825 */ /* 0x008fc600078e02ec */
[----:B------:R3:W-:Y:S01]  /*e070*/  LDGSTS.E [R245+0x6c000], desc[UR10][R226.64], !P1 ;  /* 0x6c000000e2f57fae */ /* 0x0007e2000c92184a */
[----:B----4-:R-:W-:-:S03]  /*e080*/  IMAD.WIDE R222, R3, 0x4, R250 ;  /* 0x0000000403de7825 */ /* 0x010fc600078e02fa */
[----:B------:R4:W-:Y:S01]  /*e090*/  LDGSTS.E [R245+0x60004], desc[UR10][R228.64], !P2 ;  /* 0x60004000e4f57fae */ /* 0x0009e2000d12184a */
[----:B--2---:R-:W-:-:S03]  /*e0a0*/  IMAD.WIDE R224, R3, 0x4, R14 ;  /* 0x0000000403e07825 */ /* 0x004fc600078e020e */
[----:B------:R-:W-:Y:S01]  /*e0b0*/  LDGSTS.E [R245+0x64004], desc[UR10][R230.64], !P2 ;  /* 0x64004000e6f57fae */ /* 0x000fe2000d12184a */
[----:B---3--:R-:W-:-:S03]  /*e0c0*/  IMAD.WIDE R226, R3, 0x4, R16 ;  /* 0x0000000403e27825 */ /* 0x008fc600078e0210 */
[----:B------:R-:W-:Y:S01]  /*e0d0*/  LDGSTS.E [R245+0x68004], desc[UR10][R222.64], !P2 ;  /* 0x68004000def57fae */ /* 0x000fe2000d12184a */
[----:B----4-:R-:W2:Y:S03]  /*e0e0*/  LDC R228, c[0x0][0x230] ;  /* 0x00008c00ffe47b82 */ /* 0x010ea60000000800 */
[----:B------:R-:W-:Y:S04]  /*e0f0*/  LDGSTS.E [R245+0x6c004], desc[UR10][R224.64], !P2 ;  /* 0x6c004000e0f57fae */ /* 0x000fe8000d12184a */
[----:B------:R-:W-:Y:S04]  /*e100*/  LDGSTS.E [R245+0x60008], desc[UR10][R226.64], !P3 ;  /* 0x60008000e2f57fae */ /* 0x000fe8000d92184a */
[----:B------:R3:W-:Y:S01]  /*e110*/  LDGSTS.E [R245+0x64008], desc[UR10][R188.64], !P3 ;  /* 0x64008000bcf57fae */ /* 0x0007e2000d92184a */
[----:B------:R-:W-:-:S03]  /*e120*/  ISETP.GE.U32.AND P0, PT, R5, 0x7fffff15, PT ;  /* 0x7fffff150500780c */ /* 0x000fc60003f06070 */
[----:B------:R-:W5:Y:S01]  /*e130*/  LDL.LU.64 R14, [R1+0x6a8] ;  /* 0x0006a800010e7983 */ /* 0x000f620000300a00 */
[----:B---3--:R-:W3:Y:S01]  /*e140*/  LDC R188, c[0x0][0x230] ;  /* 0x00008c00ffbc7b82 */ /* 0x008ee20000000800 */
[----:B-1----:R-:W-:Y:S02]  /*e150*/  VIADD R5, R232, 0xffffff33 ;  /* 0xffffff33e8057836 */ /* 0x002fe40000000000 */
[----:B------:R-:W-:Y:S03]  /*e160*/  LDGSTS.E [R245+0x68008], desc[UR10][R186.64], !P3 ;  /* 0x68008000baf57fae */ /* 0x000fe6000d92184a */
[----:B------:R-:W-:Y:S01]  /*e170*/  ISETP.GE.U32.AND P1, PT, R5, 0x7fffff14, PT ;  /* 0x7fffff140500780c */ /* 0x000fe20003f26070 */
[----:B------:R1:W-:Y:S01]  /*e180*/  LDGSTS.E [R245+0x6c008], desc[UR10][R162.64], !P3 ;  /* 0x6c008000a2f57fae */ /* 0x0003e2000d92184a */
[----:B--2---:R-:W-:-:S03]  /*e190*/  IADD3 R5, R228, -0xce, RZ ;  /* 0xffffff32e4057810 */ /* 0x004fc60007ffe0ff */
[----:B------:R-:W-:Y:S01]  /*e1a0*/  LDGSTS.E [R245+0x6000c], desc[UR10][R176.64], !P0 ;  /* 0x6000c000b0f57fae */ /* 0x000fe2000c12184a */
[----:B------:R-:W-:-:S03]  /*e1b0*/  ISETP.GE.U32.AND P2, PT, R5, 0x7fffff13, PT ;  /* 0x7fffff130500780c */ /* 0x000fc60003f46070 */
[----:B------:R-:W-:Y:S01]  /*e1c0*/  LDGSTS.E [R245+0x6400c], desc[UR10][R182.64], !P0 ;  /* 0x6400c000b6f57fae */ /* 0x000fe2000c12184a */
[----:B-1----:R-:W1:Y:S03]  /*e1d0*/  LDC R162, c[0x0][0x230] ;  /* 0x00008c00ffa27b82 */ /* 0x002e660000000800 */
[----:B------:R-:W-:Y:S01]  /*e1e0*/  LDGSTS.E [R245+0x6800c], desc[UR10][R180.64], !P0 ;  /* 0x6800c000b4f57fae */ /* 0x000fe2000c12184a */
[----:B---3--:R-:W-:-:S03]  /*e1f0*/  VIADD R5, R188, 0xffffff31 ;  /* 0xffffff31bc057836 */ /* 0x008fc60000000000 */
[----:B------:R2:W-:Y:S02]  /*e200*/  LDGSTS.E [R245+0x6c00c], desc[UR10][R154.64], !P0 ;  /* 0x6c00c0009af57fae */ /* 0x0005e4000c12184a */
[----:B------:R-:W-:Y:S02]  /*e210*/  ISETP.GE.U32.AND P0, PT, R5, 0x7fffff12, PT ;  /* 0x7fffff120500780c */ /* 0x000fe40003f06070 */
[----:B------:R-:W-:Y:S04]  /*e220*/  LDGSTS.E [R12+0x60000], desc[UR10][R168.64], !P1 ;  /* 0x60000000a80c7fae */ /* 0x000fe8000c92184a */
[----:B------:R-:W-:Y:S01]  /*e230*/  LDGSTS.E [R12+0x64000], desc[UR10][R174.64], !P1 ;  /* 0x64000000ae0c7fae */ /* 0x000fe2000c92184a */
[----:B--2---:R-:W2:Y:S03]  /*e240*/  LDC R154, c[0x0][0x230] ;  /* 0x00008c00ff9a7b82 */ /* 0x004ea60000000800 */
[----:B------:R-:W-:Y:S04]  /*e250*/  LDGSTS.E [R12+0x68000], desc[UR10][R172.64], !P1 ;  /* 0x68000000ac0c7fae */ /* 0x000fe8000c92184a */
[----:B------:R3:W-:Y:S04]  /*e260*/  LDGSTS.E [R12+0x6c000], desc[UR10][R146.64], !P1 ;  /* 0x6c000000920c7fae */ /* 0x0007e8000c92184a */
[----:B------:R-:W-:Y:S04]  /*e270*/  LDGSTS.E [R12+0x60004], desc[UR10][R160.64], !P2 ;  /* 0x60004000a00c7fae */ /* 0x000fe8000d12184a */
[----:B------:R-:W-:Y:S01]  /*e280*/  LDGSTS.E [R12+0x64004], desc[UR10][R166.64], !P2 ;  /* 0x64004000a60c7fae */ /* 0x000fe2000d12184a */
[----:B---3--:R-:W3:Y:S03]  /*e290*/  LDC R146, c[0x0][0x230] ;  /* 0x00008c00ff927b82 */ /* 0x008ee60000000800 */
[----:B------:R-:W-:Y:S04]  /*e2a0*/  LDGSTS.E [R12+0x68004], desc[UR10][R164.64], !P2 ;  /* 0x68004000a40c7fae */ /* 0x000fe8000d12184a */
[----:B------:R4:W-:Y:S04]  /*e2b0*/  LDGSTS.E [R12+0x6c004], desc[UR10][R136.64], !P2 ;  /* 0x6c004000880c7fae */ /* 0x0009e8000d12184a */
[----:B------:R-:W-:Y:S04]  /*e2c0*/  LDGSTS.E [R12+0x60008], desc[UR10][R152.64], !P0 ;  /* 0x60008000980c7fae */ /* 0x000fe8000c12184a */
[----:B------:R-:W-:Y:S01]  /*e2d0*/  LDGSTS.E [R12+0x64008], desc[UR10][R158.64], !P0 ;  /* 0x640080009e0c7fae */ /* 0x000fe2000c12184a */
[----:B----4-:R-:W4:Y:S03]  /*e2e0*/  LDC R136, c[0x0][0x230] ;  /* 0x00008c00ff887b82 */ /* 0x010f260000000800 */
[----:B------:R-:W-:Y:S01]  /*e2f0*/  LDGSTS.E [R12+0x68008], desc[UR10][R156.64], !P0 ;  /* 0x680080009c0c7fae */ /* 0x000fe2000c12184a */
[----:B-1----:R-:W-:-:S03]  /*e300*/  VIADD R5, R162, 0xffffff30 ;  /* 0xffffff30a2057836 */ /* 0x002fc60000000000 */
[----:B------:R1:W-:Y:S02]  /*e310*/  LDGSTS.E [R12+0x6c008], desc[UR10][R42.64], !P0 ;  /* 0x6c0080002a0c7fae */ /* 0x0003e4000c12184a */
[----:B------:R-:W-:Y:S02]  /*e320*/  ISETP.GE.U32.AND P1, PT, R5, 0x7fffff11, PT ;  /* 0x7fffff110500780c */ /* 0x000fe40003f26070 */
[----:B--2---:R-:W-:Y:S01]  /*e330*/  IADD3 R5, R154, -0xd1, RZ ;  /* 0xffffff2f9a057810 */ /* 0x004fe20007ffe0ff */
[----:B------:R-:W5:Y:S01]  /*e340*/  LDL.LU.64 R16, [R1+0x6a0] ;  /* 0x0006a00001107983 */ /* 0x000f620000300a00 */
[----:B-1----:R-:W1:Y:S02]  /*e350*/  LDC R42, c[0x0][0x230] ;  /* 0x00008c00ff2a7b82 */ /* 0x002e640000000800 */
[----:B------:R-:W-:Y:S01]  /*e360*/  ISETP.GE.U32.AND P2, PT, R5, 0x7fffff10, PT ;  /* 0x7fffff100500780c */ /* 0x000fe20003f46070 */
[----:B------:R2:W-:Y:S01]  /*e370*/  STL [R1], RZ ;  /* 0x000000ff01007387 */ /* 0x0005e20000100800 */
[----:B---3--:R-:W-:-:S03]  /*e380*/  VIADD R146, R146, 0xffffff2e ;  /* 0xffffff2e92927836 */ /* 0x008fc60000000000 */
[----:B------:R2:W-:Y:S01]  /*e390*/  STL [R1+0x4], RZ ;  /* 0x000004ff01007387 */ /* 0x0005e20000100800 */
[----:B----4-:R-:W-:Y:S01]  /*e3a0*/  VIADD R136, R136, 0xffffff2d ;  /* 0xffffff2d88887836 */ /* 0x010fe20000000000 */
[----:B------:R-:W3:Y:S02]  /*e3b0*/  LDC R5, c[0x0][0x230] ;  /* 0x00008c00ff057b82 */ /* 0x000ee40000000800 */
[----:B------:R2:W-:Y:S04]  /*e3c0*/  STL [R1+0x8], RZ ;  /* 0x000008ff01007387 */ /* 0x0005e80000100800 */
[----:B------:R2:W-:Y:S01]  /*e3d0*/  STL [R1+0xc], RZ ;  /* 0x00000cff01007387 */ /* 0x0005e20000100800 */
[----:B------:R-:W-:-:S03]  /*e3e0*/  ISETP.GE.U32.AND P0, PT, R146, 0x7fffff0f, PT ;  /* 0x7fffff0f9200780c */ /* 0x000fc60003f06070 */
[----:B------:R2:W-:Y:S04]  /*e3f0*/  STL [R1+0x10], RZ ;  /* 0x000010ff01007387 */ /* 0x0005e80000100800 */
[----:B------:R2:W-:Y:S04]  /*e400*/  STL [R1+0x14], RZ ;  /* 0x000014ff01007387 */ /* 0x0005e80000100800 */
[----:B------:R2:W-:Y:S04]  /*e410*/  STL [R1+0x18], RZ ;  /* 0x000018ff01007387 */ /* 0x0005e80000100800 */
[----:B------:R-:W-:Y:S04]  /*e420*/  LDGSTS.E [R12+0x6000c], desc[UR10][R142.64], !P1 ;  /* 0x6000c0008e0c7fae */ /* 0x000fe8000c92184a */
[----:B------:R2:W-:Y:S01]  /*e430*/  STL [R1+0x1c], RZ ;  /* 0x00001cff01007387 */ /* 0x0005e20000100800 */
[----:B-1----:R-:W-:-:S03]  /*e440*/  IADD3 R42, R42, -0xd4, RZ ;  /* 0xffffff2c2a2a7810 */ /* 0x002fc60007ffe0ff */
[----:B------:R-:W-:Y:S04]  /*e450*/  LDGSTS.E [R12+0x6400c], desc[UR10][R150.64], !P1 ;  /* 0x6400c000960c7fae */ /* 0x000fe8000c92184a */
[----:B------:R2:W-:Y:S04]  /*e460*/  STL [R1+0x20], RZ ;  /* 0x000020ff01007387 */ /* 0x0005e80000100800 */
[----:B------:R-:W-:Y:S04]  /*e470*/  LDGSTS.E [R12+0x6800c], desc[UR10][R148.64], !P1 ;  /* 0x6800c000940c7fae */ /* 0x000fe8000c92184a */
[----:B------:R2:W-:Y:S04]  /*e480*/  STL [R1+0x24], RZ ;  /* 0x000024ff01007387 */ /* 0x0005e80000100800 */
[----:B------:R1:W-:Y:S01]  /*e490*/  LDGSTS.E [R12+0x6c00c], desc[UR10][R36.64], !P1 ;  /* 0x6c00c000240c7fae */ /* 0x0003e2000c92184a */
[----:B------:R-:W-:-:S03]  /*e4a0*/  ISETP.GE.U32.AND P1, PT, R136, 0x7fffff0e, PT ;  /* 0x7fffff0e8800780c */ /* 0x000fc60003f26070 */
[----:B------:R2:W-:Y:S04]  /*e4b0*/  STL [R1+0x28], RZ ;  /* 0x000028ff01007387 */ /* 0x0005e80000100800 */
[----:B------:R-:W-:Y:S04]  /*e4c0*/  LDGSTS.E [R7+0x60000], desc[UR10][R106.64], !P2 ;  /* 0x600000006a077fae */ /* 0x000fe8000d12184a */
[----:B------:R2:W-:Y:S01]  /*e4d0*/  STL [R1+0x2c], RZ ;  /* 0x00002cff01007387 */ /* 0x0005e20000100800 */
[----:B------:R-:W-:Y:S01]  /*e4e0*/  IMAD.WIDE R8, R3, 0x4, R8 ;  /* 0x0000000403087825 */ /* 0x000fe200078e0208 */
[----:B-1----:R-:W1:Y:S02]  /*e4f0*/  LDC R12, c[0x0][0x230] ;  /* 0x00008c00ff0c7b82 */ /* 0x002e640000000800 */
[----:B------:R-:W-:Y:S04]  /*e500*/  LDGSTS.E [R7+0x64000], desc[UR10][R140.64], !P2 ;  /* 0x640000008c077fae */ /* 0x000fe8000d12184a */
[----:B------:R2:W-:Y:S04]  /*e510*/  STL [R1+0x30], RZ ;  /* 0x000030ff01007387 */ /* 0x0005e80000100800 */
[----:B------:R-:W-:Y:S04]  /*e520*/  LDGSTS.E [R7+0x68000], desc[UR10][R138.64], !P2 ;  /* 0x680000008a077fae */ /* 0x000fe8000d12184a */
[----:B------:R2:W-:Y:S04]  /*e530*/  STL [R1+0x34], RZ ;  /* 0x000034ff01007387 */ /* 0x0005e80000100800 */
[----:B------:R4:W-:Y:S01]  /*e540*/  LDGSTS.E [R7+0x6c000], desc[UR10][R34.64], !P2 ;  /* 0x6c00000022077fae */ /* 0x0009e2000d12184a */
[----:B------:R-:W-:-:S03]  /*e550*/  ISETP.GE.U32.AND P2, PT, R42, 0x7fffff0d, PT ;  /* 0x7fffff0d2a00780c */ /* 0x000fc60003f46070 */
[----:B------:R2:W-:Y:S04]  /*e560*/  STL [R1+0x38], RZ ;  /* 0x000038ff01007387 */ /* 0x0005e80000100800 */
[----:B------:R2:W-:Y:S01]  /*e570*/  STL [R1+0x3c], RZ ;  /* 0x00003cff01007387 */ /* 0x0005e20000100800 */
[----:B------:R-:W-:-:S03]  /*e580*/  IMAD.WIDE R126, R3, 0x4, R126 ;  /* 0x00000004037e7825 */ /* 0x000fc600078e027e */
[----:B------:R2:W-:Y:S01]  /*e590*/  STL [R1+0x40], RZ ;  /* 0x000040ff01007387 */ /* 0x0005e20000100800 */
[C---:B------:R-:W-:Y:S01]  /*e5a0*/  IMAD.WIDE R124, R3.reuse, 0x4, R124 ;  /* 0x00000004037c7825 */ /* 0x040fe200078e027c */
[----:B----4-:R-:W4:Y:S02]  /*e5b0*/  LDC R34, c[0x0][0x230] ;  /* 0x00008c00ff227b82 */ /* 0x010f240000000800 */
[----:B------:R2:W-:Y:S01]  /*e5c0*/  STL [R1+0x44], RZ ;  /* 0x000044ff01007387 */ /* 0x0005e20000100800 */
[----:B------:R-:W-:-:S03]  /*e5d0*/  IMAD.WIDE R92, R3, 0x4, R92 ;  /* 0x00000004035c7825 */ /* 0x000fc600078e025c */
[----:B------:R2:W-:Y:S01]  /*e5e0*/  STL [R1+0x48], RZ ;  /* 0x000048ff01007387 */ /* 0x0005e20000100800 */
[----:B------:R-:W-:-:S03]  /*e5f0*/  IMAD.WIDE R118, R3, 0x4, R118 ;  /* 0x0000000403767825 */ /* 0x000fc600078e0276 */
[----:B------:R2:W-:Y:S01]  /*e600*/  STL [R1+0x4c], RZ ;  /* 0x00004cff01007387 */ /* 0x0005e20000100800 */
[----:B------:R-:W-:-:S03]  /*e610*/  IMAD.WIDE R122, R3, 0x4, R122 ;  /* 0x00000004037a7825 */ /* 0x000fc600078e027a */
[----:B------:R-:W-:Y:S04]  /*e620*/  LDGSTS.E [R7+0x60004], desc[UR10][R40.64], !P0 ;  /* 0x6000400028077fae */ /* 0x000fe8000c12184a */
        /* <DEDUP_REMOVED lines=8> */
[----:B------:R3:W-:Y:S04]  /*e6b0*/  LDGSTS.E [R7+0x6c004], desc[UR10][R8.64], !P0 ;  /* 0x6c00400008077fae */ /* 0x0007e8000c12184a */
[----:B------:R2:W-:Y:S04]  /*e6c0*/  STL [R1+0x5c], RZ ;  /* 0x00005cff01007387 */ /* 0x0005e80000100800 */
[----:B------:R-:W-:Y:S04]  /*e6d0*/  LDGSTS.E [R7+0x60008], desc[UR10][R126.64], !P1 ;  /* 0x600080007e077fae */ /* 0x000fe8000c92184a */
[----:B------:R2:W-:Y:S01]  /*e6e0*/  STL [R1+0x60], RZ ;  /* 0x000060ff01007387 */ /* 0x0005e20000100800 */
[----:B---3--:R-:W3:Y:S03]  /*e6f0*/  LDC R9, c[0x0][0x230] ;  /* 0x00008c00ff097b82 */ /* 0x008ee60000000800 */
[----:B------:R-:W-:Y:S04]  /*e700*/  LDGSTS.E [R7+0x64008], desc[UR10][R124.64], !P1 ;  /* 0x640080007c077fae */ /* 0x000fe8000c92184a */
[----:B------:R2:W-:Y:S01]  /*e710*/  STL [R1+0x64], RZ ;  /* 0x000064ff01007387 */ /* 0x0005e20000100800 */
[----:B------:R-:W-:Y:S01]  /*e720*/  VIADD R5, R5, 0xffffff2b ;  /* 0xffffff2b05057836 */ /* 0x000fe20000000000 */
[----:B------:R-:W2:Y:S02]  /*e730*/  LDC R8, c[0x0][0x230] ;  /* 0x00008c00ff087b82 */ /* 0x000ea40000000800 */
[----:B------:R-:W-:Y:S04]  /*e740*/  LDGSTS.E [R7+0x68008], desc[UR10][R92.64], !P1 ;  /* 0x680080005c077fae */ /* 0x000fe8000c92184a */
[----:B------:R1:W-:Y:S04]  /*e750*/  STL [R1+0x68], RZ ;  /* 0x000068ff01007387 */ /* 0x0003e80000100800 */
        /* <DEDUP_REMOVED lines=8> */
[----:B------:R3:W-:Y:S04]  /*e7e0*/  LDGSTS.E [R7+0x6c00c], desc[UR10][R20.64], !P2 ;  /* 0x6c00c00014077fae */ /* 0x0007e8000d12184a */
[----:B------:R1:W-:Y:S04]  /*e7f0*/  STL [R1+0x7c], RZ ;  /* 0x00007cff01007387 */ /* 0x0003e80000100800 */
[----:B------:R-:W2:Y:S01]  /*e800*/  LDL R21, [R1+0x254] ;  /* 0x0002540001157983 */ /* 0x000ea20000100800 */
[----:B------:R-:W-:Y:S01]  /*e810*/  ISETP.GE.U32.AND P0, PT, R5, 0x7fffff0c, PT ;  /* 0x7fffff0c0500780c */ /* 0x000fe20003f06070 */
[----:B-1----:R-:W-:-:S02]  /*e820*/  VIADD R5, R12, 0xffffff2a ;  /* 0xffffff2a0c057836 */ /* 0x002fc40000000000 */
[----:B------:R-:W-:Y:S01]  /*e830*/  IMAD.WIDE R116, R3, 0x4, R116 ;  /* 0x0000000403747825 */ /* 0x000fe200078e0274 */
[----:B------:R-:W1:Y:S02]  /*e840*/  LDC R12, c[0x0][0x230] ;  /* 0x00008c00ff0c7b82 */ /* 0x000e640000000800 */
[----:B------:R-:W-:Y:S01]  /*e850*/  ISETP.GE.U32.AND P1, PT, R5, 0x7fffff0b, PT ;  /* 0x7fffff0b0500780c */ /* 0x000fe20003f26070 */
[----:B------:R-:W-:-:S04]  /*e860*/  IMAD.WIDE R114, R3, 0x4, R114 ;  /* 0x0000000403727825 */ /* 0x000fc800078e0272 */
[C---:B------:R-:W-:Y:S02]  /*e870*/  IMAD.WIDE R104, R3.reuse, 0x4, R104 ;  /* 0x0000000403687825 */ /* 0x040fe400078e0268 */
[----:B------:R-:W-:Y:S02]  /*e880*/  LDGSTS.E [R6+0x60000], desc[UR10][R116.64], !P0 ;  /* 0x6000000074067fae */ /* 0x000fe4000c12184a */
[C---:B------:R-:W-:Y:S01]  /*e890*/  IMAD.WIDE R102, R3.reuse, 0x4, R102 ;  /* 0x0000000403667825 */ /* 0x040fe200078e0266 */
[----:B----4-:R-:W-:Y:S01]  /*e8a0*/  IADD3 R5, R34, -0xd7, RZ ;  /* 0xffffff2922057810 */ /* 0x010fe20007ffe0ff */
[----:B------:R-:W-:Y:S02]  /*e8b0*/  LDGSTS.E [R6+0x64000], desc[UR10][R114.64], !P0 ;  /* 0x6400000072067fae */ /* 0x000fe4000c12184a */
[C---:B------:R-:W-:Y:S02]  /*e8c0*/  IMAD.WIDE R100, R3.reuse, 0x4, R100 ;  /* 0x0000000403647825 */ /* 0x040fe400078e0264 */
[----:B------:R-:W-:Y:S02]  /*e8d0*/  LDGSTS.E [R6+0x68000], desc[UR10][R104.64], !P0 ;  /* 0x6800000068067fae */ /* 0x000fe4000c12184a */
[----:B------:R-:W-:-:S02]  /*e8e0*/  IMAD.WIDE R96, R3, 0x4, R96 ;  /* 0x0000000403607825 */ /* 0x000fc400078e0260 */
[----:B------:R-:W-:Y:S02]  /*e8f0*/  LDGSTS.E [R6+0x6c000], desc[UR10][R102.64], !P0 ;  /* 0x6c00000066067fae */ /* 0x000fe4000c12184a */
[C---:B------:R-:W-:Y:S02]  /*e900*/  IMAD.WIDE R90, R3.reuse, 0x4, R90 ;  /* 0x00000004035a7825 */ /* 0x040fe400078e025a */
[----:B------:R-:W-:Y:S02]  /*e910*/  LDGSTS.E [R6+0x60004], desc[UR10][R100.64], !P1 ;  /* 0x6000400064067fae */ /* 0x000fe4000c92184a */
[----:B------:R-:W-:Y:S01]  /*e920*/  IMAD.WIDE R84, R3, 0x4, R84 ;  /* 0x0000000403547825 */ /* 0x000fe200078e0254 */
[----:B------:R-:W-:Y:S01]  /*e930*/  ISETP.GE.U32.AND P2, PT, R5, 0x7fffff0a, PT ;  /* 0x7fffff0a0500780c */ /* 0x000fe20003f46070 */
[----:B------:R-:W-:Y:S02]  /*e940*/  LDGSTS.E [R6+0x64004], desc[UR10][R96.64], !P1 ;  /* 0x6400400060067fae */ /* 0x000fe4000c92184a */
[----:B---3--:R-:W-:-:S02]  /*e950*/  VIADD R7, R9, 0xffffff27 ;  /* 0xffffff2709077836 */ /* 0x008fc40000000000 */
[----:B------:R-:W-:Y:S01]  /*e960*/  LDGSTS.E [R6+0x68004], desc[UR10][R90.64], !P1 ;  /* 0x680040005a067fae */ /* 0x000fe2000c92184a */
[----:B--2---:R-:W-:Y:S01]  /*e970*/  VIADD R5, R8, 0xffffff28 ;  /* 0xffffff2808057836 */ /* 0x004fe20000000000 */
[----:B------:R-:W2:Y:S02]  /*e980*/  LDC R9, c[0x0][0x230] ;  /* 0x00008c00ff097b82 */ /* 0x000ea40000000800 */
[----:B------:R-:W-:Y:S01]  /*e990*/  LDGSTS.E [R6+0x6c004], desc[UR10][R84.64], !P1 ;  /* 0x6c00400054067fae */ /* 0x000fe2000c92184a */
[----:B------:R-:W-:Y:S02]  /*e9a0*/  ISETP.GE.U32.AND P1, PT, R7, 0x7fffff08, PT ;  /* 0x7fffff080700780c */ /* 0x000fe40003f26070 */
[----:B------:R-:W-:-:S03]  /*e9b0*/  ISETP.GE.U32.AND P0, PT, R5, 0x7fffff09, PT ;  /* 0x7fffff090500780c */ /* 0x000fc60003f06070 */
[----:B------:R-:W3:Y:S01]  /*e9c0*/  LDC R7, c[0x0][0x230] ;  /* 0x00008c00ff077b82 */ /* 0x000ee20000000800 */
[----:B------:R-:W-:-:S04]  /*e9d0*/  IMAD.WIDE R86, R3, 0x4, R86 ;  /* 0x0000000403567825 */ /* 0x000fc800078e0256 */
[C---:B------:R-:W-:Y:S01]  /*e9e0*/  IMAD.WIDE R18, R3.reuse, 0x4, R18 ;  /* 0x0000000403127825 */ /* 0x040fe200078e0212 */
[----:B------:R-:W-:Y:S02]  /*e9f0*/  LDGSTS.E [R6+0x60008], desc[UR10][R86.64], !P2 ;  /* 0x6000800056067fae */ /* 0x000fe4000d12184a */
[----:B------:R-:W4:Y:S01]  /*ea00*/  LDC R8, c[0x0][0x230] ;  /* 0x00008c00ff087b82 */ /* 0x000f220000000800 */
        /* <DEDUP_REMOVED lines=9> */
[----:B-1----:R-:W-:Y:S01]  /*eaa0*/  IADD3 R5, R12, -0xda, RZ ;  /* 0xffffff260c057810 */ /* 0x002fe20007ffe0ff */
[----:B------:R-:W-:Y:S02]  /*eab0*/  LDGSTS.E [R6+0x6400c], desc[UR10][R76.64], !P0 ;  /* 0x6400c0004c067fae */ /* 0x000fe4000c12184a */
[----:B------:R-:W-:-:S02]  /*eac0*/  IMAD.WIDE R30, R3, 0x4, R30 ;  /* 0x00000004031e7825 */ /* 0x000fc400078e021e */
[----:B------:R-:W-:Y:S02]  /*ead0*/  LDGSTS.E [R6+0x6800c], desc[UR10][R70.64], !P0 ;  /* 0x6800c00046067fae */ /* 0x000fe4000c12184a */
[----:B------:R-:W-:Y:S02]  /*eae0*/  IMAD.WIDE R32, R3, 0x4, R32 ;  /* 0x0000000403207825 */ /* 0x000fe400078e0220 */
[----:B------:R1:W-:Y:S01]  /*eaf0*/  LDGSTS.E [R6+0x6c00c], desc[UR10][R30.64], !P0 ;  /* 0x6c00c0001e067fae */ /* 0x0003e2000c12184a */
[----:B------:R-:W-:Y:S01]  /*eb00*/  ISETP.GE.U32.AND P0, PT, R5, 0x7fffff07, PT ;  /* 0x7fffff070500780c */ /* 0x000fe20003f06070 */
[C---:B------:R-:W-:Y:S02]  /*eb10*/  IMAD.WIDE R28, R3.reuse, 0x4, R28 ;  /* 0x00000004031c7825 */ /* 0x040fe400078e021c */
[----:B------:R-:W-:Y:S02]  /*eb20*/  LDGSTS.E [R2+0x60000], desc[UR10][R32.64], !P1 ;  /* 0x6000000020027fae */ /* 0x000fe4000c92184a */
[----:B------:R-:W-:-:S02]  /*eb30*/  IMAD.WIDE R24, R3, 0x4, R24 ;  /* 0x0000000403187825 */ /* 0x000fc400078e0218 */
[----:B------:R-:W-:Y:S01]  /*eb40*/  LDGSTS.E [R2+0x64000], desc[UR10][R28.64], !P1 ;  /* 0x640000001c027fae */ /* 0x000fe2000c92184a */
[----:B-1----:R-:W1:Y:S01]  /*eb50*/  LDC R6, c[0x0][0x230] ;  /* 0x00008c00ff067b82 */ /* 0x002e620000000800 */
[----:B------:R-:W-:Y:S02]  /*eb60*/  IMAD.WIDE R26, R3, 0x4, R26 ;  /* 0x00000004031a7825 */ /* 0x000fe400078e021a */
[----:B------:R-:W-:Y:S02]  /*eb70*/  LDGSTS.E [R2+0x68000], desc[UR10][R24.64], !P1 ;  /* 0x6800000018027fae */ /* 0x000fe4000c92184a */
[----:B---3--:R-:W-:Y:S02]  /*eb80*/  VIADD R5, R7, 0xffffff25 ;  /* 0xffffff2507057836 */ /* 0x008fe40000000000 */
[----:B------:R-:W-:Y:S01]  /*eb90*/  LDGSTS.E [R2+0x6c000], desc[UR10][R26.64], !P1 ;  /* 0x6c0000001a027fae */ /* 0x000fe2000c92184a */
[----:B------:R-:W3:Y:S01]  /*eba0*/  LDC R7, c[0x0][0x230] ;  /* 0x00008c00ff077b82 */ /* 0x000ee20000000800 */
[----:B------:R-:W-:Y:S01]  /*ebb0*/  IMAD.WIDE R22, R3, 0x4, R22 ;  /* 0x0000000403167825 */ /* 0x000fe200078e0216 */
[----:B------:R-:W-:-:S03]  /*ebc0*/  ISETP.GE.U32.AND P1, PT, R5, 0x7fffff06, PT ;  /* 0x7fffff060500780c */ /* 0x000fc60003f26070 */
[C---:B------:R-:W-:Y:S01]  /*ebd0*/  IMAD.WIDE R94, R3.reuse, 0x4, R94 ;  /* 0x00000004035e7825 */ /* 0x040fe200078e025e */
[----:B------:R-:W-:Y:S03]  /*ebe0*/  LDGSTS.E [R2+0x60004], desc[UR10][R22.64], !P0 ;  /* 0x6000400016027fae */ /* 0x000fe6000c12184a */
[C---:B------:R-:W-:Y:S01]  /*ebf0*/  IMAD.WIDE R98, R3.reuse, 0x4, R98 ;  /* 0x0000000403627825 */ /* 0x040fe200078e0262 */
[----:B------:R-:W-:Y:S03]  /*ec00*/  LDGSTS.E [R2+0x64004], desc[UR10][R94.64], !P0 ;  /* 0x640040005e027fae */ /* 0x000fe6000c12184a */
[----:B----4-:R-:W-:Y:S01]  /*ec10*/  VIADD R5, R8, 0xffffff24 ;  /* 0xffffff2408057836 */ /* 0x010fe20000000000 */
[----:B------:R-:W-:Y:S01]  /*ec20*/  LDGSTS.E [R2+0x68004], desc[UR10][R98.64], !P0 ;  /* 0x6800400062027fae */ /* 0x000fe2000c12184a */
[----:B------:R-:W-:Y:S01]  /*ec30*/  IMAD.WIDE R194, R3, 0x4, R194 ;  /* 0x0000000403c27825 */ /* 0x000fe200078e02c2 */
[----:B------:R-:W4:Y:S04]  /*ec40*/  LDC R8, c[0x0][0x230] ;  /* 0x00008c00ff087b82 */ /* 0x000f280000000800 */
[----:B------:R-:W-:Y:S01]  /*ec50*/  LDGSTS.E [R2+0x6c004], desc[UR10][R194.64], !P0 ;  /* 0x6c004000c2027fae */ /* 0x000fe2000c12184a */
[----:B------:R-:W-:-:S02]  /*ec60*/  ISETP.GE.U32.AND P0, PT, R5, 0x7fffff05, PT ;  /* 0x7fffff050500780c */ /* 0x000fc40003f06070 */
[----:B--2---:R-:W-:Y:S01]  /*ec70*/  IADD3 R5, R9, -0xdd, RZ ;  /* 0xffffff2309057810 */ /* 0x004fe20007ffe0ff */
[----:B------:R-:W-:-:S03]  /*ec80*/  IMAD.WIDE R190, R3, 0x4, R190 ;  /* 0x0000000403be7825 */ /* 0x000fc600078e02be */
[----:B------:R-:W-:Y:S01]  /*ec90*/  ISETP.GE.U32.AND P2, PT, R5, 0x7fffff04, PT ;  /* 0x7fffff040500780c */ /* 0x000fe20003f46070 */
[C---:B------:R-:W-:Y:S01]  /*eca0*/  IMAD.WIDE R130, R3.reuse, 0x4, R130 ;  /* 0x0000000403827825 */ /* 0x040fe200078e0282 */
[----:B------:R-:W-:Y:S03]  /*ecb0*/  LDGSTS.E [R2+0x60008], desc[UR10][R190.64], !P1 ;  /* 0x60008000be027fae */ /* 0x000fe6000c92184a */
[C---:B------:R-:W-:Y:S01]  /*ecc0*/  IMAD.WIDE R192, R3.reuse, 0x4, R192 ;  /* 0x0000000403c07825 */ /* 0x040fe200078e02c0 */
[----:B------:R-:W-:Y:S03]  /*ecd0*/  LDGSTS.E [R2+0x64008], desc[UR10][R130.64], !P1 ;  /* 0x6400800082027fae */ /* 0x000fe6000c92184a */
[C---:B------:R-:W-:Y:S01]  /*ece0*/  IMAD.WIDE R178, R3.reuse, 0x4, R178 ;  /* 0x0000000403b27825 */ /* 0x040fe200078e02b2 */
[----:B------:R-:W-:Y:S03]  /*ecf0*/  LDGSTS.E [R2+0x68008], desc[UR10][R192.64], !P1 ;  /* 0x68008000c0027fae */ /* 0x000fe6000c92184a */
[----:B-1----:R-:W-:Y:S01]  /*ed00*/  VIADD R5, R6, 0xffffff22 ;  /* 0xffffff2206057836 */ /* 0x002fe20000000000 */
[----:B------:R-:W-:Y:S01]  /*ed10*/  LDGSTS.E [R2+0x6c008], desc[UR10][R178.64], !P1 ;  /* 0x6c008000b2027fae */ /* 0x000fe2000c92184a */
        /* <DEDUP_REMOVED lines=8> */
[----:B------:R-:W-:-:S04]  /*eda0*/  IMAD.WIDE R170, R3, 0x4, R170 ;  /* 0x0000000403aa7825 */ /* 0x000fc800078e02aa */
[----:B------:R-:W-:Y:S01]  /*edb0*/  IMAD.WIDE R128, R3, 0x4, R128 ;  /* 0x0000000403807825 */ /* 0x000fe200078e0280 */
[----:B------:R-:W-:Y:S03]  /*edc0*/  LDGSTS.E [R2+0x6c00c], desc[UR10][R132.64], !P0 ;  /* 0x6c00c00084027fae */ /* 0x000fe6000c12184a */
[----:B---3--:R-:W-:Y:S01]  /*edd0*/  VIADD R5, R7, 0xffffff21 ;  /* 0xffffff2107057836 */ /* 0x008fe20000000000 */
[----:B------:R-:W-:Y:S01]  /*ede0*/  LDGSTS.E [R248+0x60000], desc[UR10][R170.64], !P2 ;  /* 0x60000000aaf87fae */ /* 0x000fe2000d12184a */
[----:B------:R-:W-:Y:S01]  /*edf0*/  IMAD.WIDE R80, R3, 0x4, R80 ;  /* 0x0000000403507825 */ /* 0x000fe200078e0250 */
[----:B----4-:R-:W-:-:S03]  /*ee00*/  IADD3 R229, R8, -0xe0, RZ ;  /* 0xffffff2008e57810 */ /* 0x010fc60007ffe0ff */
[----:B------:R-:W-:Y:S01]  /*ee10*/  IMAD.WIDE R68, R3, 0x4, R68 ;  /* 0x0000000403447825 */ /* 0x000fe200078e0244 */
[----:B------:R-:W-:Y:S01]  /*ee20*/  ISETP.GE.U32.AND P0, PT, R5, 0x7fffff02, PT ;  /* 0x7fffff020500780c */ /* 0x000fe20003f06070 */
[----:B------:R-:W-:Y:S02]  /*ee30*/  LDGSTS.E [R248+0x64000], desc[UR10][R128.64], !P2 ;  /* 0x6400000080f87fae */ /* 0x000fe4000d12184a */
[C---:B------:R-:W-:Y:S02]  /*ee40*/  IMAD.WIDE R74, R3.reuse, 0x4, R74 ;  /* 0x00000004034a7825 */ /* 0x040fe400078e024a */
[----:B------:R-:W-:Y:S02]  /*ee50*/  LDGSTS.E [R248+0x68000], desc[UR10][R80.64], !P2 ;  /* 0x6800000050f87fae */ /* 0x000fe4000d12184a */
[----:B------:R-:W-:Y:S02]  /*ee60*/  IMAD.WIDE R56, R3, 0x4, R56 ;  /* 0x0000000403387825 */ /* 0x000fe400078e0238 */
[----:B------:R-:W-:Y:S01]  /*ee70*/  LDGSTS.E [R248+0x6c000], desc[UR10][R68.64], !P2 ;  /* 0x6c00000044f87fae */ /* 0x000fe2000d12184a */
[----:B------:R-:W-:Y:S01]  /*ee80*/  ISETP.GE.U32.AND P2, PT, R229, 0x7fffff01, PT ;  /* 0x7fffff01e500780c */ /* 0x000fe20003f46070 */
        /* <DEDUP_REMOVED lines=25> */
[----:B------:R-:W0:Y:S02]  /*f020*/  LDGDEPBAR ;  /* 0x00000000000079af */ /* 0x000e240000000000 */
[C---:B------:R-:W-:Y:S02]  /*f030*/  IMAD.WIDE R218, R11.reuse, 0x4, R218 ;  /* 0x000000040bda7825 */ /* 0x040fe400078e02da */
[----:B------:R-:W-:Y:S02]  /*f040*/  LDGSTS.E [R244+-0x74000], desc[UR10][R50.64], P4 ;  /* 0x8c00000032f47fae */ /* 0x000fe4000a12184a */
[C---:B------:R-:W-:Y:S02]  /*f050*/  IMAD.WIDE R216, R11.reuse, 0x4, R216 ;  /* 0x000000040bd87825 */ /* 0x040fe400078e02d8 */
[----:B------:R-:W-:Y:S02]  /*f060*/  LDGSTS.E [R244+-0x73c00], desc[UR10][R220.64], P4 ;  /* 0x8c400000dcf47fae */ /* 0x000fe4000a12184a */
[----:B------:R-:W-:-:S02]  /*f070*/  IMAD.WIDE R214, R11, 0x4, R214 ;  /* 0x000000040bd67825 */ /* 0x000fc400078e02d6 */
[----:B------:R-:W-:Y:S02]  /*f080*/  LDGSTS.E [R244+-0x73800], desc[UR10][R144.64], P4 ;  /* 0x8c80000090f47fae */ /* 0x000fe4000a12184a */
[C---:B------:R-:W-:Y:S02]  /*f090*/  IMAD.WIDE R212, R11.reuse, 0x4, R212 ;  /* 0x000000040bd47825 */ /* 0x040fe400078e02d4 */
[----:B------:R-:W-:Y:S02]  /*f0a0*/  LDGSTS.E [R244+-0x73400], desc[UR10][R218.64], P4 ;  /* 0x8cc00000daf47fae */ /* 0x000fe4000a12184a */
[C---:B------:R-:W-:Y:S02]  /*f0b0*/  IMAD.WIDE R210, R11.reuse, 0x4, R210 ;  /* 0x000000040bd27825 */ /* 0x040fe400078e02d2 */
[----:B------:R1:W-:Y:S02]  /*f0c0*/  LDGSTS.E [R244+-0x73000], desc[UR10][R216.64], P4 ;  /* 0x8d000000d8f47fae */ /* 0x0003e4000a12184a */
        /* <DEDUP_REMOVED lines=11> */
[----:B------:R-:W-:Y:S02]  /*f180*/  LDGSTS.E [R0+-0x73600], desc[UR10][R206.64], P4 ;  /* 0x8ca00000ce007fae */ /* 0x000fe4000a12184a */
[----:B------:R-:W-:-:S02]  /*f190*/  IMAD.WIDE R198, R11, 0x4, R198 ;  /* 0x000000040bc67825 */ /* 0x000fc400078e02c6 */
[----:B------:R-:W-:Y:S02]  /*f1a0*/  LDGSTS.E [R0+-0x73200], desc[UR10][R204.64], P4 ;  /* 0x8ce00000cc007fae */ /* 0x000fe4000a12184a */
[----:B------:R-:W-:Y:S02]  /*f1b0*/  IMAD.WIDE R196, R11, 0x4, R196 ;  /* 0x000000040bc47825 */ /* 0x000fe400078e02c4 */
[----:B------:R-:W-:Y:S04]  /*f1c0*/  LDGSTS.E [R0+-0x72e00], desc[UR10][R202.64], P4 ;  /* 0x8d200000ca007fae */ /* 0x000fe8000a12184a */
[----:B------:R-:W-:Y:S04]  /*f1d0*/  LDGSTS.E [R0+-0x72a00], desc[UR10][R200.64], P4 ;  /* 0x8d600000c8007fae */ /* 0x000fe8000a12184a */
[----:B------:R-:W-:Y:S01]  /*f1e0*/  LDGSTS.E [R0+-0x72600], desc[UR10][R198.64], P4 ;  /* 0x8da00000c6007fae */ /* 0x000fe2000a12184a */
[----:B------:R-:W-:-:S03]  /*f1f0*/  ISETP.GE.AND P0, PT, R21, 0x20, PT ;  /* 0x000000201500780c */ /* 0x000fc60003f06270 */
[----:B------:R3:W-:Y:S01]  /*f200*/  LDGSTS.E [R0+-0x72200], desc[UR10][R196.64], P4 ;  /* 0x8de00000c4007fae */ /* 0x0007e2000a12184a */
[----:B-1----:R-:W-:-:S03]  /*f210*/  CS2R R216, SRZ ;  /* 0x0000000000d87805 */ /* 0x002fc6000001ff00 */
[----:B------:R-:W0:Y:S01]  /*f220*/  LDGDEPBAR ;  /* 0x00000000000079af */ /* 0x000e220000000000 */
[----:B------:R-:W-:Y:S02]  /*f230*/  CS2R R218, SRZ ;  /* 0x0000000000da7805 */ /* 0x000fe4000001ff00 */
[----:B------:R-:W-:Y:S02]  /*f240*/  CS2R R220, SRZ ;  /* 0x0000000000dc7805 */ /* 0x000fe4000001ff00 */
[----:B------:R-:W-:Y:S02]  /*f250*/  CS2R R222, SRZ ;  /* 0x0000000000de7805 */ /* 0x000fe4000001ff00 */
[----:B------:R-:W-:Y:S02]  /*f260*/  CS2R R224, SRZ ;  /* 0x0000000000e07805 */ /* 0x000fe4000001ff00 */
[----:B------:R-:W-:Y:S02]  /*f270*/  CS2R R226, SRZ ;  /* 0x0000000000e27805 */ /* 0x000fe4000001ff00 */
[----:B------:R-:W-:-:S02]  /*f280*/  CS2R R228, SRZ ;  /* 0x0000000000e47805 */ /* 0x000fc4000001ff00 */
[----:B------:R-:W-:Y:S02]  /*f290*/  CS2R R230, SRZ ;  /* 0x0000000000e67805 */ /* 0x000fe4000001ff00 */
[----:B------:R-:W-:Y:S02]  /*f2a0*/  CS2R R232, SRZ ;  /* 0x0000000000e87805 */ /* 0x000fe4000001ff00 */
[----:B------:R-:W-:Y:S02]  /*f2b0*/  CS2R R234, SRZ ;  /* 0x0000000000ea7805 */ /* 0x000fe4000001ff00 */
[----:B------:R-:W-:Y:S02]  /*f2c0*/  CS2R R236, SRZ ;  /* 0x0000000000ec7805 */ /* 0x000fe4000001ff00 */
[----:B------:R-:W-:Y:S02]  /*f2d0*/  CS2R R238, SRZ ;  /* 0x0000000000ee7805 */ /* 0x000fe4000001ff00 */
[----:B------:R-:W-:-:S02]  /*f2e0*/  CS2R R240, SRZ ;  /* 0x0000000000f07805 */ /* 0x000fc4000001ff00 */
[----:B------:R-:W-:Y:S02]  /*f2f0*/  CS2R R242, SRZ ;  /* 0x0000000000f27805 */ /* 0x000fe4000001ff00 */
[----:B--2---:R-:W-:Y:S02]  /*f300*/  CS2R R244, SRZ ;  /* 0x0000000000f47805 */ /* 0x004fe4000001ff00 */
[----:B------:R-:W-:Y:S02]  /*f310*/  CS2R R246, SRZ ;  /* 0x0000000000f67805 */ /* 0x000fe4000001ff00 */
[----:B------:R-:W-:Y:S02]  /*f320*/  CS2R R184, SRZ ;  /* 0x0000000000b87805 */ /* 0x000fe4000001ff00 */
[----:B------:R-:W-:Y:S02]  /*f330*/  CS2R R186, SRZ ;  /* 0x0000000000ba7805 */ /* 0x000fe4000001ff00 */
[----:B------:R-:W-:-:S02]  /*f340*/  CS2R R188, SRZ ;  /* 0x0000000000bc7805 */ /* 0x000fc4000001ff00 */
[----:B------:R-:W-:Y:S02]  /*f350*/  CS2R R190, SRZ ;  /* 0x0000000000be7805 */ /* 0x000fe4000001ff00 */
[----:B------:R-:W-:Y:S02]  /*f360*/  CS2R R192, SRZ ;  /* 0x0000000000c07805 */ /* 0x000fe4000001ff00 */
[----:B------:R-:W-:Y:S02]  /*f370*/  CS2R R194, SRZ ;  /* 0x0000000000c27805 */ /* 0x000fe4000001ff00 */
[----:B---3--:R-:W-:Y:S02]  /*f380*/  CS2R R196, SRZ ;  /* 0x0000000000c47805 */ /* 0x008fe4000001ff00 */
        /* <DEDUP_REMOVED lines=88> */
[----:B------:R-:W-:Y:S01]  /*f910*/  CS2R R54, SRZ ;  /* 0x0000000000367805 */ /* 0x000fe2000001ff00 */
[----:B------:R-:W-:Y:S06]  /*f920*/  @!P0 BRA `(.L_x_0) ;  /* 0x000000a800148947 */ /* 0x000fec0003800000 */
[----:B------:R-:W2:Y:S01]  /*f930*/  LDL.LU R50, [R1+0x258] ;  /* 0x0002580001327983 */ /* 0x000ea20000300800 */
[----:B-----5:R-:W-:Y:S01]  /*f940*/  SHF.R.S32.HI R2, RZ, 0x1f, R249 ;  /* 0x0000001fff027819 */ /* 0x020fe200000114f9 */
[----:B------:R-:W-:Y:S01]  /*f950*/  ULDC UR4, c[0x0][0x238] ;  /* 0x00008e0000047ab9 */ /* 0x000fe20000000800 */
[----:B------:R-:W-:Y:S01]  /*f960*/  ULDC UR5, c[0x0][0x238] ;  /* 0x00008e0000057ab9 */ /* 0x000fe20000000800 */
[----:B------:R-:W3:Y:S01]  /*f970*/  LDL.LU R51, [R1+0x25c] ;  /* 0x00025c0001337983 */ /* 0x000ee20000300800 */
[----:B------:R-:W-:Y:S01]  /*f980*/  ULDC UR6, c[0x0][0x238] ;  /* 0x00008e0000067ab9 */ /* 0x000fe20000000800 */
[----:B------:R-:W-:Y:S01]  /*f990*/  ULDC UR7, c[0x0][0x238] ;  /* 0x00008e0000077ab9 */ /* 0x000fe20000000800 */
[----:B------:R-:W1:Y:S01]  /*f9a0*/  LDC.64 R56, c[0x0][0x218] ;  /* 0x00008600ff387b82 */ /* 0x000e620000000a00 */
[----:B------:R-:W4:Y:S04]  /*f9b0*/  LDL.LU R52, [R1+0x260] ;  /* 0x0002600001347983 */ /* 0x000f280000300800 */
[----:B------:R-:W4:Y:S03]  /*f9c0*/  LDL.LU R22, [R1+0x264] ;  /* 0x0002640001167983 */ /* 0x000f260000300800 */
[----:B------:R-:W1:Y:S01]  /*f9d0*/  LDC.64 R60, c[0x0][0x210] ;  /* 0x00008400ff3c7b82 */ /* 0x000e620000000a00 */
[----:B------:R-:W4:Y:S04]  /*f9e0*/  LDL.LU R18, [R1+0x268] ;  /* 0x0002680001127983 */ /* 0x000f280000300800 */
        /* <DEDUP_REMOVED lines=11> */
[----:B------:R-:W-:Y:S04]  /*faa0*/  STL [R1+0x6b0], R17 ;  /* 0x0006b01101007387 */ /* 0x000fe80000100800 */
[----:B------:R-:W-:Y:S04]  /*fab0*/  STL [R1+0x6ac], R16 ;  /* 0x0006ac1001007387 */ /* 0x000fe80000100800 */
[----:B------:R-:W-:Y:S04]  /*fac0*/  STL [R1+0x6a8], R15 ;  /* 0x0006a80f01007387 */ /* 0x000fe80000100800 */
[----:B------:R-:W-:Y:S04]  /*fad0*/  STL [R1+0x6a4], R14 ;  /* 0x0006a40e01007387 */ /* 0x000fe80000100800 */
[----:B------:R-:W-:Y:S04]  /*fae0*/  STL [R1+0x6a0], R13 ;  /* 0x0006a00d01007387 */ /* 0x000fe80000100800 */
[----:B------:R-:W-:Y:S01]  /*faf0*/  STL [R1+0x69c], R10 ;  /* 0x00069c0a01007387 */ /* 0x000fe20000100800 */
[----:B--2---:R-:W-:-:S02]  /*fb00*/  IADD3 R26, P2, R249, R50, RZ ;  /* 0x00000032f91a7210 */ /* 0x004fc40007f5e0ff */
[C---:B---3--:R-:W-:Y:S02]  /*fb10*/  IADD3 R24, P1, R249.reuse, R51, RZ ;  /* 0x00000033f9187210 */ /* 0x048fe40007f3e0ff */
[----:B----4-:R-:W-:-:S03]  /*fb20*/  IADD3 R19, P0, R249, R52, RZ ;  /* 0x00000034f9137210 */ /* 0x010fc60007f1e0ff */
[----:B------:R2:W-:Y:S01]  /*fb30*/  STL [R1+0x740], R24 ;  /* 0x0007401801007387 */ /* 0x0005e20000100800 */
[----:B------:R-:W-:-:S03]  /*fb40*/  IADD3 R9, P4, R249, R22, RZ ;  /* 0x00000016f9097210 */ /* 0x000fc60007f9e0ff */
[----:B------:R3:W-:Y:S01]  /*fb50*/  STL [R1+0x73c], R19 ;  /* 0x00073c1301007387 */ /* 0x0007e20000100800 */
[----:B------:R-:W-:-:S03]  /*fb60*/  IADD3 R8, P6, R249, R18, RZ ;  /* 0x00000012f9087210 */ /* 0x000fc60007fde0ff */
[----:B------:R4:W-:Y:S01]  /*fb70*/  STL [R1+0x738], R9 ;  /* 0x0007380901007387 */ /* 0x0009e20000100800 */
[-C--:B--2---:R-:W-:Y:S02]  /*fb80*/  LEA.HI.X.SX32 R24, R50, R2.reuse, 0x1, P2 ;  /* 0x0000000232187211 */ /* 0x084fe400010f0eff */
[----:B------:R-:W-:Y:S01]  /*fb90*/  IADD3 R12, P5, R249, R53, RZ ;  /* 0x00000035f90c7210 */ /* 0x000fe20007fbe0ff */
[----:B------:R2:W-:Y:S01]  /*fba0*/  STL [R1+0x734], R8 ;  /* 0x0007340801007387 */ /* 0x0005e20000100800 */
[----:B---3--:R-:W-:Y:S02]  /*fbb0*/  LEA.HI.X.SX32 R19, R51, R2, 0x1, P1 ;  /* 0x0000000233137211 */ /* 0x008fe400008f0eff */
[C---:B------:R-:W-:Y:S01]  /*fbc0*/  IADD3 R20, P3, R249.reuse, R250, RZ ;  /* 0x000000faf9147210 */ /* 0x040fe20007f7e0ff */
[----:B------:R3:W-:Y:S01]  /*fbd0*/  STL [R1+0x730], R12 ;  /* 0x0007300c01007387 */ /* 0x0007e20000100800 */
[----:B----4-:R-:W-:Y:S02]  /*fbe0*/  LEA.HI.X.SX32 R9, R52, R2, 0x1, P0 ;  /* 0x0000000234097211 */ /* 0x010fe400000f0eff */
[----:B------:R-:W-:-:S02]  /*fbf0*/  IADD3 R25, P2, R249, R54, RZ ;  /* 0x00000036f9197210 */ /* 0x000fc40007f5e0ff */
[C---:B------:R-:W-:Y:S02]  /*fc00*/  IADD3 R27, P1, R249.reuse, R0, RZ ;  /* 0x00000000f91b7210 */ /* 0x040fe40007f3e0ff */
[-C--:B--2---:R-:W-:Y:S02]  /*fc10*/  LEA.HI.X.SX32 R8, R22, R2.reuse, 0x1, P4 ;  /* 0x0000000216087211 */ /* 0x084fe400020f0eff */
[C---:B------:R-:W-:Y:S01]  /*fc20*/  IADD3 R28, P0, R249.reuse, R55, RZ ;  /* 0x00000037f91c7210 */ /* 0x040fe20007f1e0ff */
[----:B------:R2:W-:Y:S01]  /*fc30*/  STL [R1+0x72c], R27 ;  /* 0x00072c1b01007387 */ /* 0x0005e20000100800 */
[----:B---3--:R-:W-:Y:S02]  /*fc40*/  LEA.HI.X.SX32 R12, R18, R2, 0x1, P6 ;  /* 0x00000002120c7211 */ /* 0x008fe400030f0eff */
[C---:B------:R-:W-:Y:S01]  /*fc50*/  IADD3 R29, P4, R249.reuse, R248, RZ ;  /* 0x000000f8f91d7210 */ /* 0x040fe20007f9e0ff */
[----:B------:R3:W-:Y:S01]  /*fc60*/  STL [R1+0x728], R28 ;  /* 0x0007281c01007387 */ /* 0x0007e20000100800 */
[----:B------:R-:W-:-:S03]  /*fc70*/  IADD3 R30, P6, R249, R5, RZ ;  /* 0x00000005f91e7210 */ /* 0x000fc60007fde0ff */
[----:B------:R4:W-:Y:S01]  /*fc80*/  STL [R1+0x724], R29 ;  /* 0x0007241d01007387 */ /* 0x0009e20000100800 */
[----:B--2---:R-:W-:-:S03]  /*fc90*/  LEA.HI.X.SX32 R27, R53, R2, 0x1, P5 ;  /* 0x00000002351b7211 */ /* 0x004fc600028f0eff */
[----:B------:R-:W2:Y:S01]  /*fca0*/  LDL.LU R18, [R1+0x29c] ;  /* 0x00029c0001127983 */ /* 0x000ea20000300800 */
[----:B------:R-:W-:-:S03]  /*fcb0*/  IADD3 R31, P5, R249, R7, RZ ;  /* 0x00000007f91f7210 */ /* 0x000fc60007fbe0ff */
[----:B------:R-:W2:Y:S01]  /*fcc0*/  LDL.LU R84, [R1+0x248] ;  /* 0x0002480001547983 */ /* 0x000ea20000300800 */
[----:B---3--:R-:W-:-:S03]  /*fcd0*/  LEA.HI.X.SX32 R28, R250, R2, 0x1, P3 ;  /* 0x00000002fa1c7211 */ /* 0x008fc600018f0eff */
[----:B------:R-:W3:Y:S04]  /*fce0*/  LDL.LU R22, [R1+0x24c] ;  /* 0x00024c0001167983 */ /* 0x000ee80000300800 */
[----:B------:R-:W3:Y:S04]  /*fcf0*/  LDL.LU R85, [R1+0x250] ;  /* 0x0002500001557983 */ /* 0x000ee80000300800 */
[----:B------:R1:W-:Y:S04]  /*fd00*/  STL [R1+0x720], R30 ;  /* 0x0007201e01007387 */ /* 0x0003e80000100800 */
[----:B------:R1:W-:Y:S04]  /*fd10*/  STL [R1+0x71c], R31 ;  /* 0x00071c1f01007387 */ /* 0x0003e80000100800 */
[----:B------:R-:W3:Y:S01]  /*fd20*/  LDL.LU R250, [R1+0x2a0] ;  /* 0x0002a00001fa7983 */ /* 0x000ee20000300800 */
[----:B----4-:R-:W-:-:S02]  /*fd30*/  LEA.HI.X.SX32 R29, R54, R2, 0x1, P2 ;  /* 0x00000002361d7211 */ /* 0x010fc400010f0eff */
[C---:B------:R-:W-:Y:S02]  /*fd40*/  IADD3 R32, P3, R249.reuse, R6, RZ ;  /* 0x00000006f9207210 */ /* 0x040fe40007f7e0ff */
[C---:B------:R-:W-:Y:S02]  /*fd50*/  IADD3 R33, P2, R249.reuse, R251, RZ ;  /* 0x000000fbf9217210 */ /* 0x040fe40007f5e0ff */
[-C--:B-1----:R-:W-:Y:S01]  /*fd60*/  LEA.HI.X.SX32 R30, R0, R2.reuse, 0x1, P1 ;  /* 0x00000002001e7211 */ /* 0x082fe200008f0eff */
[----:B------:R1:W-:Y:S01]  /*fd70*/  STL [R1+0x718], R32 ;  /* 0x0007182001007387 */ /* 0x0003e20000100800 */
[----:B------:R-:W-:Y:S02]  /*fd80*/  IADD3 R249, P1, R249, R23, RZ ;  /* 0x00000017f9f97210 */ /* 0x000fe40007f3e0ff */
[-C--:B------:R-:W-:Y:S02]  /*fd90*/  LEA.HI.X.SX32 R7, R7, R2.reuse, 0x1, P5 ;  /* 0x0000000207077211 */ /* 0x080fe400028f0eff */
[----:B------:R-:W-:Y:S01]  /*fda0*/  SHF.R.S32.HI R0, RZ, 0x1f, R21 ;  /* 0x0000001fff007819 */ /* 0x000fe20000011415 */
[----:B------:R4:W-:Y:S01]  /*fdb0*/  STL [R1+0x714], R249 ;  /* 0x000714f901007387 */ /* 0x0009e20000100800 */
[----:B------:R-:W-:-:S02]  /*fdc0*/  LEA.HI.X.SX32 R6, R6, R2, 0x1, P3 ;  /* 0x0000000206067211 */ /* 0x000fc400018f0eff */
[-C--:B------:R-:W-:Y:S01]  /*fdd0*/  LEA.HI.X.SX32 R31, R55, R2.reuse, 0x1, P0 ;  /* 0x00000002371f7211 */ /* 0x080fe200000f0eff */
[----:B------:R-:W-:Y:S01]  /*fde0*/  STL [R1+0x1ac], R7 ;  /* 0x0001ac0701007387 */ /* 0x000fe20000100800 */
[-C--:B-1----:R-:W-:Y:S02]  /*fdf0*/  LEA.HI.X.SX32 R32, R248, R2.reuse, 0x1, P4 ;  /* 0x00000002f8207211 */ /* 0x082fe400020f0eff */
[-C--:B----4-:R-:W-:Y:S02]  /*fe00*/  LEA.HI.X.SX32 R249, R5, R2.reuse, 0x1, P6 ;  /* 0x0000000205f97211 */ /* 0x090fe400030f0eff */
[-C--:B------:R-:W-:Y:S02]  /*fe10*/  LEA.HI.X.SX32 R5, R251, R2.reuse, 0x1, P2 ;  /* 0x00000002fb057211 */ /* 0x080fe400010f0eff */
[----:B------:R-:W4:Y:S01]  /*fe20*/  LDL.LU R251, [R1+0x2a4] ;  /* 0x0002a40001fb7983 */ /* 0x000f220000300800 */
[----:B------:R-:W-:Y:S02]  /*fe30*/  LEA.HI R10, R0, R21, RZ, 0x5 ;  /* 0x00000015000a7211 */ /* 0x000fe400078f28ff */
[----:B------:R-:W-:Y:S01]  /*fe40*/  LEA.HI.X.SX32 R2, R23, R2, 0x1, P1 ;  /* 0x0000000217027211 */ /* 0x000fe200008f0eff */
[----:B------:R-:W-:Y:S04]  /*fe50*/  STL [R1+0x1b0], R6 ;  /* 0x0001b00601007387 */ /* 0x000fe80000100800 */
[----:B------:R1:W-:Y:S04]  /*fe60*/  STL [R1+0x1b4], R5 ;  /* 0x0001b40501007387 */ /* 0x0003e80000100800 */
[----:B------:R-:W-:Y:S04]  /*fe70*/  STL [R1+0x6b4], R10 ;  /* 0x0006b40a01007387 */ /* 0x000fe80000100800 */
[----:B------:R1:W-:Y:S02]  /*fe80*/  STL [R1+0x1b8], R2 ;  /* 0x0001b80201007387 */ /* 0x0003e40000100800 */
[----:B-1----:R-:W-:-:S02]  /*fe90*/  SHF.R.S32.HI R5, RZ, 0x1f, R4 ;  /* 0x0000001fff057819 */ /* 0x002fc40000011404 */
[----:B------:R-:W4:Y:S01]  /*fea0*/  LDL.LU R6, [R1+0x2a8] ;  /* 0x0002a80001067983 */ /* 0x000f220000300800 */
[----:B------:R-:W-:Y:S02]  /*feb0*/  SHF.R.S32.HI R2, RZ, 0x1f, R252 ;  /* 0x0000001fff027819 */ /* 0x000fe400000114fc */
[----:B--2---:R-:W-:Y:S02]  /*fec0*/  SHF.R.S32.HI R21, RZ, 0x1f, R18 ;  /* 0x0000001fff157819 */ /* 0x004fe40000011412 */
[-C--:B------:R-:W-:Y:S02]  /*fed0*/  IADD3 R34, P6, R252, R18.reuse, RZ ;  /* 0x00000012fc227210 */ /* 0x080fe40007fde0ff */
[-C--:B------:R-:W-:Y:S02]  /*fee0*/  IADD3 R35, P5, R84, R18.reuse, RZ ;  /* 0x0000001254237210 */ /* 0x080fe40007fbe0ff */
[-C--:B---3--:R-:W-:Y:S02]  /*fef0*/  IADD3 R36, P1, R22, R18.reuse, RZ ;  /* 0x0000001216247210 */ /* 0x088fe40007f3e0ff */
[----:B------:R-:W-:-:S05]  /*ff00*/  IADD3 R37, P0, R85, R18, RZ ;  /* 0x0000001255257210 */ /* 0x000fca0007f1e0ff */
[----:B------:R1:W-:Y:S01]  /*ff10*/  STL [R1+0x710], R37 ;  /* 0x0007102501007387 */ /* 0x0003e20000100800 */
[-C--:B------:R-:W-:Y:S02]  /*ff20*/  IADD3 R38, P4, R252, R250.reuse, RZ ;  /* 0x000000fafc267210 */ /* 0x080fe40007f9e0ff */
[-C--:B------:R-:W-:Y:S02]  /*ff30*/  IADD3 R39, P3, R84, R250.reuse, RZ ;  /* 0x000000fa54277210 */ /* 0x080fe40007f7e0ff */
[-C--:B------:R-:W-:Y:S01]  /*ff40*/  IADD3 R40, P2, R22, R250.reuse, RZ ;  /* 0x000000fa16287210 */ /* 0x080fe20007f5e0ff */
[----:B------:R2:W-:Y:S01]  /*ff50*/  STL [R1+0x70c], R38 ;  /* 0x00070c2601007387 */ /* 0x0005e20000100800 */
[----:B-1----:R-:W-:Y:S01]  /*ff60*/  IMAD.X R37, R2, 0x1, R21, P6 ;  /* 0x0000000102257824 */ /* 0x002fe200030e0615 */
[----:B------:R-:W-:Y:S02]  /*ff70*/  SHF.R.S32.HI R23, RZ, 0x1f, R250 ;  /* 0x0000001fff177819 */ /* 0x000fe400000114fa */
[----:B------:R1:W-:Y:S01]  /*ff80*/  STL [R1+0x708], R39 ;  /* 0x0007082701007387 */ /* 0x0003e20000100800 */
[----:B------:R-:W-:-:S03]  /*ff90*/  IADD3 R41, P6, R85, R250, RZ ;  /* 0x000000fa55297210 */ /* 0x000fc60007fde0ff */
[----:B------:R3:W-:Y:S04]  /*ffa0*/  STL [R1+0x704], R40 ;  /* 0x0007042801007387 */ /* 0x0007e80000100800 */
[----:B------:R-:W4:Y:S01]  /*ffb0*/  LDL.LU R250, [R1+0x2ac] ;  /* 0x0002ac0001fa7983 */ /* 0x000f220000300800 */
[----:B------:R-:W-:Y:S02]  /*ffc0*/  SHF.R.S32.HI R18, RZ, 0x1f, R84 ;  /* 0x0000001fff127819 */ /* 0x000fe40000011454 */
[----:B------:R-:W-:Y:S02]  /*ffd0*/  SHF.R.S32.HI R0, RZ, 0x1f, R22 ;  /* 0x0000001fff007819 */ /* 0x000fe40000011416 */
[----:B------:R-:W-:Y:S01]  /*ffe0*/  SHF.R.S32.HI R4, RZ, 0x1f, R85 ;  /* 0x0000001fff047819 */ /* 0x000fe20000011455 */
[----:B--2---:R-:W-:Y:S01]  /*fff0*/  IMAD.X R38, R18, 0x1, R21, P5 ;  /* 0x0000000112267824 */ /* 0x004fe200028e0615 */
[----:B-1----:R-:W-:-:S03]  /*10000*/  IADD3.X R39, R0, R21, RZ, P1, !PT ;  /* 0x0000001500277210 */ /* 0x002fc60000ffe4ff */
[----:B---3--:R-:W-:Y:S01]  /*10010*/  IMAD.X R40, R4, 0x1, R21, P0 ;  /* 0x0000000104287824 */ /* 0x008fe200000e0615 */
[-C--:B----4-:R-:W-:Y:S02]  /*10020*/  IADD3 R42, P5, R252, R251.reuse, RZ ;  /* 0x000000fbfc2a7210 */ /* 0x090fe40007fbe0ff */
[-C--:B------:R-:W-:Y:S02]  /*10030*/  IADD3 R43, P1, R84, R251.reuse, RZ ;  /* 0x000000fb542b7210 */ /* 0x080fe40007f3e0ff */
[----:B------:R-:W-:Y:S01]  /*10040*/  IADD3 R44, P0, R22, R251, RZ ;  /* 0x000000fb162c7210 */ /* 0x000fe20007f1e0ff */
[----:B------:R1:W-:Y:S01]  /*10050*/  STL [R1+0x700], R41 ;  /* 0x0007002901007387 */ /* 0x0003e20000100800 */
[----:B------:R-:W-:-:S03]  /*10060*/  SHF.R.S32.HI R7, RZ, 0x1f, R251 ;  /* 0x0000001fff077819 */ /* 0x000fc600000114fb */
[----:B------:R2:W-:Y:S04]  /*10070*/  STL [R1+0x6fc], R42 ;  /* 0x0006fc2a01007387 */ /* 0x0005e80000100800 */
[----:B------:R3:W-:Y:S01]  /*10080*/  STL [R1+0x6f8], R43 ;  /* 0x0006f82b01007387 */ /* 0x0007e20000100800 */
[--C-:B-1----:R-:W-:Y:S01]  /*10090*/  IMAD.X R41, R2, 0x1, R23.reuse, P4 ;  /* 0x0000000102297824 */ /* 0x102fe200020e0617 */
[----:B------:R-:W-:Y:S02]  /*100a0*/  IADD3 R45, P4, R85, R251, RZ ;  /* 0x000000fb552d7210 */ /* 0x000fe40007f9e0ff */
[----:B------:R1:W-:Y:S04]  /*100b0*/  STL [R1+0x6f4], R44 ;  /* 0x0006f42c01007387 */ /* 0x0003e80000100800 */
[----:B------:R-:W4:Y:S01]  /*100c0*/  LDL.LU R251, [R1+0x2b0] ;  /* 0x0002b00001fb7983 */ /* 0x000f220000300800 */
[----:B--2---:R-:W-:Y:S01]  /*100d0*/  IADD3.X R42, R18, R23, RZ, P3, !PT ;  /* 0x00000017122a7210 */ /* 0x004fe20001ffe4ff */
[----:B---3--:R-:W-:Y:S01]  /*100e0*/  IMAD.X R43, R0, 0x1, R23, P2 ;  /* 0x00000001002b7824 */ /* 0x008fe200010e0617 */
[----:B------:R-:W-:-:S02]  /*100f0*/  IADD3 R46, P3, R252, R6, RZ ;  /* 0x00000006fc2e7210 */ /* 0x000fc40007f7e0ff */
[-C--:B------:R-:W-:Y:S01]  /*10100*/  IADD3 R47, P2, R84, R6.reuse, RZ ;  /* 0x00000006542f7210 */ /* 0x080fe20007f5e0ff */
[----:B-1----:R-:W-:Y:S01]  /*10110*/  IMAD.X R44, R4, 0x1, R23, P6 ;  /* 0x00000001042c7824 */ /* 0x002fe200030e0617 */
[-C--:B------:R-:W-:Y:S01]  /*10120*/  IADD3 R48, P6, R22, R6.reuse, RZ ;  /* 0x0000000616307210 */ /* 0x080fe20007fde0ff */
[----:B------:R1:W-:Y:S04]  /*10130*/  STL [R1+0x6f0], R45 ;  /* 0x0006f02d01007387 */ /* 0x0003e80000100800 */
[----:B------:R2:W-:Y:S04]  /*10140*/  STL [R1+0x6ec], R46 ;  /* 0x0006ec2e01007387 */ /* 0x0005e80000100800 */
[----:B------:R3:W-:Y:S04]  /*10150*/  STL [R1+0x6e8], R47 ;  /* 0x0006e82f01007387 */ /* 0x0007e80000100800 */
[----:B------:R3:W-:Y:S04]  /*10160*/  STL [R1+0x6e4], R48 ;  /* 0x0006e43001007387 */ /* 0x0007e80000100800 */
[----:B------:R-:W4:Y:S04]  /*10170*/  LDL.LU R82, [R1+0x2b4] ;  /* 0x0002b40001527983 */ /* 0x000f280000300800 */
[----:B------:R-:W4:Y:S01]  /*10180*/  LDL.LU R83, [R1+0x2b8] ;  /* 0x0002b80001537983 */ /* 0x000f220000300800 */
[-C--:B-1----:R-:W-:Y:S01]  /*10190*/  IADD3.X R45, R2, R7.reuse, RZ, P5, !PT ;  /* 0x00000007022d7210 */ /* 0x082fe20002ffe4ff */
[--C-:B--2---:R-:W-:Y:S01]  /*101a0*/  IMAD.X R46, R18, 0x1, R7.reuse, P1 ;  /* 0x00000001122e7824 */ /* 0x104fe200008e0607 */
[----:B------:R-:W-:Y:S01]  /*101b0*/  IADD3 R49, P5, R85, R6, RZ ;  /* 0x0000000655317210 */ /* 0x000fe20007fbe0ff */
[----:B---3--:R-:W-:Y:S01]  /*101c0*/  IMAD.X R47, R0, 0x1, R7, P0 ;  /* 0x00000001002f7824 */ /* 0x008fe200000e0607 */
[----:B------:R-:W-:-:S03]  /*101d0*/  IADD3.X R48, R4, R7, RZ, P4, !PT ;  /* 0x0000000704307210 */ /* 0x000fc600027fe4ff */
[----:B------:R1:W-:Y:S01]  /*101e0*/  STL [R1+0x6e0], R49 ;  /* 0x0006e03101007387 */ /* 0x0003e20000100800 */
[----:B------:R-:W-:-:S05]  /*101f0*/  SHF.R.S32.HI R21, RZ, 0x1f, R6 ;  /* 0x0000001fff157819 */ /* 0x000fca0000011406 */
[--C-:B-1----:R-:W-:Y:S01]  /*10200*/  IMAD.X R49, R2, 0x1, R21.reuse, P3 ;  /* 0x0000000102317824 */ /* 0x102fe200018e0615 */
[-C--:B------:R-:W-:Y:S02]  /*10210*/  IADD3 R50, P1, R252, R250.reuse, RZ ;  /* 0x000000fafc327210 */ /* 0x080fe40007f3e0ff */
[-C--:B------:R-:W-:Y:S02]  /*10220*/  IADD3 R51, P0, R84, R250.reuse, RZ ;  /* 0x000000fa54337210 */ /* 0x080fe40007f1e0ff */
[-C--:B------:R-:W-:Y:S01]  /*10230*/  IADD3 R52, P4, R22, R250.reuse, RZ ;  /* 0x000000fa16347210 */ /* 0x080fe20007f9e0ff */
[----:B------:R1:W-:Y:S04]  /*10240*/  STL [R1+0x6dc], R50 ;  /* 0x0006dc3201007387 */ /* 0x0003e80000100800 */
[----:B------:R2:W-:Y:S04]  /*10250*/  STL [R1+0x6d8], R51 ;  /* 0x0006d83301007387 */ /* 0x0005e80000100800 */
[----:B------:R3:W-:Y:S04]  /*10260*/  STL [R1+0x6d4], R52 ;  /* 0x0006d43401007387 */ /* 0x0007e80000100800 */
[----:B------:R-:W4:Y:S01]  /*10270*/  LDL.LU R248, [R1+0x2bc] ;  /* 0x0002bc0001f87983 */ /* 0x000f220000300800 */
[----:B------:R-:W-:Y:S01]  /*10280*/  IADD3 R53, P3, R85, R250, RZ ;  /* 0x000000fa55357210 */ /* 0x000fe20007f7e0ff */
[--C-:B-1----:R-:W-:Y:S01]  /*10290*/  IMAD.X R50, R18, 0x1, R21.reuse, P2 ;  /* 0x0000000112327824 */ /* 0x102fe200010e0615 */
[----:B--2---:R-:W-:Y:S01]  /*102a0*/  IADD3.X R51, R0, R21, RZ, P6, !PT ;  /* 0x0000001500337210 */ /* 0x004fe200037fe4ff */
[----:B---3--:R-:W-:-:S02]  /*102b0*/  IMAD.X R52, R4, 0x1, R21, P5 ;  /* 0x0000000104347824 */ /* 0x008fc400028e0615 */
[----:B------:R-:W-:Y:S01]  /*102c0*/  STL [R1+0x6d0], R53 ;  /* 0x0006d03501007387 */ /* 0x000fe20000100800 */
[-C--:B----4-:R-:W-:Y:S02]  /*102d0*/  IADD3 R54, P2, R252, R251.reuse, RZ ;  /* 0x000000fbfc367210 */ /* 0x090fe40007f5e0ff */
[-C--:B------:R-:W-:Y:S02]  /*102e0*/  IADD3 R55, P6, R84, R251.reuse, RZ ;  /* 0x000000fb54377210 */ /* 0x080fe40007fde0ff */
[----:B------:R-:W-:Y:S01]  /*102f0*/  IADD3 R86, P5, R22, R251, RZ ;  /* 0x000000fb16567210 */ /* 0x000fe20007fbe0ff */
[----:B------:R1:W-:Y:S04]  /*10300*/  STL [R1+0x6cc], R54 ;  /* 0x0006cc3601007387 */ /* 0x0003e80000100800 */
[----:B------:R2:W-:Y:S04]  /*10310*/  STL [R1+0x6c8], R55 ;  /* 0x0006c83701007387 */ /* 0x0005e80000100800 */
[----:B------:R3:W-:Y:S04]  /*10320*/  STL [R1+0x6c4], R86 ;  /* 0x0006c45601007387 */ /* 0x0007e80000100800 */
[----:B------:R-:W4:Y:S01]  /*10330*/  LDL.LU R6, [R1+0x2c0] ;  /* 0x0002c00001067983 */ /* 0x000f220000300800 */
[----:B------:R-:W-:-:S02]  /*10340*/  SHF.R.S32.HI R23, RZ, 0x1f, R250 ;  /* 0x0000001fff177819 */ /* 0x000fc400000114fa */
[----:B------:R-:W-:Y:S02]  /*10350*/  SHF.R.S32.HI R7, RZ, 0x1f, R251 ;  /* 0x0000001fff077819 */ /* 0x000fe400000114fb */
[----:B-1----:R-:W-:Y:S01]  /*10360*/  IADD3.X R54, R18, R23, RZ, P0, !PT ;  /* 0x0000001712367210 */ /* 0x002fe200007fe4ff */
[--C-:B------:R-:W-:Y:S01]  /*10370*/  IMAD.X R53, R2, 0x1, R23.reuse, P1 ;  /* 0x0000000102357824 */ /* 0x100fe200008e0617 */
[----:B------:R-:W-:Y:S01]  /*10380*/  IADD3 R87, P1, R85, R251, RZ ;  /* 0x000000fb55577210 */ /* 0x000fe20007f3e0ff */
[--C-:B--2---:R-:W-:Y:S01]  /*10390*/  IMAD.X R55, R0, 0x1, R23.reuse, P4 ;  /* 0x0000000100377824 */ /* 0x104fe200020e0617 */
[-C--:B------:R-:W-:Y:S01]  /*103a0*/  IADD3 R250, P0, R252, R82.reuse, RZ ;  /* 0x00000052fcfa7210 */ /* 0x080fe20007f1e0ff */
[----:B---3--:R-:W-:Y:S01]  /*103b0*/  IMAD.X R86, R4, 0x1, R23, P3 ;  /* 0x0000000104567824 */ /* 0x008fe200018e0617 */
[-C--:B------:R-:W-:Y:S02]  /*103c0*/  IADD3 R251, P4, R84, R82.reuse, RZ ;  /* 0x0000005254fb7210 */ /* 0x080fe40007f9e0ff */
[----:B------:R-:W-:Y:S01]  /*103d0*/  IADD3 R13, P3, R22, R82, RZ ;  /* 0x00000052160d7210 */ /* 0x000fe20007f7e0ff */
[----:B------:R1:W-:Y:S01]  /*103e0*/  STL [R1+0x6c0], R87 ;  /* 0x0006c05701007387 */ /* 0x0003e20000100800 */
[----:B------:R-:W-:-:S03]  /*103f0*/  SHF.R.S32.HI R21, RZ, 0x1f, R82 ;  /* 0x0000001fff157819 */ /* 0x000fc60000011452 */
[----:B------:R2:W-:Y:S04]  /*10400*/  STL [R1+0x6bc], R250 ;  /* 0x0006bcfa01007387 */ /* 0x0005e80000100800 */
[----:B------:R-:W-:Y:S01]  /*10410*/  STL [R1+0x6b8], R251 ;  /* 0x0006b8fb01007387 */ /* 0x000fe20000100800 */
[----:B-1----:R-:W-:Y:S02]  /*10420*/  IADD3.X R87, R2, R7, RZ, P2, !PT ;  /* 0x0000000702577210 */ /* 0x002fe400017fe4ff */
[----:B------:R-:W-:Y:S01]  /*10430*/  IADD3 R10, P2, R85, R82, RZ ;  /* 0x00000052550a7210 */ /* 0x000fe20007f5e0ff */
[----:B------:R1:W-:Y:S04]  /*10440*/  STL [R1+0x80], R13 ;  /* 0x0000800d01007387 */ /* 0x0003e80000100800 */
[----:B------:R-:W3:Y:S01]  /*10450*/  LDL.LU R82, [R1+0x2c4] ;  /* 0x0002c40001527983 */ /* 0x000ee20000300800 */
[----:B--2---:R-:W-:-:S03]  /*10460*/  IMAD.X R250, R18, 0x1, R7, P6 ;  /* 0x0000000112fa7824 */ /* 0x004fc600030e0607 */
[----:B------:R2:W-:Y:S01]  /*10470*/  STL [R1+0x84], R10 ;  /* 0x0000840a01007387 */ /* 0x0005e20000100800 */
[----:B------:R-:W-:Y:S01]  /*10480*/  IMAD.X R14, R0, 0x1, R7, P5 ;  /* 0x00000001000e7824 */ /* 0x000fe200028e0607 */
[-C--:B-1----:R-:W-:Y:S02]  /*10490*/  IADD3 R13, P5, R84, R83.reuse, RZ ;  /* 0x00000053540d7210 */ /* 0x082fe40007fbe0ff */
[----:B--2---:R-:W-:-:S05]  /*104a0*/  IADD3 R10, P6, R252, R83, RZ ;  /* 0x00000053fc0a7210 */ /* 0x004fca0007fde0ff */
[----:B------:R1:W-:Y:S01]  /*104b0*/  STL [R1+0x88], R10 ;  /* 0x0000880a01007387 */ /* 0x0003e20000100800 */
[----:B------:R-:W-:-:S03]  /*104c0*/  IMAD.X R251, R2, 0x1, R21, P0 ;  /* 0x0000000102fb7824 */ /* 0x000fc600000e0615 */
[----:B------:R-:W-:Y:S01]  /*104d0*/  STL [R1+0x214], R14 ;  /* 0x0002140e01007387 */ /* 0x000fe20000100800 */
[----:B-1----:R-:W-:Y:S02]  /*104e0*/  IADD3.X R10, R4, R7, RZ, P1, !PT ;  /* 0x00000007040a7210 */ /* 0x002fe40000ffe4ff */
[----:B------:R-:W-:Y:S01]  /*104f0*/  IADD3 R7, P1, R22, R83, RZ ;  /* 0x0000005316077210 */ /* 0x000fe20007f3e0ff */
[----:B------:R-:W-:Y:S01]  /*10500*/  STL [R1+0x8c], R13 ;  /* 0x00008c0d01007387 */ /* 0x000fe20000100800 */
[----:B------:R-:W-:-:S03]  /*10510*/  SHF.R.S32.HI R23, RZ, 0x1f, R83 ;  /* 0x0000001fff177819 */ /* 0x000fc60000011453 */
[----:B------:R1:W-:Y:S04]  /*10520*/  STL [R1+0x218], R10 ;  /* 0x0002180a01007387 */ /* 0x0003e80000100800 */
[----:B------:R-:W-:Y:S01]  /*10530*/  STL [R1+0x90], R7 ;  /* 0x0000900701007387 */ /* 0x000fe20000100800 */
[----:B-1----:R-:W-:-:S03]  /*10540*/  IADD3 R10, P0, R85, R83, RZ ;  /* 0x00000053550a7210 */ /* 0x002fc60007f1e0ff */
[----:B------:R-:W2:Y:S01]  /*10550*/  LDL.LU R83, [R1+0x2c8] ;  /* 0x0002c80001537983 */ /* 0x000ea20000300800 */
[----:B------:R-:W-:Y:S01]  /*10560*/  IMAD.X R13, R18, 0x1, R21, P4 ;  /* 0x00000001120d7824 */ /* 0x000fe200020e0615 */
[----:B------:R-:W-:Y:S02]  /*10570*/  IADD3.X R14, R0, R21, RZ, P3, !PT ;  /* 0x00000015000e7210 */ /* 0x000fe40001ffe4ff */
[----:B------:R1:W-:Y:S04]  /*10580*/  STL [R1+0x94], R10 ;  /* 0x0000940a01007387 */ /* 0x0003e80000100800 */
[----:B------:R1:W-:Y:S02]  /*10590*/  STL [R1+0x220], R13 ;  /* 0x0002200d01007387 */ /* 0x0003e40000100800 */
[----:B-1----:R-:W-:-:S02]  /*105a0*/  IADD3 R10, P4, R252, R248, RZ ;  /* 0x000000f8fc0a7210 */ /* 0x002fc40007f9e0ff */
[----:B------:R-:W-:-:S03]  /*105b0*/  IADD3 R13, P3, R84, R248, RZ ;  /* 0x000000f8540d7210 */ /* 0x000fc60007f7e0ff */
[----:B------:R1:W-:Y:S04]  /*105c0*/  STL [R1+0x98], R10 ;  /* 0x0000980a01007387 */ /* 0x0003e80000100800 */
[----:B------:R1:W-:Y:S02]  /*105d0*/  STL [R1+0x224], R14 ;  /* 0x0002240e01007387 */ /* 0x0003e40000100800 */
[----:B-1----:R-:W-:Y:S02]  /*105e0*/  IMAD.X R10, R4, 0x1, R21, P2 ;  /* 0x00000001040a7824 */ /* 0x002fe400010e0615 */
[----:B------:R1:W-:Y:S01]  /*105f0*/  STL [R1+0x9c], R13 ;  /* 0x00009c0d01007387 */ /* 0x0003e20000100800 */
[----:B------:R-:W-:-:S03]  /*10600*/  IADD3 R14, P2, R22, R248, RZ ;  /* 0x000000f8160e7210 */ /* 0x000fc60007f5e0ff */
[----:B------:R4:W-:Y:S01]  /*10610*/  STL [R1+0x228], R10 ;  /* 0x0002280a01007387 */ /* 0x0009e20000100800 */
[----:B------:R-:W-:-:S03]  /*10620*/  SHF.R.S32.HI R7, RZ, 0x1f, R248 ;  /* 0x0000001fff077819 */ /* 0x000fc600000114f8 */
[----:B------:R4:W-:Y:S01]  /*10630*/  STL [R1+0xa0], R14 ;  /* 0x0000a00e01007387 */ /* 0x0009e20000100800 */
[--C-:B-1----:R-:W-:Y:S01]  /*10640*/  IMAD.X R13, R2, 0x1, R23.reuse, P6 ;  /* 0x00000001020d7824 */ /* 0x102fe200030e0617 */
[----:B----4-:R-:W-:Y:S02]  /*10650*/  IADD3 R10, P6, R85, R248, RZ ;  /* 0x000000f8550a7210 */ /* 0x010fe40007fde0ff */
[----:B------:R-:W4:Y:S04]  /*10660*/  LDL.LU R248, [R1+0x2cc] ;  /* 0x0002cc0001f87983 */ /* 0x000f280000300800 */
[----:B------:R1:W-:Y:S01]  /*10670*/  STL [R1+0x22c], R13 ;  /* 0x00022c0d01007387 */ /* 0x0003e20000100800 */
[----:B------:R-:W-:-:S03]  /*10680*/  IMAD.X R14, R0, 0x1, R23, P1 ;  /* 0x00000001000e7824 */ /* 0x000fc600008e0617 */
[----:B------:R1:W-:Y:S02]  /*10690*/  STL [R1+0xa4], R10 ;  /* 0x0000a40a01007387 */ /* 0x0003e40000100800 */
[----:B-1----:R-:W-:Y:S02]  /*106a0*/  IADD3.X R13, R18, R23, RZ, P5, !PT ;  /* 0x00000017120d7210 */ /* 0x002fe40002ffe4ff */
[----:B------:R-:W-:-:S03]  /*106b0*/  IADD3 R10, P5, R252, R6, RZ ;  /* 0x00000006fc0a7210 */ /* 0x000fc60007fbe0ff */
[----:B------:R1:W-:Y:S04]  /*106c0*/  STL [R1+0x230], R13 ;  /* 0x0002300d01007387 */ /* 0x0003e80000100800 */
[----:B------:R3:W-:Y:S04]  /*106d0*/  STL [R1+0xa8], R10 ;  /* 0x0000a80a01007387 */ /* 0x0007e80000100800 */
[----:B------:R3:W-:Y:S01]  /*106e0*/  STL [R1+0x234], R14 ;  /* 0x0002340e01007387 */ /* 0x0007e20000100800 */
[----:B-1----:R-:W-:Y:S01]  /*106f0*/  IADD3 R13, P1, R84, R6, RZ ;  /* 0x00000006540d7210 */ /* 0x002fe20007f3e0ff */
[----:B---3--:R-:W-:-:S04]  /*10700*/  IMAD.X R10, R4, 0x1, R23, P0 ;  /* 0x00000001040a7824 */ /* 0x008fc800000e0617 */
[----:B------:R1:W-:Y:S01]  /*10710*/  STL [R1+0xac], R13 ;  /* 0x0000ac0d01007387 */ /* 0x0003e20000100800 */
[----:B------:R-:W-:-:S03]  /*10720*/  IADD3 R14, P0, R22, R6, RZ ;  /* 0x00000006160e7210 */ /* 0x000fc60007f1e0ff */
[----:B------:R3:W-:Y:S01]  /*10730*/  STL [R1+0x238], R10 ;  /* 0x0002380a01007387 */ /* 0x0007e20000100800 */
[----:B------:R-:W-:-:S03]  /*10740*/  SHF.R.S32.HI R21, RZ, 0x1f, R6 ;  /* 0x0000001fff157819 */ /* 0x000fc60000011406 */
[----:B------:R3:W-:Y:S01]  /*10750*/  STL [R1+0xb0], R14 ;  /* 0x0000b00e01007387 */ /* 0x0007e20000100800 */
[----:B-1----:R-:W-:Y:S02]  /*10760*/  IADD3.X R13, R2, R7, RZ, P4, !PT ;  /* 0x00000007020d7210 */ /* 0x002fe400027fe4ff */
[----:B---3--:R-:W-:Y:S02]  /*10770*/  IADD3 R10, P4, R85, R6, RZ ;  /* 0x00000006550a7210 */ /* 0x008fe40007f9e0ff */
[----:B------:R-:W3:Y:S01]  /*10780*/  LDL.LU R6, [R1+0x2d0] ;  /* 0x0002d00001067983 */ /* 0x000ee20000300800 */
[----:B------:R-:W-:-:S03]  /*10790*/  IMAD.X R14, R18, 0x1, R7, P3 ;  /* 0x00000001120e7824 */ /* 0x000fc600018e0607 */
[----:B------:R1:W-:Y:S04]  /*107a0*/  STL [R1+0x23c], R13 ;  /* 0x00023c0d01007387 */ /* 0x0003e80000100800 */
[----:B------:R1:W-:Y:S02]  /*107b0*/  STL [R1+0xb4], R10 ;  /* 0x0000b40a01007387 */ /* 0x0003e40000100800 */
[----:B-1----:R-:W-:Y:S01]  /*107c0*/  IMAD.X R13, R0, 0x1, R7, P2 ;  /* 0x00000001000d7824 */ /* 0x002fe200010e0607 */
[-C--:B------:R-:W-:Y:S01]  /*107d0*/  IADD3 R10, P3, R252, R82.reuse, RZ ;  /* 0x00000052fc0a7210 */ /* 0x080fe20007f7e0ff */
[----:B------:R1:W-:Y:S04]  /*107e0*/  STL [R1+0x240], R14 ;  /* 0x0002400e01007387 */ /* 0x0003e80000100800 */
[----:B------:R2:W-:Y:S04]  /*107f0*/  STL [R1+0xb8], R10 ;  /* 0x0000b80a01007387 */ /* 0x0005e80000100800 */
[----:B------:R2:W-:Y:S01]  /*10800*/  STL [R1+0x244], R13 ;  /* 0x0002440d01007387 */ /* 0x0005e20000100800 */
[----:B-1----:R-:W-:-:S02]  /*10810*/  IADD3 R14, P2, R84, R82, RZ ;  /* 0x00000052540e7210 */ /* 0x002fc40007f5e0ff */
[----:B--2---:R-:W-:-:S03]  /*10820*/  IADD3.X R10, R4, R7, RZ, P6, !PT ;  /* 0x00000007040a7210 */ /* 0x004fc600037fe4ff */
[----:B------:R-:W-:Y:S01]  /*10830*/  STL [R1+0xbc], R14 ;  /* 0x0000bc0e01007387 */ /* 0x000fe20000100800 */
[----:B------:R-:W-:Y:S01]  /*10840*/  IADD3 R13, P6, R22, R82, RZ ;  /* 0x00000052160d7210 */ /* 0x000fe20007fde0ff */
[----:B------:R-:W-:Y:S02]  /*10850*/  IMAD.X R7, R2, 0x1, R21, P5 ;  /* 0x0000000102077824 */ /* 0x000fe400028e0615 */
[----:B------:R1:W-:Y:S01]  /*10860*/  STL [R1+0x254], R10 ;  /* 0x0002540a01007387 */ /* 0x0003e20000100800 */
[----:B------:R-:W-:-:S03]  /*10870*/  SHF.R.S32.HI R23, RZ, 0x1f, R82 ;  /* 0x0000001fff177819 */ /* 0x000fc60000011452 */
[----:B------:R2:W-:Y:S01]  /*10880*/  STL [R1+0xc0], R13 ;  /* 0x0000c00d01007387 */ /* 0x0005e20000100800 */
[----:B-1----:R-:W-:-:S03]  /*10890*/  IADD3 R10, P5, R85, R82, RZ ;  /* 0x00000052550a7210 */ /* 0x002fc60007fbe0ff */
[----:B------:R-:W3:Y:S01]  /*108a0*/  LDL.LU R82, [R1+0x2d4] ;  /* 0x0002d40001527983 */ /* 0x000ee20000300800 */
[----:B--2---:R-:W-:-:S03]  /*108b0*/  IMAD.X R13, R18, 0x1, R21, P1 ;  /* 0x00000001120d7824 */ /* 0x004fc600008e0615 */
[----:B------:R-:W-:Y:S01]  /*108c0*/  STL [R1+0x258], R7 ;  /* 0x0002580701007387 */ /* 0x000fe20000100800 */
[----:B------:R-:W-:-:S03]  /*108d0*/  IADD3.X R14, R0, R21, RZ, P0, !PT ;  /* 0x00000015000e7210 */ /* 0x000fc600007fe4ff */
[----:B------:R1:W-:Y:S04]  /*108e0*/  STL [R1+0xc4], R10 ;  /* 0x0000c40a01007387 */ /* 0x0003e80000100800 */
[----:B------:R2:W-:Y:S01]  /*108f0*/  STL [R1+0x25c], R13 ;  /* 0x00025c0d01007387 */ /* 0x0005e20000100800 */
[-C--:B-1----:R-:W-:Y:S02]  /*10900*/  IADD3 R10, P1, R252, R83.reuse, RZ ;  /* 0x00000053fc0a7210 */ /* 0x082fe40007f3e0ff */
[----:B--2---:R-:W-:-:S03]  /*10910*/  IADD3 R13, P0, R84, R83, RZ ;  /* 0x00000053540d7210 */ /* 0x004fc60007f1e0ff */
[----:B------:R1:W-:Y:S04]  /*10920*/  STL [R1+0xc8], R10 ;  /* 0x0000c80a01007387 */ /* 0x0003e80000100800 */
[----:B------:R2:W-:Y:S01]  /*10930*/  STL [R1+0x260], R14 ;  /* 0x0002600e01007387 */ /* 0x0005e20000100800 */
[----:B-1----:R-:W-:-:S03]  /*10940*/  IMAD.X R10, R4, 0x1, R21, P4 ;  /* 0x00000001040a7824 */ /* 0x002fc600020e0615 */
[----:B------:R1:W-:Y:S01]  /*10950*/  STL [R1+0xcc], R13 ;  /* 0x0000cc0d01007387 */ /* 0x0003e20000100800 */
[----:B--2---:R-:W-:-:S03]  /*10960*/  IADD3 R14, P4, R22, R83, RZ ;  /* 0x00000053160e7210 */ /* 0x004fc60007f9e0ff */
[----:B------:R2:W-:Y:S01]  /*10970*/  STL [R1+0x264], R10 ;  /* 0x0002640a01007387 */ /* 0x0005e20000100800 */
[----:B------:R-:W-:-:S03]  /*10980*/  SHF.R.S32.HI R7, RZ, 0x1f, R83 ;  /* 0x0000001fff077819 */ /* 0x000fc60000011453 */
[----:B------:R2:W-:Y:S01]  /*10990*/  STL [R1+0xd0], R14 ;  /* 0x0000d00e01007387 */ /* 0x0005e20000100800 */
[--C-:B-1----:R-:W-:Y:S01]  /*109a0*/  IMAD.X R13, R2, 0x1, R23.reuse, P3 ;  /* 0x00000001020d7824 */ /* 0x102fe200018e0617 */
[----:B--2---:R-:W-:Y:S02]  /*109b0*/  IADD3 R10, P3, R85, R83, RZ ;  /* 0x00000053550a7210 */ /* 0x004fe40007f7e0ff */
[----:B------:R-:W2:Y:S04]  /*109c0*/  LDL.LU R83, [R1+0x2d8] ;  /* 0x0002d80001537983 */ /* 0x000ea80000300800 */
[----:B------:R1:W-:Y:S01]  /*109d0*/  STL [R1+0x268], R13 ;  /* 0x0002680d01007387 */ /* 0x0003e20000100800 */
[----:B------:R-:W-:-:S03]  /*109e0*/  IMAD.X R14, R0, 0x1, R23, P6 ;  /* 0x00000001000e7824 */ /* 0x000fc600030e0617 */
[----:B------:R4:W-:Y:S01]  /*109f0*/  STL [R1+0xd4], R10 ;  /* 0x0000d40a01007387 */ /* 0x0009e20000100800 */
[----:B-1----:R-:W-:-:S05]  /*10a00*/  IADD3.X R13, R18, R23, RZ, P2, !PT ;  /* 0x00000017120d7210 */ /* 0x002fca00017fe4ff */
[----:B------:R1:W-:Y:S01]  /*10a10*/  STL [R1+0x26c], R13 ;  /* 0x00026c0d01007387 */ /* 0x0003e20000100800 */
[-C--:B----4-:R-:W-:Y:S02]  /*10a20*/  IADD3 R10, P2, R252, R248.reuse, RZ ;  /* 0x000000f8fc0a7210 */ /* 0x090fe40007f5e0ff */
[----:B-1----:R-:W-:-:S03]  /*10a30*/  IADD3 R13, P6, R84, R248, RZ ;  /* 0x000000f8540d7210 */ /* 0x002fc60007fde0ff */
[----:B------:R1:W-:Y:S04]  /*10a40*/  STL [R1+0xd8], R10 ;  /* 0x0000d80a01007387 */ /* 0x0003e80000100800 */
[----:B------:R4:W-:Y:S01]  /*10a50*/  STL [R1+0x270], R14 ;  /* 0x0002700e01007387 */ /* 0x0009e20000100800 */
[----:B-1----:R-:W-:-:S03]  /*10a60*/  IMAD.X R10, R4, 0x1, R23, P5 ;  /* 0x00000001040a7824 */ /* 0x002fc600028e0617 */
[----:B------:R1:W-:Y:S01]  /*10a70*/  STL [R1+0xdc], R13 ;  /* 0x0000dc0d01007387 */ /* 0x0003e20000100800 */
[----:B----4-:R-:W-:-:S03]  /*10a80*/  IADD3 R14, P5, R22, R248, RZ ;  /* 0x000000f8160e7210 */ /* 0x010fc60007fbe0ff */
[----:B------:R4:W-:Y:S01]  /*10a90*/  STL [R1+0x274], R10 ;  /* 0x0002740a01007387 */ /* 0x0009e20000100800 */
[----:B------:R-:W-:-:S03]  /*10aa0*/  SHF.R.S32.HI R21, RZ, 0x1f, R248 ;  /* 0x0000001fff157819 */ /* 0x000fc600000114f8 */
[----:B------:R4:W-:Y:S01]  /*10ab0*/  STL [R1+0xe0], R14 ;  /* 0x0000e00e01007387 */ /* 0x0009e20000100800 */
[----:B-1----:R-:W-:Y:S02]  /*10ac0*/  IADD3.X R13, R2, R7, RZ, P1, !PT ;  /* 0x00000007020d7210 */ /* 0x002fe40000ffe4ff */
[----:B----4-:R-:W-:Y:S02]  /*10ad0*/  IADD3 R10, P1, R85, R248, RZ ;  /* 0x000000f8550a7210 */ /* 0x010fe40007f3e0ff */
[----:B------:R-:W4:Y:S01]  /*10ae0*/  LDL.LU R248, [R1+0x2dc] ;  /* 0x0002dc0001f87983 */ /* 0x000f220000300800 */
[----:B------:R-:W-:-:S03]  /*10af0*/  IMAD.X R14, R18, 0x1, R7, P0 ;  /* 0x00000001120e7824 */ /* 0x000fc600000e0607 */
[----:B------:R1:W-:Y:S04]  /*10b00*/  STL [R1+0x278], R13 ;  /* 0x0002780d01007387 */ /* 0x0003e80000100800 */
[----:B------:R3:W-:Y:S01]  /*10b10*/  STL [R1+0xe4], R10 ;  /* 0x0000e40a01007387 */ /* 0x0007e20000100800 */
[----:B-1----:R-:W-:Y:S01]  /*10b20*/  IMAD.X R13, R0, 0x1, R7, P4 ;  /* 0x00000001000d7824 */ /* 0x002fe200020e0607 */
[-C--:B---3--:R-:W-:Y:S02]  /*10b30*/  IADD3 R10, P0, R252, R6.reuse, RZ ;  /* 0x00000006fc0a7210 */ /* 0x088fe40007f1e0ff */
[----:B------:R1:W-:Y:S04]  /*10b40*/  STL [R1+0x27c], R14 ;  /* 0x00027c0e01007387 */ /* 0x0003e80000100800 */
[----:B------:R3:W-:Y:S04]  /*10b50*/  STL [R1+0xe8], R10 ;  /* 0x0000e80a01007387 */ /* 0x0007e80000100800 */
[----:B------:R3:W-:Y:S01]  /*10b60*/  STL [R1+0x280], R13 ;  /* 0x0002800d01007387 */ /* 0x0007e20000100800 */
[----:B-1----:R-:W-:-:S02]  /*10b70*/  IADD3 R14, P4, R84, R6, RZ ;  /* 0x00000006540e7210 */ /* 0x002fc40007f9e0ff */
[----:B---3--:R-:W-:-:S03]  /*10b80*/  IADD3.X R10, R4, R7, RZ, P3, !PT ;  /* 0x00000007040a7210 */ /* 0x008fc60001ffe4ff */
[----:B------:R-:W-:Y:S01]  /*10b90*/  STL [R1+0xec], R14 ;  /* 0x0000ec0e01007387 */ /* 0x000fe20000100800 */
[----:B------:R-:W-:Y:S01]  /*10ba0*/  IADD3 R13, P3, R22, R6, RZ ;  /* 0x00000006160d7210 */ /* 0x000fe20007f7e0ff */
[----:B------:R-:W-:Y:S02]  /*10bb0*/  IMAD.X R7, R2, 0x1, R21, P2 ;  /* 0x0000000102077824 */ /* 0x000fe400010e0615 */
[----:B------:R1:W-:Y:S01]  /*10bc0*/  STL [R1+0x284], R10 ;  /* 0x0002840a01007387 */ /* 0x0003e20000100800 */
[----:B------:R-:W-:-:S03]  /*10bd0*/  SHF.R.S32.HI R23, RZ, 0x1f, R6 ;  /* 0x0000001fff177819 */ /* 0x000fc60000011406 */
[----:B------:R3:W-:Y:S01]  /*10be0*/  STL [R1+0xf0], R13 ;  /* 0x0000f00d01007387 */ /* 0x0007e20000100800 */
[----:B-1----:R-:W-:-:S03]  /*10bf0*/  IADD3 R10, P2, R85, R6, RZ ;  /* 0x00000006550a7210 */ /* 0x002fc60007f5e0ff */
[----:B------:R-:W4:Y:S01]  /*10c00*/  LDL.LU R6, [R1+0x2e0] ;  /* 0x0002e00001067983 */ /* 0x000f220000300800 */
[----:B---3--:R-:W-:-:S03]  /*10c10*/  IMAD.X R13, R18, 0x1, R21, P6 ;  /* 0x00000001120d7824 */ /* 0x008fc600030e0615 */
[----:B------:R-:W-:Y:S01]  /*10c20*/  STL [R1+0x288], R7 ;  /* 0x0002880701007387 */ /* 0x000fe20000100800 */
[----:B------:R-:W-:-:S03]  /*10c30*/  IADD3.X R14, R0, R21, RZ, P5, !PT ;  /* 0x00000015000e7210 */ /* 0x000fc60002ffe4ff */
[----:B------:R1:W-:Y:S04]  /*10c40*/  STL [R1+0xf4], R10 ;  /* 0x0000f40a01007387 */ /* 0x0003e80000100800 */
[----:B------:R3:W-:Y:S01]  /*10c50*/  STL [R1+0x28c], R13 ;  /* 0x00028c0d01007387 */ /* 0x0007e20000100800 */
[-C--:B-1----:R-:W-:Y:S02]  /*10c60*/  IADD3 R10, P6, R252, R82.reuse, RZ ;  /* 0x00000052fc0a7210 */ /* 0x082fe40007fde0ff */
[----:B---3--:R-:W-:-:S03]  /*10c70*/  IADD3 R13, P5, R84, R82, RZ ;  /* 0x00000052540d7210 */ /* 0x008fc60007fbe0ff */
[----:B------:R1:W-:Y:S04]  /*10c80*/  STL [R1+0xf8], R10 ;  /* 0x0000f80a01007387 */ /* 0x0003e80000100800 */
[----:B------:R3:W-:Y:S01]  /*10c90*/  STL [R1+0x290], R14 ;  /* 0x0002900e01007387 */ /* 0x0007e20000100800 */
[----:B-1----:R-:W-:-:S03]  /*10ca0*/  IMAD.X R10, R4, 0x1, R21, P1 ;  /* 0x00000001040a7824 */ /* 0x002fc600008e0615 */
[----:B------:R1:W-:Y:S01]  /*10cb0*/  STL [R1+0xfc], R13 ;  /* 0x0000fc0d01007387 */ /* 0x0003e20000100800 */
[----:B---3--:R-:W-:-:S03]  /*10cc0*/  IADD3 R14, P1, R22, R82, RZ ;  /* 0x00000052160e7210 */ /* 0x008fc60007f3e0ff */
[----:B------:R3:W-:Y:S01]  /*10cd0*/  STL [R1+0x294], R10 ;  /* 0x0002940a01007387 */ /* 0x0007e20000100800 */
[----:B------:R-:W-:-:S03]  /*10ce0*/  SHF.R.S32.HI R7, RZ, 0x1f, R82 ;  /* 0x0000001fff077819 */ /* 0x000fc60000011452 */
[----:B------:R3:W-:Y:S01]  /*10cf0*/  STL [R1+0x100], R14 ;  /* 0x0001000e01007387 */ /* 0x0007e20000100800 */
[--C-:B-1----:R-:W-:Y:S01]  /*10d00*/  IMAD.X R13, R2, 0x1, R23.reuse, P0 ;  /* 0x00000001020d7824 */ /* 0x102fe200000e0617 */
[----:B---3--:R-:W-:Y:S02]  /*10d10*/  IADD3 R10, P0, R85, R82, RZ ;  /* 0x00000052550a7210 */ /* 0x008fe40007f1e0ff */
[----:B------:R-:W3:Y:S04]  /*10d20*/  LDL.LU R82, [R1+0x2e4] ;  /* 0x0002e40001527983 */ /* 0x000ee80000300800 */
[----:B------:R1:W-:Y:S01]  /*10d30*/  STL [R1+0x298], R13 ;  /* 0x0002980d01007387 */ /* 0x0003e20000100800 */
[----:B------:R-:W-:-:S03]  /*10d40*/  IMAD.X R14, R0, 0x1, R23, P3 ;  /* 0x00000001000e7824 */ /* 0x000fc600018e0617 */
[----:B------:R2:W-:Y:S01]  /*10d50*/  STL [R1+0x104], R10 ;  /* 0x0001040a01007387 */ /* 0x0005e20000100800 */
[----:B-1----:R-:W-:Y:S02]  /*10d60*/  IADD3.X R13, R18, R23, RZ, P4, !PT ;  /* 0x00000017120d7210 */ /* 0x002fe400027fe4ff */
[----:B--2---:R-:W-:-:S03]  /*10d70*/  IADD3 R10, P4, R252, R83, RZ ;  /* 0x00000053fc0a7210 */ /* 0x004fc60007f9e0ff */
[----:B------:R1:W-:Y:S04]  /*10d80*/  STL [R1+0x29c], R13 ;  /* 0x00029c0d01007387 */ /* 0x0003e80000100800 */
[----:B------:R2:W-:Y:S04]  /*10d90*/  STL [R1+0x108], R10 ;  /* 0x0001080a01007387 */ /* 0x0005e80000100800 */
[----:B------:R2:W-:Y:S01]  /*10da0*/  STL [R1+0x574], R14 ;  /* 0x0005740e01007387 */ /* 0x0005e20000100800 */
[----:B-1----:R-:W-:Y:S01]  /*10db0*/  IADD3 R13, P3, R84, R83, RZ ;  /* 0x00000053540d7210 */ /* 0x002fe20007f7e0ff */
[----:B--2---:R-:W-:-:S04]  /*10dc0*/  IMAD.X R10, R4, 0x1, R23, P2 ;  /* 0x00000001040a7824 */ /* 0x004fc800010e0617 */
[----:B------:R1:W-:Y:S01]  /*10dd0*/  STL [R1+0x10c], R13 ;  /* 0x00010c0d01007387 */ /* 0x0003e20000100800 */
[----:B------:R-:W-:-:S03]  /*10de0*/  IADD3 R14, P2, R22, R83, RZ ;  /* 0x00000053160e7210 */ /* 0x000fc60007f5e0ff */
[----:B------:R2:W-:Y:S01]  /*10df0*/  STL [R1+0x578], R10 ;  /* 0x0005780a01007387 */ /* 0x0005e20000100800 */
[----:B------:R-:W-:-:S03]  /*10e00*/  SHF.R.S32.HI R21, RZ, 0x1f, R83 ;  /* 0x0000001fff157819 */ /* 0x000fc60000011453 */
[----:B------:R2:W-:Y:S01]  /*10e10*/  STL [R1+0x110], R14 ;  /* 0x0001100e01007387 */ /* 0x0005e20000100800 */
[----:B-1----:R-:W-:Y:S02]  /*10e20*/  IADD3.X R13, R2, R7, RZ, P6, !PT ;  /* 0x00000007020d7210 */ /* 0x002fe400037fe4ff */
[----:B--2---:R-:W-:Y:S02]  /*10e30*/  IADD3 R10, P6, R85, R83, RZ ;  /* 0x00000053550a7210 */ /* 0x004fe40007fde0ff */
[----:B------:R-:W2:Y:S01]  /*10e40*/  LDL.LU R83, [R1+0x2e8] ;  /* 0x0002e80001537983 */ /* 0x000ea20000300800 */
[----:B------:R-:W-:-:S03]  /*10e50*/  IMAD.X R14, R18, 0x1, R7, P5 ;  /* 0x00000001120e7824 */ /* 0x000fc600028e0607 */
[----:B------:R1:W-:Y:S04]  /*10e60*/  STL [R1+0x57c], R13 ;  /* 0x00057c0d01007387 */ /* 0x0003e80000100800 */
[----:B------:R4:W-:Y:S01]  /*10e70*/  STL [R1+0x114], R10 ;  /* 0x0001140a01007387 */ /* 0x0009e20000100800 */
[----:B-1----:R-:W-:-:S03]  /*10e80*/  IMAD.X R13, R0, 0x1, R7, P1 ;  /* 0x00000001000d7824 */ /* 0x002fc600008e0607 */
[----:B------:R1:W-:Y:S01]  /*10e90*/  STL [R1+0x580], R14 ;  /* 0x0005800e01007387 */ /* 0x0003e20000100800 */
[-C--:B----4-:R-:W-:Y:S02]  /*10ea0*/  IADD3 R10, P5, R252, R248.reuse, RZ ;  /* 0x000000f8fc0a7210 */ /* 0x090fe40007fbe0ff */
[----:B-1----:R-:W-:-:S03]  /*10eb0*/  IADD3 R14, P1, R84, R248, RZ ;  /* 0x000000f8540e7210 */ /* 0x002fc60007f3e0ff */
[----:B------:R1:W-:Y:S04]  /*10ec0*/  STL [R1+0x118], R10 ;  /* 0x0001180a01007387 */ /* 0x0003e80000100800 */
[----:B------:R4:W-:Y:S01]  /*10ed0*/  STL [R1+0x584], R13 ;  /* 0x0005840d01007387 */ /* 0x0009e20000100800 */
[----:B-1----:R-:W-:-:S03]  /*10ee0*/  IADD3.X R10, R4, R7, RZ, P0, !PT ;  /* 0x00000007040a7210 */ /* 0x002fc600007fe4ff */
[----:B------:R-:W-:Y:S01]  /*10ef0*/  STL [R1+0x11c], R14 ;  /* 0x00011c0e01007387 */ /* 0x000fe20000100800 */
[----:B----4-:R-:W-:Y:S01]  /*10f00*/  IADD3 R13, P0, R22, R248, RZ ;  /* 0x000000f8160d7210 */ /* 0x010fe20007f1e0ff */
[----:B------:R-:W-:Y:S02]  /*10f10*/  IMAD.X R7, R2, 0x1, R21, P4 ;  /* 0x0000000102077824 */ /* 0x000fe400020e0615 */
[----:B------:R1:W-:Y:S01]  /*10f20*/  STL [R1+0x588], R10 ;  /* 0x0005880a01007387 */ /* 0x0003e20000100800 */
[----:B------:R-:W-:-:S03]  /*10f30*/  SHF.R.S32.HI R23, RZ, 0x1f, R248 ;  /* 0x0000001fff177819 */ /* 0x000fc600000114f8 */
[----:B------:R4:W-:Y:S01]  /*10f40*/  STL [R1+0x120], R13 ;  /* 0x0001200d01007387 */ /* 0x0009e20000100800 */
[----:B-1----:R-:W-:-:S03]  /*10f50*/  IADD3 R10, P4, R85, R248, RZ ;  /* 0x000000f8550a7210 */ /* 0x002fc60007f9e0ff */
[----:B------:R-:W2:Y:S01]  /*10f60*/  LDL.LU R248, [R1+0x2ec] ;  /* 0x0002ec0001f87983 */ /* 0x000ea20000300800 */
[----:B----4-:R-:W-:-:S03]  /*10f70*/  IMAD.X R13, R18, 0x1, R21, P3 ;  /* 0x00000001120d7824 */ /* 0x010fc600018e0615 */
[----:B------:R-:W-:Y:S01]  /*10f80*/  STL [R1+0x58c], R7 ;  /* 0x00058c0701007387 */ /* 0x000fe20000100800 */
[----:B------:R-:W-:-:S03]  /*10f90*/  IADD3.X R14, R0, R21, RZ, P2, !PT ;  /* 0x00000015000e7210 */ /* 0x000fc600017fe4ff */
[----:B------:R1:W-:Y:S04]  /*10fa0*/  STL [R1+0x124], R10 ;  /* 0x0001240a01007387 */ /* 0x0003e80000100800 */
[----:B------:R4:W-:Y:S01]  /*10fb0*/  STL [R1+0x590], R13 ;  /* 0x0005900d01007387 */ /* 0x0009e20000100800 */
[-C--:B-1----:R-:W-:Y:S02]  /*10fc0*/  IADD3 R10, P3, R252, R6.reuse, RZ ;  /* 0x00000006fc0a7210 */ /* 0x082fe40007f7e0ff */
[----:B----4-:R-:W-:-:S03]  /*10fd0*/  IADD3 R13, P2, R84, R6, RZ ;  /* 0x00000006540d7210 */ /* 0x010fc60007f5e0ff */
        /* <DEDUP_REMOVED lines=13> */
[----:B------:R3:W-:Y:S01]  /*110b0*/  STL [R1+0x134], R10 ;  /* 0x0001340a01007387 */ /* 0x0007e20000100800 */
[----:B-1----:R-:W-:Y:S02]  /*110c0*/  IADD3.X R13, R18, R23, RZ, P1, !PT ;  /* 0x00000017120d7210 */ /* 0x002fe40000ffe4ff */
[----:B---3--:R-:W-:-:S03]  /*110d0*/  IADD3 R10, P1, R252, R82, RZ ;  /* 0x00000052fc0a7210 */ /* 0x008fc60007f3e0ff */
        /* <DEDUP_REMOVED lines=15> */
[----:B------:R2:W-:Y:S01]  /*111d0*/  STL [R1+0x144], R10 ;  /* 0x0001440a01007387 */ /* 0x0005e20000100800 */
[----:B-1----:R-:W-:Y:S01]  /*111e0*/  IMAD.X R13, R0, 0x1, R7, P6 ;  /* 0x00000001000d7824 */ /* 0x002fe200030e0607 */
[-C--:B--2---:R-:W-:Y:S02]  /*111f0*/  IADD3 R10, P2, R252, R83.reuse, RZ ;  /* 0x00000053fc0a7210 */ /* 0x084fe40007f5e0ff */
        /* <DEDUP_REMOVED lines=34> */
[----:B-1----:R-:W-:Y:S02]  /*11420*/  IADD3.X R13, R18, R23, RZ, P6, !PT ;  /* 0x00000017120d7210 */ /* 0x002fe400037fe4ff */
[----:B----4-:R-:W-:-:S03]  /*11430*/  IADD3 R10, P6, R252, R6, RZ ;  /* 0x00000006fc0a7210 */ /* 0x010fc60007fde0ff */
[----:B------:R1:W-:Y:S04]  /*11440*/  STL [R1+0x5d0], R13 ;  /* 0x0005d00d01007387 */ /* 0x0003e80000100800 */
[----:B------:R4:W-:Y:S04]  /*11450*/  STL [R1+0x16c], R10 ;  /* 0x00016c0a01007387 */ /* 0x0009e80000100800 */
[----:B------:R4:W-:Y:S01]  /*11460*/  STL [R1+0x5d4], R14 ;  /* 0x0005d40e01007387 */ /* 0x0009e20000100800 */
[----:B-1----:R-:W-:Y:S01]  /*11470*/  IADD3 R13, P5, R84, R6, RZ ;  /* 0x00000006540d7210 */ /* 0x002fe20007fbe0ff */
[----:B----4-:R-:W-:-:S04]  /*11480*/  IMAD.X R10, R4, 0x1, R23, P1 ;  /* 0x00000001040a7824 */ /* 0x010fc800008e0617 */
[----:B------:R1:W-:Y:S01]  /*11490*/  STL [R1+0x170], R13 ;  /* 0x0001700d01007387 */ /* 0x0003e20000100800 */
[----:B------:R-:W-:-:S03]  /*114a0*/  IADD3 R14, P1, R22, R6, RZ ;  /* 0x00000006160e7210 */ /* 0x000fc60007f3e0ff */
[----:B------:R4:W-:Y:S04]  /*114b0*/  STL [R1+0x5d8], R10 ;  /* 0x0005d80a01007387 */ /* 0x0009e80000100800 */
[----:B------:R4:W-:Y:S04]  /*114c0*/  STL [R1+0x178], R14 ;  /* 0x0001780e01007387 */ /* 0x0009e80000100800 */
[----:B------:R-:W2:Y:S01]  /*114d0*/  LDL.LU R80, [R1+0x300] ;  /* 0x0003000001507983 */ /* 0x000ea20000300800 */
[----:B-1----:R-:W-:Y:S02]  /*114e0*/  IADD3.X R13, R2, R7, RZ, P0, !PT ;  /* 0x00000007020d7210 */ /* 0x002fe400007fe4ff */
[----:B----4-:R-:W-:-:S03]  /*114f0*/  IADD3 R10, P0, R85, R6, RZ ;  /* 0x00000006550a7210 */ /* 0x010fc60007f1e0ff */
[----:B------:R1:W-:Y:S01]  /*11500*/  STL [R1+0x5dc], R13 ;  /* 0x0005dc0d01007387 */ /* 0x0003e20000100800 */
[----:B------:R-:W-:-:S03]  /*11510*/  IMAD.X R14, R18, 0x1, R7, P4 ;  /* 0x00000001120e7824 */ /* 0x000fc600020e0607 */
[----:B------:R3:W-:Y:S01]  /*11520*/  STL [R1+0x17c], R10 ;  /* 0x00017c0a01007387 */ /* 0x0007e20000100800 */
[----:B-1----:R-:W-:-:S03]  /*11530*/  IMAD.X R13, R0, 0x1, R7, P3 ;  /* 0x00000001000d7824 */ /* 0x002fc600018e0607 */
[----:B------:R1:W-:Y:S01]  /*11540*/  STL [R1+0x5e0], R14 ;  /* 0x0005e00e01007387 */ /* 0x0003e20000100800 */
[-C--:B---3--:R-:W-:Y:S02]  /*11550*/  IADD3 R10, P4, R252, R82.reuse, RZ ;  /* 0x00000052fc0a7210 */ /* 0x088fe40007f9e0ff */
[----:B-1----:R-:W-:-:S03]  /*11560*/  IADD3 R14, P3, R84, R82, RZ ;  /* 0x00000052540e7210 */ /* 0x002fc60007f7e0ff */
[----:B------:R1:W-:Y:S04]  /*11570*/  STL [R1+0x180], R10 ;  /* 0x0001800a01007387 */ /* 0x0003e80000100800 */
[----:B------:R3:W-:Y:S01]  /*11580*/  STL [R1+0x5e4], R13 ;  /* 0x0005e40d01007387 */ /* 0x0007e20000100800 */
[----:B------:R-:W-:Y:S02]  /*11590*/  SHF.R.S32.HI R21, RZ, 0x1f, R6 ;  /* 0x0000001fff157819 */ /* 0x000fe40000011406 */
[----:B-1----:R-:W-:Y:S01]  /*115a0*/  IADD3.X R10, R4, R7, RZ, P2, !PT ;  /* 0x00000007040a7210 */ /* 0x002fe200017fe4ff */
[----:B------:R-:W-:Y:S01]  /*115b0*/  STL [R1+0x4d0], R14 ;  /* 0x0004d00e01007387 */ /* 0x000fe20000100800 */
[----:B---3--:R-:W-:-:S03]  /*115c0*/  IADD3 R13, P2, R22, R82, RZ ;  /* 0x00000052160d7210 */ /* 0x008fc60007f5e0ff */
[----:B------:R1:W-:Y:S04]  /*115d0*/  STL [R1+0x5e8], R10 ;  /* 0x0005e80a01007387 */ /* 0x0003e80000100800 */
[----:B------:R3:W-:Y:S01]  /*115e0*/  STL [R1+0x4d4], R13 ;  /* 0x0004d40d01007387 */ /* 0x0007e20000100800 */
[----:B------:R-:W-:-:S03]  /*115f0*/  IMAD.X R7, R2, 0x1, R21, P6 ;  /* 0x0000000102077824 */ /* 0x000fc600030e0615 */
[----:B------:R-:W4:Y:S01]  /*11600*/  LDL.LU R81, [R1+0x304] ;  /* 0x0003040001517983 */ /* 0x000f220000300800 */
[----:B-1----:R-:W-:Y:S01]  /*11610*/  IADD3 R10, P6, R85, R82, RZ ;  /* 0x00000052550a7210 */ /* 0x002fe20007fde0ff */
[----:B---3--:R-:W-:Y:S02]  /*11620*/  IMAD.X R13, R18, 0x1, R21, P5 ;  /* 0x00000001120d7824 */ /* 0x008fe400028e0615 */
[----:B------:R-:W-:Y:S04]  /*11630*/  STL [R1+0x5ec], R7 ;  /* 0x0005ec0701007387 */ /* 0x000fe80000100800 */
[----:B------:R1:W-:Y:S01]  /*11640*/  STL [R1+0x4ec], R10 ;  /* 0x0004ec0a01007387 */ /* 0x0003e20000100800 */
[----:B------:R-:W-:-:S03]  /*11650*/  SHF.R.S32.HI R6, RZ, 0x1f, R82 ;  /* 0x0000001fff067819 */ /* 0x000fc60000011452 */
[----:B------:R3:W-:Y:S01]  /*11660*/  STL [R1+0x5f0], R13 ;  /* 0x0005f00d01007387 */ /* 0x0007e20000100800 */
[----:B------:R-:W-:Y:S02]  /*11670*/  IADD3 R14, P5, R252, R83, RZ ;  /* 0x00000053fc0e7210 */ /* 0x000fe40007fbe0ff */
[----:B-1----:R-:W-:Y:S02]  /*11680*/  IADD3.X R10, R0, R21, RZ, P1, !PT ;  /* 0x00000015000a7210 */ /* 0x002fe40000ffe4ff */
[----:B---3--:R-:W-:Y:S01]  /*11690*/  IADD3 R13, P1, R84, R83, RZ ;  /* 0x00000053540d7210 */ /* 0x008fe20007f3e0ff */
[----:B------:R1:W-:Y:S04]  /*116a0*/  STL [R1+0x4f8], R14 ;  /* 0x0004f80e01007387 */ /* 0x0003e80000100800 */
[----:B------:R3:W-:Y:S01]  /*116b0*/  STL [R1+0x5f4], R10 ;  /* 0x0005f40a01007387 */ /* 0x0007e20000100800 */
[----:B-1----:R-:W-:-:S03]  /*116c0*/  IMAD.X R14, R4, 0x1, R21, P0 ;  /* 0x00000001040e7824 */ /* 0x002fc600000e0615 */
[----:B------:R1:W-:Y:S01]  /*116d0*/  STL [R1+0x4fc], R13 ;  /* 0x0004fc0d01007387 */ /* 0x0003e20000100800 */
[----:B---3--:R-:W-:-:S03]  /*116e0*/  IADD3 R10, P0, R22, R83, RZ ;  /* 0x00000053160a7210 */ /* 0x008fc60007f1e0ff */
[----:B------:R-:W-:Y:S04]  /*116f0*/  STL [R1+0x5f8], R14 ;  /* 0x0005f80e01007387 */ /* 0x000fe80000100800 */
[----:B------:R-:W3:Y:S01]  /*11700*/  LDL.LU R82, [R1+0x308] ;  /* 0x0003080001527983 */ /* 0x000ee20000300800 */
[----:B-1----:R-:W-:-:S03]  /*11710*/  IMAD.X R13, R2, 0x1, R6, P4 ;  /* 0x00000001020d7824 */ /* 0x002fc600020e0606 */
[----:B------:R1:W-:Y:S04]  /*11720*/  STL [R1+0x500], R10 ;  /* 0x0005000a01007387 */ /* 0x0003e80000100800 */
[----:B------:R1:W-:Y:S02]  /*11730*/  STL [R1+0x5fc], R13 ;  /* 0x0005fc0d01007387 */ /* 0x0003e40000100800 */
[----:B-1----:R-:W-:Y:S02]  /*11740*/  IADD3 R10, P4, R85, R83, RZ ;  /* 0x00000053550a7210 */ /* 0x002fe40007f9e0ff */
[----:B------:R-:W-:-:S03]  /*11750*/  IADD3.X R13, R18, R6, RZ, P3, !PT ;  /* 0x00000006120d7210 */ /* 0x000fc60001ffe4ff */
[----:B------:R2:W-:Y:S01]  /*11760*/  STL [R1+0x504], R10 ;  /* 0x0005040a01007387 */ /* 0x0005e20000100800 */
[----:B------:R-:W-:-:S03]  /*11770*/  IMAD.X R14, R0, 0x1, R6, P2 ;  /* 0x00000001000e7824 */ /* 0x000fc600010e0606 */
[----:B------:R1:W-:Y:S01]  /*11780*/  STL [R1+0x600], R13 ;  /* 0x0006000d01007387 */ /* 0x0003e20000100800 */
[----:B------:R-:W-:Y:S02]  /*11790*/  SHF.R.S32.HI R7, RZ, 0x1f, R83 ;  /* 0x0000001fff077819 */ /* 0x000fe40000011453 */
[-C--:B--2---:R-:W-:Y:S02]  /*117a0*/  IADD3 R10, P3, R252, R248.reuse, RZ ;  /* 0x000000f8fc0a7210 */ /* 0x084fe40007f7e0ff */
[----:B-1----:R-:W-:-:S03]  /*117b0*/  IADD3 R13, P2, R84, R248, RZ ;  /* 0x000000f8540d7210 */ /* 0x002fc60007f5e0ff */
[----:B------:R1:W-:Y:S04]  /*117c0*/  STL [R1+0x508], R10 ;  /* 0x0005080a01007387 */ /* 0x0003e80000100800 */
[----:B------:R-:W-:Y:S04]  /*117d0*/  STL [R1+0x604], R14 ;  /* 0x0006040e01007387 */ /* 0x000fe80000100800 */
[----:B------:R2:W-:Y:S01]  /*117e0*/  STL [R1+0x50c], R13 ;  /* 0x00050c0d01007387 */ /* 0x0005e20000100800 */
[----:B-1----:R-:W-:-:S03]  /*117f0*/  IMAD.X R10, R4, 0x1, R6, P6 ;  /* 0x00000001040a7824 */ /* 0x002fc600030e0606 */
[----:B------:R-:W3:Y:S01]  /*11800*/  LDL.LU R83, [R1+0x30c] ;  /* 0x00030c0001537983 */ /* 0x000ee20000300800 */
[----:B------:R-:W-:-:S03]  /*11810*/  IADD3 R6, P6, R22, R248, RZ ;  /* 0x000000f816067210 */ /* 0x000fc60007fde0ff */
[----:B------:R1:W-:Y:S01]  /*11820*/  STL [R1+0x608], R10 ;  /* 0x0006080a01007387 */ /* 0x0003e20000100800 */
[----:B--2---:R-:W-:-:S03]  /*11830*/  IADD3.X R13, R2, R7, RZ, P5, !PT ;  /* 0x00000007020d7210 */ /* 0x004fc60002ffe4ff */
[----:B------:R-:W-:Y:S01]  /*11840*/  STL [R1+0x510], R6 ;  /* 0x0005100601007387 */ /* 0x000fe20000100800 */
[----:B-1----:R-:W-:-:S03]  /*11850*/  IADD3 R10, P5, R85, R248, RZ ;  /* 0x000000f8550a7210 */ /* 0x002fc60007fbe0ff */
[----:B------:R1:W-:Y:S01]  /*11860*/  STL [R1+0x60c], R13 ;  /* 0x00060c0d01007387 */ /* 0x0003e20000100800 */
[----:B------:R-:W-:-:S03]  /*11870*/  IMAD.X R14, R0, 0x1, R7, P0 ;  /* 0x00000001000e7824 */ /* 0x000fc600000e0607 */
[----:B------:R2:W-:Y:S01]  /*11880*/  STL [R1+0x514], R10 ;  /* 0x0005140a01007387 */ /* 0x0005e20000100800 */
[----:B-1----:R-:W-:Y:S01]  /*11890*/  IMAD.X R13, R18, 0x1, R7, P1 ;  /* 0x00000001120d7824 */ /* 0x002fe200008e0607 */
[----:B--2---:R-:W-:-:S04]  /*118a0*/  IADD3 R10, P1, R252, R80, RZ ;  /* 0x00000050fc0a7210 */ /* 0x004fc80007f3e0ff */
[----:B------:R1:W-:Y:S01]  /*118b0*/  STL [R1+0x610], R13 ;  /* 0x0006100d01007387 */ /* 0x0003e20000100800 */
[----:B------:R-:W-:-:S03]  /*118c0*/  SHF.R.S32.HI R21, RZ, 0x1f, R248 ;  /* 0x0000001fff157819 */ /* 0x000fc600000114f8 */
[----:B------:R2:W-:Y:S04]  /*118d0*/  STL [R1+0x518], R10 ;  /* 0x0005180a01007387 */ /* 0x0005e80000100800 */
[----:B------:R-:W-:Y:S04]  /*118e0*/  STL [R1+0x614], R14 ;  /* 0x0006140e01007387 */ /* 0x000fe80000100800 */
[----:B------:R-:W3:Y:S01]  /*118f0*/  LDL.LU R248, [R1+0x310] ;  /* 0x0003100001f87983 */ /* 0x000ee20000300800 */
[----:B-1----:R-:W-:Y:S02]  /*11900*/  IADD3 R13, P0, R84, R80, RZ ;  /* 0x00000050540d7210 */ /* 0x002fe40007f1e0ff */
[----:B--2---:R-:W-:-:S02]  /*11910*/  IADD3.X R10, R4, R7, RZ, P4, !PT ;  /* 0x00000007040a7210 */ /* 0x004fc400027fe4ff */
[-C--:B------:R-:W-:Y:S01]  /*11920*/  IADD3 R7, P4, R22, R80.reuse, RZ ;  /* 0x0000005016077210 */ /* 0x080fe20007f9e0ff */
[----:B------:R-:W-:Y:S04]  /*11930*/  STL [R1+0x51c], R13 ;  /* 0x00051c0d01007387 */ /* 0x000fe80000100800 */
[----:B------:R1:W-:Y:S04]  /*11940*/  STL [R1+0x618], R10 ;  /* 0x0006180a01007387 */ /* 0x0003e80000100800 */
[----:B------:R-:W-:Y:S01]  /*11950*/  STL [R1+0x520], R7 ;  /* 0x0005200701007387 */ /* 0x000fe20000100800 */
[----:B-1----:R-:W-:Y:S01]  /*11960*/  IMAD.X R10, R2, 0x1, R21, P3 ;  /* 0x00000001020a7824 */ /* 0x002fe200018e0615 */
[----:B------:R-:W-:-:S04]  /*11970*/  IADD3 R13, P3, R85, R80, RZ ;  /* 0x00000050550d7210 */ /* 0x000fc80007f7e0ff */
[----:B------:R1:W-:Y:S01]  /*11980*/  STL [R1+0x61c], R10 ;  /* 0x00061c0a01007387 */ /* 0x0003e20000100800 */
[----:B------:R-:W-:-:S03]  /*11990*/  IADD3.X R14, R0, R21, RZ, P6, !PT ;  /* 0x00000015000e7210 */ /* 0x000fc600037fe4ff */
[----:B------:R4:W-:Y:S01]  /*119a0*/  STL [R1+0x524], R13 ;  /* 0x0005240d01007387 */ /* 0x0009e20000100800 */
[----:B-1----:R-:W-:Y:S01]  /*119b0*/  IMAD.X R10, R18, 0x1, R21, P2 ;  /* 0x00000001120a7824 */ /* 0x002fe200010e0615 */
[----:B------:R-:W-:Y:S02]  /*119c0*/  SHF.R.S32.HI R6, RZ, 0x1f, R80 ;  /* 0x0000001fff067819 */ /* 0x000fe40000011450 */
[-C--:B----4-:R-:W-:Y:S02]  /*119d0*/  IADD3 R13, P2, R252, R81.reuse, RZ ;  /* 0x00000051fc0d7210 */ /* 0x090fe40007f5e0ff */
[----:B------:R1:W-:Y:S04]  /*119e0*/  STL [R1+0x620], R10 ;  /* 0x0006200a01007387 */ /* 0x0003e80000100800 */
[----:B------:R2:W-:Y:S01]  /*119f0*/  STL [R1+0x528], R13 ;  /* 0x0005280d01007387 */ /* 0x0005e20000100800 */
[----:B-1----:R-:W-:-:S03]  /*11a00*/  IADD3 R10, P6, R84, R81, RZ ;  /* 0x00000051540a7210 */ /* 0x002fc60007fde0ff */
[----:B------:R1:W-:Y:S01]  /*11a10*/  STL [R1+0x624], R14 ;  /* 0x0006240e01007387 */ /* 0x0003e20000100800 */
[----:B--2---:R-:W-:-:S03]  /*11a20*/  IMAD.X R13, R4, 0x1, R21, P5 ;  /* 0x00000001040d7824 */ /* 0x004fc600028e0615 */
[----:B------:R2:W-:Y:S01]  /*11a30*/  STL [R1+0x52c], R10 ;  /* 0x00052c0a01007387 */ /* 0x0005e20000100800 */
[----:B-1----:R-:W-:-:S03]  /*11a40*/  IADD3 R14, P5, R22, R81, RZ ;  /* 0x00000051160e7210 */ /* 0x002fc60007fbe0ff */
[----:B------:R1:W-:Y:S01]  /*11a50*/  STL [R1+0x628], R13 ;  /* 0x0006280d01007387 */ /* 0x0003e20000100800 */
[----:B--2---:R-:W-:-:S03]  /*11a60*/  IMAD.X R10, R2, 0x1, R6, P1 ;  /* 0x00000001020a7824 */ /* 0x004fc600008e0606 */
[----:B------:R-:W-:Y:S04]  /*11a70*/  STL [R1+0x530], R14 ;  /* 0x0005300e01007387 */ /* 0x000fe80000100800 */
[----:B------:R2:W-:Y:S01]  /*11a80*/  STL [R1+0x630], R10 ;  /* 0x0006300a01007387 */ /* 0x0005e20000100800 */
[----:B-1----:R-:W-:-:S05]  /*11a90*/  IADD3 R13, P1, R85, R81, RZ ;  /* 0x00000051550d7210 */ /* 0x002fca0007f3e0ff */
[----:B------:R3:W-:Y:S01]  /*11aa0*/  STL [R1+0x534], R13 ;  /* 0x0005340d01007387 */ /* 0x0007e20000100800 */
[----:B--2---:R-:W-:Y:S01]  /*11ab0*/  IADD3.X R10, R18, R6, RZ, P0, !PT ;  /* 0x00000006120a7210 */ /* 0x004fe200007fe4ff */
[----:B------:R-:W-:Y:S01]  /*11ac0*/  IMAD.X R14, R0, 0x1, R6, P4 ;  /* 0x00000001000e7824 */ /* 0x000fe200020e0606 */
[----:B------:R-:W-:-:S03]  /*11ad0*/  SHF.R.S32.HI R7, RZ, 0x1f, R81 ;  /* 0x0000001fff077819 */ /* 0x000fc60000011451 */
[----:B------:R1:W-:Y:S01]  /*11ae0*/  STL [R1+0x634], R10 ;  /* 0x0006340a01007387 */ /* 0x0003e20000100800 */
[----:B---3--:R-:W-:-:S05]  /*11af0*/  IADD3 R13, P0, R252, R82, RZ ;  /* 0x00000052fc0d7210 */ /* 0x008fca0007f1e0ff */
[----:B------:R2:W-:Y:S01]  /*11b00*/  STL [R1+0x538], R13 ;  /* 0x0005380d01007387 */ /* 0x0005e20000100800 */
[----:B-1----:R-:W-:-:S03]  /*11b10*/  IADD3 R10, P4, R84, R82, RZ ;  /* 0x00000052540a7210 */ /* 0x002fc60007f9e0ff */
[----:B------:R-:W-:Y:S04]  /*11b20*/  STL [R1+0x638], R14 ;  /* 0x0006380e01007387 */ /* 0x000fe80000100800 */
[----:B------:R1:W-:Y:S01]  /*11b30*/  STL [R1+0x53c], R10 ;  /* 0x00053c0a01007387 */ /* 0x0003e20000100800 */
[----:B--2---:R-:W-:Y:S01]  /*11b40*/  IMAD.X R13, R4, 0x1, R6, P3 ;  /* 0x00000001040d7824 */ /* 0x004fe200018e0606 */
[----:B------:R-:W-:-:S04]  /*11b50*/  IADD3 R6, P3, R22, R82, RZ ;  /* 0x0000005216067210 */ /* 0x000fc80007f7e0ff */
[----:B------:R2:W-:Y:S01]  /*11b60*/  STL [R1+0x63c], R13 ;  /* 0x00063c0d01007387 */ /* 0x0005e20000100800 */
[----:B-1----:R-:W-:-:S03]  /*11b70*/  IADD3.X R10, R2, R7, RZ, P2, !PT ;  /* 0x00000007020a7210 */ /* 0x002fc600017fe4ff */
[----:B------:R-:W-:Y:S04]  /*11b80*/  STL [R1+0x540], R6 ;  /* 0x0005400601007387 */ /* 0x000fe80000100800 */
[----:B------:R1:W-:Y:S01]  /*11b90*/  STL [R1+0x640], R10 ;  /* 0x0006400a01007387 */ /* 0x0003e20000100800 */
[----:B--2---:R-:W-:Y:S01]  /*11ba0*/  IADD3 R13, P2, R85, R82, RZ ;  /* 0x00000052550d7210 */ /* 0x004fe20007f5e0ff */
[----:B------:R-:W-:-:S04]  /*11bb0*/  IMAD.X R14, R0, 0x1, R7, P5 ;  /* 0x00000001000e7824 */ /* 0x000fc800028e0607 */
[----:B------:R2:W-:Y:S01]  /*11bc0*/  STL [R1+0x544], R13 ;  /* 0x0005440d01007387 */ /* 0x0005e20000100800 */
[----:B-1----:R-:W-:Y:S01]  /*11bd0*/  IMAD.X R10, R18, 0x1, R7, P6 ;  /* 0x00000001120a7824 */ /* 0x002fe200030e0607 */
[----:B------:R-:W-:-:S04]  /*11be0*/  SHF.R.S32.HI R21, RZ, 0x1f, R82 ;  /* 0x0000001fff157819 */ /* 0x000fc80000011452 */
[----:B------:R1:W-:Y:S01]  /*11bf0*/  STL [R1+0x644], R10 ;  /* 0x0006440a01007387 */ /* 0x0003e20000100800 */
[----:B------:R-:W-:Y:S02]  /*11c00*/  SHF.L.U64.HI R24, R26, 0x2, R24 ;  /* 0x000000021a187819 */ /* 0x000fe40000010218 */
[-C--:B--2---:R-:W-:Y:S02]  /*11c10*/  IADD3 R13, P6, R252, R83.reuse, RZ ;  /* 0x00000053fc0d7210 */ /* 0x084fe40007fde0ff */
[----:B-1----:R-:W-:-:S03]  /*11c20*/  IADD3 R10, P5, R84, R83, RZ ;  /* 0x00000053540a7210 */ /* 0x002fc60007fbe0ff */
[----:B------:R1:W-:Y:S04]  /*11c30*/  STL [R1+0x548], R13 ;  /* 0x0005480d01007387 */ /* 0x0003e80000100800 */
[----:B------:R-:W-:Y:S04]  /*11c40*/  STL [R1+0x648], R14 ;  /* 0x0006480e01007387 */ /* 0x000fe80000100800 */
[----:B------:R2:W-:Y:S01]  /*11c50*/  STL [R1+0x54c], R10 ;  /* 0x00054c0a01007387 */ /* 0x0005e20000100800 */
[----:B-1----:R-:W-:Y:S02]  /*11c60*/  IADD3.X R13, R4, R7, RZ, P1, !PT ;  /* 0x00000007040d7210 */ /* 0x002fe40000ffe4ff */
[----:B------:R-:W-:-:S03]  /*11c70*/  IADD3 R7, P1, R22, R83, RZ ;  /* 0x0000005316077210 */ /* 0x000fc60007f3e0ff */
[----:B------:R1:W-:Y:S01]  /*11c80*/  STL [R1+0x64c], R13 ;  /* 0x00064c0d01007387 */ /* 0x0003e20000100800 */
[----:B--2---:R-:W-:-:S03]  /*11c90*/  IMAD.X R10, R2, 0x1, R21, P0 ;  /* 0x00000001020a7824 */ /* 0x004fc600000e0615 */
[----:B------:R-:W-:Y:S04]  /*11ca0*/  STL [R1+0x550], R7 ;  /* 0x0005500701007387 */ /* 0x000fe80000100800 */
[----:B------:R2:W-:Y:S01]  /*11cb0*/  STL [R1+0x650], R10 ;  /* 0x0006500a01007387 */ /* 0x0005e20000100800 */
[----:B-1----:R-:W-:Y:S01]  /*11cc0*/  IADD3 R13, P0, R85, R83, RZ ;  /* 0x00000053550d7210 */ /* 0x002fe20007f1e0ff */
[----:B--2---:R-:W-:-:S04]  /*11cd0*/  IMAD.X R10, R18, 0x1, R21, P4 ;  /* 0x00000001120a7824 */ /* 0x004fc800020e0615 */
[----:B------:R1:W-:Y:S01]  /*11ce0*/  STL [R1+0x554], R13 ;  /* 0x0005540d01007387 */ /* 0x0003e20000100800 */
[----:B------:R-:W-:-:S03]  /*11cf0*/  IADD3 R14, P4, R252, R248, RZ ;  /* 0x000000f8fc0e7210 */ /* 0x000fc60007f9e0ff */
[----:B------:R2:W-:Y:S01]  /*11d00*/  STL [R1+0x654], R10 ;  /* 0x0006540a01007387 */ /* 0x0005e20000100800 */
[----:B-1----:R-:W-:-:S03]  /*11d10*/  IADD3.X R13, R0, R21, RZ, P3, !PT ;  /* 0x00000015000d7210 */ /* 0x002fc60001ffe4ff */
[----:B------:R-:W-:Y:S01]  /*11d20*/  STL [R1+0x558], R14 ;  /* 0x0005580e01007387 */ /* 0x000fe20000100800 */
[----:B--2---:R-:W-:-:S03]  /*11d30*/  IADD3 R10, P3, R84, R248, RZ ;  /* 0x000000f8540a7210 */ /* 0x004fc60007f7e0ff */
[----:B------:R-:W-:Y:S01]  /*11d40*/  STL [R1+0x658], R13 ;  /* 0x0006580d01007387 */ /* 0x000fe20000100800 */
[----:B------:R-:W-:-:S03]  /*11d50*/  SHF.R.S32.HI R6, RZ, 0x1f, R83 ;  /* 0x0000001fff067819 */ /* 0x000fc60000011453 */
[----:B------:R1:W-:Y:S02]  /*11d60*/  STL [R1+0x55c], R10 ;  /* 0x00055c0a01007387 */ /* 0x0003e40000100800 */
[----:B-1----:R-:W-:Y:S01]  /*11d70*/  IMAD.X R10, R4, 0x1, R21, P2 ;  /* 0x00000001040a7824 */ /* 0x002fe200010e0615 */
[----:B------:R-:W-:Y:S01]  /*11d80*/  IADD3 R14, P2, R22, R248, RZ ;  /* 0x000000f8160e7210 */ /* 0x000fe20007f5e0ff */
[----:B------:R-:W-:-:S03]  /*11d90*/  IMAD.X R13, R2, 0x1, R6, P6 ;  /* 0x00000001020d7824 */ /* 0x000fc600030e0606 */
[----:B------:R1:W-:Y:S01]  /*11da0*/  STL [R1+0x65c], R10 ;  /* 0x00065c0a01007387 */ /* 0x0003e20000100800 */
[----:B------:R-:W-:-:S03]  /*11db0*/  IADD3.X R15, R18, R6, RZ, P5, !PT ;  /* 0x00000006120f7210 */ /* 0x000fc60002ffe4ff */
[----:B------:R-:W-:Y:S01]  /*11dc0*/  STL [R1+0x560], R14 ;  /* 0x0005600e01007387 */ /* 0x000fe20000100800 */
[----:B-1----:R-:W-:-:S03]  /*11dd0*/  IADD3 R10, P6, R85, R248, RZ ;  /* 0x000000f8550a7210 */ /* 0x002fc60007fde0ff */
[----:B------:R1:W-:Y:S01]  /*11de0*/  STL [R1+0x660], R13 ;  /* 0x0006600d01007387 */ /* 0x0003e20000100800 */
[----:B------:R-:W-:-:S03]  /*11df0*/  SHF.R.S32.HI R7, RZ, 0x1f, R248 ;  /* 0x0000001fff077819 */ /* 0x000fc600000114f8 */
[----:B------:R2:W-:Y:S04]  /*11e00*/  STL [R1+0x564], R10 ;  /* 0x0005640a01007387 */ /* 0x0005e80000100800 */
[----:B------:R-:W-:Y:S01]  /*11e10*/  STL [R1+0x664], R15 ;  /* 0x0006640f01007387 */ /* 0x000fe20000100800 */
[--C-:B-1----:R-:W-:Y:S02]  /*11e20*/  IMAD.X R13, R4, 0x1, R6.reuse, P0 ;  /* 0x00000001040d7824 */ /* 0x102fe400000e0606 */
[----:B--2---:R-:W-:Y:S01]  /*11e30*/  IMAD.X R10, R0, 0x1, R6, P1 ;  /* 0x00000001000a7824 */ /* 0x004fe200008e0606 */
[----:B------:R-:W-:-:S04]  /*11e40*/  IADD3.X R6, R2, R7, RZ, P4, !PT ;  /* 0x0000000702067210 */ /* 0x000fc800027fe4ff */
[----:B------:R1:W-:Y:S04]  /*11e50*/  STL [R1+0x668], R10 ;  /* 0x0006680a01007387 */ /* 0x0003e80000100800 */
[----:B------:R2:W-:Y:S01]  /*11e60*/  STL [R1+0x66c], R13 ;  /* 0x00066c0d01007387 */ /* 0x0005e20000100800 */
[----:B-1----:R-:W-:-:S03]  /*11e70*/  IMAD.X R10, R18, 0x1, R7, P3 ;  /* 0x00000001120a7824 */ /* 0x002fc600018e0607 */
[----:B------:R1:W-:Y:S04]  /*11e80*/  STL [R1+0x670], R6 ;  /* 0x0006700601007387 */ /* 0x0003e80000100800 */
[----:B------:R3:W-:Y:S01]  /*11e90*/  STL [R1+0x674], R10 ;  /* 0x0006740a01007387 */ /* 0x0007e20000100800 */
[----:B--2---:R-:W-:Y:S01]  /*11ea0*/  IMAD.X R13, R0, 0x1, R7, P2 ;  /* 0x00000001000d7824 */ /* 0x004fe200010e0607 */
[----:B------:R-:W-:Y:S02]  /*11eb0*/  SHF.L.U64.HI R248, R252, 0x2, R2 ;  /* 0x00000002fcf87819 */ /* 0x000fe40000010202 */
[----:B-1----:R-:W-:Y:S02]  /*11ec0*/  IADD3.X R6, R4, R7, RZ, P6, !PT ;  /* 0x0000000704067210 */ /* 0x002fe400037fe4ff */
[----:B---3--:R-:W-:Y:S01]  /*11ed0*/  IADD3 R10, P0, R252, UR4, RZ ;  /* 0x00000004fc0a7c10 */ /* 0x008fe2000ff1e0ff */
[----:B------:R-:W-:Y:S04]  /*11ee0*/  STL [R1+0x678], R13 ;  /* 0x0006780d01007387 */ /* 0x000fe80000100800 */
[----:B------:R-:W-:Y:S01]  /*11ef0*/  IMAD.X R2, R2, 0x1, R5, P0 ;  /* 0x0000000102027824 */ /* 0x000fe200000e0605 */
[----:B------:R-:W-:Y:S04]  /*11f00*/  STL [R1+0x67c], R6 ;  /* 0x00067c0601007387 */ /* 0x000fe80000100800 */
[----:B------:R-:W-:Y:S04]  /*11f10*/  STL [R1+0x680], R2 ;  /* 0x0006800201007387 */ /* 0x000fe80000100800 */
[----:B------:R-:W-:Y:S04]  /*11f20*/  STL [R1], RZ ;  /* 0x000000ff01007387 */ /* 0x000fe80000100800 */
[----:B------:R-:W-:Y:S04]  /*11f30*/  STL [R1+0x4], RZ ;  /* 0x000004ff01007387 */ /* 0x000fe80000100800 */
        /* <DEDUP_REMOVED lines=30> */
[----:B------:R1:W-:Y:S04]  /*12120*/  STL [R1+0x4cc], R24 ;  /* 0x0004cc1801007387 */ /* 0x0003e80000100800 */
[----:B-1----:R-:W2:Y:S01]  /*12130*/  LDL.LU R24, [R1+0x740] ;  /* 0x0007400001187983 */ /* 0x002ea20000300800 */
[----:B------:R-:W-:-:S05]  /*12140*/  SHF.L.U32 R26, R26, 0x2, RZ ;  /* 0x000000021a1a7819 */ /* 0x000fca00000006ff */
[----:B------:R1:W-:Y:S04]  /*12150*/  STL [R1+0x4c8], R26 ;  /* 0x0004c81a01007387 */ /* 0x0003e80000100800 */
[----:B-1----:R-:W3:Y:S01]  /*12160*/  LDL.LU R26, [R1+0x1b8] ;  /* 0x0001b800011a7983 */ /* 0x002ee20000300800 */
[----:B--2---:R-:W-:-:S05]  /*12170*/  SHF.L.U64.HI R19, R24, 0x2, R19 ;  /* 0x0000000218137819 */ /* 0x004fca0000010213 */
[----:B------:R1:W-:Y:S04]  /*12180*/  STL [R1+0x4c4], R19 ;  /* 0x0004c41301007387 */ /* 0x0003e80000100800 */
[----:B-1----:R-:W2:Y:S01]  /*12190*/  LDL.LU R19, [R1+0x73c] ;  /* 0x00073c0001137983 */ /* 0x002ea20000300800 */
[----:B------:R-:W-:-:S05]  /*121a0*/  IMAD.SHL.U32 R24, R24, 0x4, RZ ;  /* 0x0000000418187824 */ /* 0x000fca00078e00ff */
[----:B------:R1:W-:Y:S04]  /*121b0*/  STL [R1+0x4c0], R24 ;  /* 0x0004c01801007387 */ /* 0x0003e80000100800 */
[----:B-1----:R-:W4:Y:S01]  /*121c0*/  LDL.LU R24, [R1+0x1b4] ;  /* 0x0001b40001187983 */ /* 0x002f220000300800 */
[----:B--2---:R-:W-:-:S05]  /*121d0*/  SHF.L.U64.HI R9, R19, 0x2, R9 ;  /* 0x0000000213097819 */ /* 0x004fca0000010209 */
[----:B------:R1:W-:Y:S04]  /*121e0*/  STL [R1+0x4bc], R9 ;  /* 0x0004bc0901007387 */ /* 0x0003e80000100800 */
[----:B-1----:R-:W2:Y:S01]  /*121f0*/  LDL.LU R9, [R1+0x738] ;  /* 0x0007380001097983 */ /* 0x002ea20000300800 */
[----:B------:R-:W-:-:S05]  /*12200*/  IMAD.SHL.U32 R19, R19, 0x4, RZ ;  /* 0x0000000413137824 */ /* 0x000fca00078e00ff */
[----:B------:R1:W-:Y:S04]  /*12210*/  STL [R1+0x4b8], R19 ;  /* 0x0004b81301007387 */ /* 0x0003e80000100800 */
[----:B-1----:R-:W3:Y:S01]  /*12220*/  LDL.LU R19, [R1+0x1b0] ;  /* 0x0001b00001137983 */ /* 0x002ee20000300800 */
[----:B--2---:R-:W-:-:S05]  /*12230*/  SHF.L.U64.HI R8, R9, 0x2, R8 ;  /* 0x0000000209087819 */ /* 0x004fca0000010208 */
[----:B------:R1:W-:Y:S04]  /*12240*/  STL [R1+0x4b4], R8 ;  /* 0x0004b40801007387 */ /* 0x0003e80000100800 */
[----:B-1----:R-:W2:Y:S01]  /*12250*/  LDL.LU R8, [R1+0x734] ;  /* 0x0007340001087983 */ /* 0x002ea20000300800 */
[----:B------:R-:W-:-:S05]  /*12260*/  SHF.L.U32 R9, R9, 0x2, RZ ;  /* 0x0000000209097819 */ /* 0x000fca00000006ff */
[----:B------:R1:W-:Y:S04]  /*12270*/  STL [R1+0x4b0], R9 ;  /* 0x0004b00901007387 */ /* 0x0003e80000100800 */
[----:B-1----:R-:W4:Y:S01]  /*12280*/  LDL.LU R9, [R1+0x1ac] ;  /* 0x0001ac0001097983 */ /* 0x002f220000300800 */
[----:B--2---:R-:W-:-:S05]  /*12290*/  SHF.L.U64.HI R12, R8, 0x2, R12 ;  /* 0x00000002080c7819 */ /* 0x004fca000001020c */
[----:B------:R1:W-:Y:S04]  /*122a0*/  STL [R1+0x4ac], R12 ;  /* 0x0004ac0c01007387 */ /* 0x0003e80000100800 */
[----:B-1----:R-:W2:Y:S01]  /*122b0*/  LDL.LU R12, [R1+0x730] ;  /* 0x00073000010c7983 */ /* 0x002ea20000300800 */
[----:B------:R-:W-:-:S05]  /*122c0*/  IMAD.SHL.U32 R8, R8, 0x4, RZ ;  /* 0x0000000408087824 */ /* 0x000fca00078e00ff */
[----:B------:R2:W-:Y:S02]  /*122d0*/  STL [R1+0x4a8], R8 ;  /* 0x0004a80801007387 */ /* 0x0005e40000100800 */
[C---:B--2---:R-:W-:Y:S02]  /*122e0*/  SHF.L.U64.HI R8, R12.reuse, 0x2, R27 ;  /* 0x000000020c087819 */ /* 0x044fe4000001021b */
[----:B------:R-:W2:Y:S04]  /*122f0*/  LDL.LU R27, [R1+0x72c] ;  /* 0x00072c00011b7983 */ /* 0x000ea80000300800 */
[----:B------:R1:W-:Y:S02]  /*12300*/  STL [R1+0x4a4], R8 ;  /* 0x0004a40801007387 */ /* 0x0003e40000100800 */
[----:B-1----:R-:W-:Y:S01]  /*12310*/  IMAD.SHL.U32 R8, R12, 0x4, RZ ;  /* 0x000000040c087824 */ /* 0x002fe200078e00ff */
[----:B------:R-:W-:-:S02]  /*12320*/  SHF.L.U64.HI R12, R20, 0x2, R28 ;  /* 0x00000002140c7819 */ /* 0x000fc4000001021c */
[----:B------:R-:W3:Y:S04]  /*12330*/  LDL.LU R28, [R1+0x728] ;  /* 0x00072800011c7983 */ /* 0x000ee80000300800 */
[----:B------:R1:W-:Y:S04]  /*12340*/  STL [R1+0x4a0], R8 ;  /* 0x0004a00801007387 */ /* 0x0003e80000100800 */
[----:B------:R4:W-:Y:S01]  /*12350*/  STL [R1+0x49c], R12 ;  /* 0x00049c0c01007387 */ /* 0x0009e20000100800 */
[----:B-1----:R-:W-:Y:S02]  /*12360*/  SHF.L.U32 R8, R20, 0x2, RZ ;  /* 0x0000000214087819 */ /* 0x002fe400000006ff */
[----:B----4-:R-:W-:-:S02]  /*12370*/  SHF.L.U64.HI R12, R25, 0x2, R29 ;  /* 0x00000002190c7819 */ /* 0x010fc4000001021d */
[----:B------:R-:W4:Y:S04]  /*12380*/  LDL.LU R29, [R1+0x724] ;  /* 0x00072400011d7983 */ /* 0x000f280000300800 */
[----:B------:R1:W-:Y:S04]  /*12390*/  STL [R1+0x498], R8 ;  /* 0x0004980801007387 */ /* 0x0003e80000100800 */
[----:B------:R3:W-:Y:S01]  /*123a0*/  STL [R1+0x494], R12 ;  /* 0x0004940c01007387 */ /* 0x0007e20000100800 */
[----:B--2---:R-:W-:-:S03]  /*123b0*/  SHF.L.U64.HI R20, R27, 0x2, R30 ;  /* 0x000000021b147819 */ /* 0x004fc6000001021e */
[----:B------:R-:W2:Y:S01]  /*123c0*/  LDL.LU R30, [R1+0x720] ;  /* 0x00072000011e7983 */ /* 0x000ea20000300800 */
[----:B-1----:R-:W-:-:S05]  /*123d0*/  IMAD.SHL.U32 R8, R25, 0x4, RZ ;  /* 0x0000000419087824 */ /* 0x002fca00078e00ff */
[----:B------:R1:W-:Y:S04]  /*123e0*/  STL [R1+0x490], R8 ;  /* 0x0004900801007387 */ /* 0x0003e80000100800 */
[----:B------:R-:W-:Y:S01]  /*123f0*/  STL [R1+0x48c], R20 ;  /* 0x00048c1401007387 */ /* 0x000fe20000100800 */
[C---:B---3--:R-:W-:Y:S01]  /*12400*/  SHF.L.U64.HI R12, R28.reuse, 0x2, R31 ;  /* 0x000000021c0c7819 */ /* 0x048fe2000001021f */
[----:B-1----:R-:W-:Y:S02]  /*12410*/  IMAD.SHL.U32 R8, R27, 0x4, RZ ;  /* 0x000000041b087824 */ /* 0x002fe400078e00ff */
[----:B------:R-:W3:Y:S04]  /*12420*/  LDL.LU R31, [R1+0x71c] ;  /* 0x00071c00011f7983 */ /* 0x000ee80000300800 */
[----:B------:R1:W-:Y:S04]  /*12430*/  STL [R1+0x488], R8 ;  /* 0x0004880801007387 */ /* 0x0003e80000100800 */
[----:B------:R-:W-:Y:S01]  /*12440*/  STL [R1+0x484], R12 ;  /* 0x0004840c01007387 */ /* 0x000fe20000100800 */
[----:B-1----:R-:W-:-:S02]  /*12450*/  SHF.L.U32 R8, R28, 0x2, RZ ;  /* 0x000000021c087819 */ /* 0x002fc400000006ff */
[----:B----4-:R-:W-:Y:S02]  /*12460*/  SHF.L.U64.HI R20, R29, 0x2, R32 ;  /* 0x000000021d147819 */ /* 0x010fe40000010220 */
[----:B------:R-:W4:Y:S04]  /*12470*/  LDL.LU R32, [R1+0x718] ;  /* 0x0007180001207983 */ /* 0x000f280000300800 */
[----:B------:R2:W-:Y:S04]  /*12480*/  STL [R1+0x480], R8 ;  /* 0x0004800801007387 */ /* 0x0005e80000100800 */
[----:B------:R-:W-:Y:S01]  /*12490*/  STL [R1+0x47c], R20 ;  /* 0x00047c1401007387 */ /* 0x000fe20000100800 */
[----:B--2---:R-:W-:-:S03]  /*124a0*/  SHF.L.U64.HI R8, R30, 0x2, R249 ;  /* 0x000000021e087819 */ /* 0x004fc600000102f9 */
[----:B------:R-:W2:Y:S01]  /*124b0*/  LDL.LU R249, [R1+0x714] ;  /* 0x0007140001f97983 */ /* 0x000ea20000300800 */
[----:B------:R-:W-:-:S05]  /*124c0*/  IMAD.SHL.U32 R12, R29, 0x4, RZ ;  /* 0x000000041d0c7824 */ /* 0x000fca00078e00ff */
[----:B------:R1:W-:Y:S04]  /*124d0*/  STL [R1+0x478], R12 ;  /* 0x0004780c01007387 */ /* 0x0003e80000100800 */
[----:B------:R1:W-:Y:S01]  /*124e0*/  STL [R1+0x474], R8 ;  /* 0x0004740801007387 */ /* 0x0003e20000100800 */
[C---:B---3--:R-:W-:Y:S01]  /*124f0*/  SHF.L.U64.HI R9, R31.reuse, 0x2, R9 ;  /* 0x000000021f097819 */ /* 0x048fe20000010209 */
[----:B-1----:R-:W-:Y:S01]  /*12500*/  IMAD.SHL.U32 R12, R30, 0x4, RZ ;  /* 0x000000041e0c7824 */ /* 0x002fe200078e00ff */
[----:B------:R-:W-:-:S04]  /*12510*/  SHF.L.U32 R8, R31, 0x2, RZ ;  /* 0x000000021f087819 */ /* 0x000fc800000006ff */
[----:B------:R4:W-:Y:S04]  /*12520*/  STL [R1+0x470], R12 ;  /* 0x0004700c01007387 */ /* 0x0009e80000100800 */
[----:B------:R1:W-:Y:S04]  /*12530*/  STL [R1+0x46c], R9 ;  /* 0x00046c0901007387 */ /* 0x0003e80000100800 */
[----:B------:R3:W-:Y:S01]  /*12540*/  STL [R1+0x468], R8 ;  /* 0x0004680801007387 */ /* 0x0007e20000100800 */
[C---:B----4-:R-:W-:Y:S01]  /*12550*/  SHF.L.U64.HI R12, R32.reuse, 0x2, R19 ;  /* 0x00000002200c7819 */ /* 0x050fe20000010213 */
[----:B-1----:R-:W-:Y:S01]  /*12560*/  IMAD.SHL.U32 R9, R32, 0x4, RZ ;  /* 0x0000000420097824 */ /* 0x002fe200078e00ff */
[----:B---3--:R-:W-:-:S03]  /*12570*/  SHF.L.U64.HI R8, R33, 0x2, R24 ;  /* 0x0000000221087819 */ /* 0x008fc60000010218 */
[----:B------:R1:W-:Y:S04]  /*12580*/  STL [R1+0x464], R12 ;  /* 0x0004640c01007387 */ /* 0x0003e80000100800 */
[----:B------:R-:W-:Y:S01]  /*12590*/  STL [R1+0x460], R9 ;  /* 0x0004600901007387 */ /* 0x000fe20000100800 */
[----:B-1----:R-:W-:-:S03]  /*125a0*/  IMAD.SHL.U32 R12, R33, 0x4, RZ ;  /* 0x00000004210c7824 */ /* 0x002fc600078e00ff */
[----:B------:R-:W-:Y:S04]  /*125b0*/  STL [R1+0x45c], R8 ;  /* 0x00045c0801007387 */ /* 0x000fe80000100800 */
[----:B------:R1:W-:Y:S02]  /*125c0*/  STL [R1+0x458], R12 ;  /* 0x0004580c01007387 */ /* 0x0003e40000100800 */
[----:B-1----:R-:W-:Y:S02]  /*125d0*/  SHF.L.U64.HI R12, R34, 0x2, R37 ;  /* 0x00000002220c7819 */ /* 0x002fe40000010225 */
[----:B--2---:R-:W-:-:S05]  /*125e0*/  SHF.L.U64.HI R9, R249, 0x2, R26 ;  /* 0x00000002f9097819 */ /* 0x004fca000001021a */
[----:B------:R1:W-:Y:S04]  /*125f0*/  STL [R1+0x454], R9 ;  /* 0x0004540901007387 */ /* 0x0003e80000100800 */
[----:B------:R-:W2:Y:S01]  /*12600*/  LDL.LU R37, [R1+0x710] ;  /* 0x0007100001257983 */ /* 0x000ea20000300800 */
[----:B------:R-:W-:-:S05]  /*12610*/  SHF.L.U32 R8, R249, 0x2, RZ ;  /* 0x00000002f9087819 */ /* 0x000fca00000006ff */
[----:B------:R3:W-:Y:S01]  /*12620*/  STL [R1+0x450], R8 ;  /* 0x0004500801007387 */ /* 0x0007e20000100800 */
[----:B-1----:R-:W-:-:S03]  /*12630*/  SHF.L.U64.HI R9, R35, 0x2, R38 ;  /* 0x0000000223097819 */ /* 0x002fc60000010226 */
[----:B------:R1:W-:Y:S04]  /*12640*/  STL [R1+0x44c], R12 ;  /* 0x00044c0c01007387 */ /* 0x0003e80000100800 */
[----:B------:R-:W4:Y:S01]  /*12650*/  LDL.LU R38, [R1+0x70c] ;  /* 0x00070c0001267983 */ /* 0x000f220000300800 */
[----:B---3--:R-:W-:Y:S01]  /*12660*/  IMAD.SHL.U32 R8, R34, 0x4, RZ ;  /* 0x0000000422087824 */ /* 0x008fe200078e00ff */
[----:B-1----:R-:W-:-:S04]  /*12670*/  SHF.L.U64.HI R12, R36, 0x2, R39 ;  /* 0x00000002240c7819 */ /* 0x002fc80000010227 */
[----:B------:R1:W-:Y:S04]  /*12680*/  STL [R1+0x448], R8 ;  /* 0x0004480801007387 */ /* 0x0003e80000100800 */
[----:B------:R2:W-:Y:S04]  /*12690*/  STL [R1+0x444], R9 ;  /* 0x0004440901007387 */ /* 0x0005e80000100800 */
[----:B------:R-:W3:Y:S01]  /*126a0*/  LDL.LU R39, [R1+0x708] ;  /* 0x0007080001277983 */ /* 0x000ee20000300800 */
[----:B-1----:R-:W-:-:S05]  /*126b0*/  IMAD.SHL.U32 R8, R35, 0x4, RZ ;  /* 0x0000000423087824 */ /* 0x002fca00078e00ff */
[----:B------:R1:W-:Y:S04]  /*126c0*/  STL [R1+0x440], R8 ;  /* 0x0004400801007387 */ /* 0x0003e80000100800 */
[----:B------:R4:W-:Y:S01]  /*126d0*/  STL [R1+0x43c], R12 ;  /* 0x00043c0c01007387 */ /* 0x0009e20000100800 */
[----:B--2---:R-:W-:-:S03]  /*126e0*/  SHF.L.U64.HI R9, R37, 0x2, R40 ;  /* 0x0000000225097819 */ /* 0x004fc60000010228 */
[----:B------:R-:W2:Y:S01]  /*126f0*/  LDL.LU R40, [R1+0x704] ;  /* 0x0007040001287983 */ /* 0x000ea20000300800 */
[----:B-1----:R-:W-:-:S05]  /*12700*/  SHF.L.U32 R8, R36, 0x2, RZ ;  /* 0x0000000224087819 */ /* 0x002fca00000006ff */
[----:B------:R1:W-:Y:S04]  /*12710*/  STL [R1+0x438], R8 ;  /* 0x0004380801007387 */ /* 0x0003e80000100800 */
[----:B------:R3:W-:Y:S01]  /*12720*/  STL [R1+0x434], R9 ;  /* 0x0004340901007387 */ /* 0x0007e20000100800 */
[----:B----4-:R-:W-:-:S03]  /*12730*/  SHF.L.U64.HI R12, R38, 0x2, R41 ;  /* 0x00000002260c7819 */ /* 0x010fc60000010229 */
[----:B------:R-:W4:Y:S01]  /*12740*/  LDL.LU R41, [R1+0x700] ;  /* 0x0007000001297983 */ /* 0x000f220000300800 */
[----:B-1----:R-:W-:-:S05]  /*12750*/  IMAD.SHL.U32 R8, R37, 0x4, RZ ;  /* 0x0000000425087824 */ /* 0x002fca00078e00ff */
[----:B------:R1:W-:Y:S04]  /*12760*/  STL [R1+0x430], R8 ;  /* 0x0004300801007387 */ /* 0x0003e80000100800 */
[----:B------:R2:W-:Y:S01]  /*12770*/  STL [R1+0x42c], R12 ;  /* 0x00042c0c01007387 */ /* 0x0005e20000100800 */
[----:B---3--:R-:W-:-:S03]  /*12780*/  SHF.L.U64.HI R9, R39, 0x2, R42 ;  /* 0x0000000227097819 */ /* 0x008fc6000001022a */
        /* <DEDUP_REMOVED lines=8> */
[----:B------:R-:W-:Y:S01]  /*12810*/  STL [R1+0x41c], R12 ;  /* 0x00041c0c01007387 */ /* 0x000fe20000100800 */
[----:B----4-:R-:W-:-:S03]  /*12820*/  SHF.L.U64.HI R9, R41, 0x2, R44 ;  /* 0x0000000229097819 */ /* 0x010fc6000001022c */
[----:B------:R-:W4:Y:S01]  /*12830*/  LDL.LU R44, [R1+0x6f4] ;  /* 0x0006f400012c7983 */ /* 0x000f220000300800 */
[----:B-1----:R-:W-:-:S05]  /*12840*/  IMAD.SHL.U32 R8, R40, 0x4, RZ ;  /* 0x0000000428087824 */ /* 0x002fca00078e00ff */
[----:B------:R1:W-:Y:S04]  /*12850*/  STL [R1+0x418], R8 ;  /* 0x0004180801007387 */ /* 0x0003e80000100800 */
[----:B------:R-:W4:Y:S04]  /*12860*/  LDL.LU R24, [R1+0x214] ;  /* 0x0002140001187983 */ /* 0x000f280000300800 */
[----:B------:R3:W-:Y:S01]  /*12870*/  STL [R1+0x414], R9 ;  /* 0x0004140901007387 */ /* 0x0007e20000100800 */
[----:B-1----:R-:W-:Y:S01]  /*12880*/  IMAD.SHL.U32 R8, R41, 0x4, RZ ;  /* 0x0000000429087824 */ /* 0x002fe200078e00ff */
[----:B---3--:R-:W-:-:S02]  /*12890*/  SHF.L.U64.HI R9, R42, 0x2, R45 ;  /* 0x000000022a097819 */ /* 0x008fc4000001022d */
[----:B------:R-:W3:Y:S04]  /*128a0*/  LDL.LU R45, [R1+0x6f0] ;  /* 0x0006f000012d7983 */ /* 0x000ee80000300800 */
[----:B------:R-:W-:Y:S04]  /*128b0*/  STL [R1+0x410], R8 ;  /* 0x0004100801007387 */ /* 0x000fe80000100800 */
[----:B------:R-:W3:Y:S04]  /*128c0*/  LDL.LU R26, [R1+0x218] ;  /* 0x00021800011a7983 */ /* 0x000ee80000300800 */
[----:B------:R2:W-:Y:S02]  /*128d0*/  STL [R1+0x40c], R9 ;  /* 0x00040c0901007387 */ /* 0x0005e40000100800 */
[----:B--2---:R-:W-:-:S02]  /*128e0*/  SHF.L.U64.HI R9, R43, 0x2, R46 ;  /* 0x000000022b097819 */ /* 0x004fc4000001022e */
[----:B------:R-:W2:Y:S01]  /*128f0*/  LDL.LU R46, [R1+0x6ec] ;  /* 0x0006ec00012e7983 */ /* 0x000ea20000300800 */
[----:B------:R-:W-:-:S05]  /*12900*/  SHF.L.U32 R8, R42, 0x2, RZ ;  /* 0x000000022a087819 */ /* 0x000fca00000006ff */
[----:B------:R1:W-:Y:S04]  /*12910*/  STL [R1+0x408], R8 ;  /* 0x0004080801007387 */ /* 0x0003e80000100800 */
[----:B------:R-:W-:Y:S01]  /*12920*/  STL [R1+0x404], R9 ;  /* 0x0004040901007387 */ /* 0x000fe20000100800 */
[----:B----4-:R-:W-:-:S03]  /*12930*/  SHF.L.U64.HI R12, R44, 0x2, R47 ;  /* 0x000000022c0c7819 */ /* 0x010fc6000001022f */
[----:B------:R-:W4:Y:S01]  /*12940*/  LDL.LU R47, [R1+0x6e8] ;  /* 0x0006e800012f7983 */ /* 0x000f220000300800 */
[----:B-1----:R-:W-:-:S05]  /*12950*/  IMAD.SHL.U32 R8, R43, 0x4, RZ ;  /* 0x000000042b087824 */ /* 0x002fca00078e00ff */
[----:B------:R1:W-:Y:S04]  /*12960*/  STL [R1+0x400], R8 ;  /* 0x0004000801007387 */ /* 0x0003e80000100800 */
[----:B------:R2:W-:Y:S01]  /*12970*/  STL [R1+0x3fc], R12 ;  /* 0x0003fc0c01007387 */ /* 0x0005e20000100800 */
[----:B-1----:R-:W-:Y:S01]  /*12980*/  IMAD.SHL.U32 R8, R44, 0x4, RZ ;  /* 0x000000042c087824 */ /* 0x002fe200078e00ff */
[----:B---3--:R-:W-:Y:S02]  /*12990*/  SHF.L.U64.HI R9, R45, 0x2, R48 ;  /* 0x000000022d097819 */ /* 0x008fe40000010230 */
[----:B------:R-:W3:Y:S04]  /*129a0*/  LDL.LU R48, [R1+0x6e4] ;  /* 0x0006e40001307983 */ /* 0x000ee80000300800 */
        /* <DEDUP_REMOVED lines=41> */
[----:B------:R-:W-:Y:S01]  /*12c40*/  STL [R1+0x3b4], R9 ;  /* 0x0003b40901007387 */ /* 0x000fe20000100800 */
[----:B-1----:R-:W-:Y:S01]  /*12c50*/  IMAD.SHL.U32 R8, R53, 0x4, RZ ;  /* 0x0000000435087824 */ /* 0x002fe200078e00ff */
[----:B---3--:R-:W-:Y:S02]  /*12c60*/  SHF.L.U64.HI R12, R54, 0x2, R87 ;  /* 0x00000002360c7819 */ /* 0x008fe40000010257 */
[----:B------:R-:W3:Y:S04]  /*12c70*/  LDL.LU R87, [R1+0x6c0] ;  /* 0x0006c00001577983 */ /* 0x000ee80000300800 */
[----:B------:R2:W-:Y:S04]  /*12c80*/  STL [R1+0x3b0], R8 ;  /* 0x0003b00801007387 */ /* 0x0005e80000100800 */
[----:B------:R1:W-:Y:S01]  /*12c90*/  STL [R1+0x3ac], R12 ;  /* 0x0003ac0c01007387 */ /* 0x0003e20000100800 */
[----:B--2---:R-:W-:-:S03]  /*12ca0*/  SHF.L.U64.HI R8, R55, 0x2, R250 ;  /* 0x0000000237087819 */ /* 0x004fc600000102fa */
[----:B------:R-:W2:Y:S01]  /*12cb0*/  LDL.LU R250, [R1+0x6bc] ;  /* 0x0006bc0001fa7983 */ /* 0x000ea20000300800 */
[----:B------:R-:W-:Y:S01]  /*12cc0*/  SHF.L.U32 R9, R54, 0x2, RZ ;  /* 0x0000000236097819 */ /* 0x000fe200000006ff */
[----:B-1----:R-:W-:-:S04]  /*12cd0*/  IMAD.SHL.U32 R12, R55, 0x4, RZ ;  /* 0x00000004370c7824 */ /* 0x002fc800078e00ff */
[----:B------:R4:W-:Y:S04]  /*12ce0*/  STL [R1+0x3a8], R9 ;  /* 0x0003a80901007387 */ /* 0x0009e80000100800 */
[----:B------:R1:W-:Y:S04]  /*12cf0*/  STL [R1+0x3a4], R8 ;  /* 0x0003a40801007387 */ /* 0x0003e80000100800 */
[----:B------:R3:W-:Y:S01]  /*12d00*/  STL [R1+0x3a0], R12 ;  /* 0x0003a00c01007387 */ /* 0x0007e20000100800 */
[----:B----4-:R-:W-:-:S03]  /*12d10*/  SHF.L.U64.HI R9, R86, 0x2, R24 ;  /* 0x0000000256097819 */ /* 0x010fc60000010218 */
[----:B------:R-:W4:Y:S01]  /*12d20*/  LDL.LU R24, [R1+0x220] ;  /* 0x0002200001187983 */ /* 0x000f220000300800 */
[----:B-1----:R-:W-:-:S03]  /*12d30*/  IMAD.SHL.U32 R8, R86, 0x4, RZ ;  /* 0x0000000456087824 */ /* 0x002fc600078e00ff */
[----:B------:R-:W-:Y:S04]  /*12d40*/  STL [R1+0x39c], R9 ;  /* 0x00039c0901007387 */ /* 0x000fe80000100800 */
[----:B------:R1:W-:Y:S01]  /*12d50*/  STL [R1+0x398], R8 ;  /* 0x0003980801007387 */ /* 0x0003e20000100800 */
[----:B---3--:R-:W-:-:S05]  /*12d60*/  SHF.L.U64.HI R12, R87, 0x2, R26 ;  /* 0x00000002570c7819 */ /* 0x008fca000001021a */
[----:B------:R-:W-:Y:S01]  /*12d70*/  STL [R1+0x394], R12 ;  /* 0x0003940c01007387 */ /* 0x000fe20000100800 */
[----:B-1----:R-:W-:Y:S02]  /*12d80*/  SHF.L.U32 R8, R87, 0x2, RZ ;  /* 0x0000000257087819 */ /* 0x002fe400000006ff */
[C---:B--2---:R-:W-:Y:S02]  /*12d90*/  SHF.L.U64.HI R9, R250.reuse, 0x2, R251 ;  /* 0x00000002fa097819 */ /* 0x044fe400000102fb */
[----:B------:R-:W4:Y:S04]  /*12da0*/  LDL.LU R251, [R1+0x6b8] ;  /* 0x0006b80001fb7983 */ /* 0x000f280000300800 */
[----:B------:R1:W-:Y:S04]  /*12db0*/  STL [R1+0x390], R8 ;  /* 0x0003900801007387 */ /* 0x0003e80000100800 */
[----:B------:R-:W2:Y:S01]  /*12dc0*/  LDL.LU R47, [R1+0x224] ;  /* 0x00022400012f7983 */ /* 0x000ea20000300800 */
[----:B-1----:R-:W-:-:S03]  /*12dd0*/  IMAD.SHL.U32 R8, R250, 0x4, RZ ;  /* 0x00000004fa087824 */ /* 0x002fc600078e00ff */
[----:B------:R1:W-:Y:S04]  /*12de0*/  STL [R1+0x38c], R9 ;  /* 0x00038c0901007387 */ /* 0x0003e80000100800 */
[----:B------:R-:W2:Y:S04]  /*12df0*/  LDL.LU R46, [R1+0x80] ;  /* 0x00008000012e7983 */ /* 0x000ea80000300800 */
[----:B------:R4:W-:Y:S04]  /*12e00*/  STL [R1+0x388], R8 ;  /* 0x0003880801007387 */ /* 0x0009e80000100800 */
[----:B------:R-:W3:Y:S04]  /*12e10*/  LDL.LU R45, [R1+0x228] ;  /* 0x00022800012d7983 */ /* 0x000ee80000300800 */
        /* <DEDUP_REMOVED lines=21> */
[----:B-1----:R-:W3:Y:S04]  /*12f70*/  LDL.LU R9, [R1+0x260] ;  /* 0x0002600001097983 */ /* 0x002ee80000300800 */
[----:B------:R-:W3:Y:S04]  /*12f80*/  LDL.LU R26, [R1+0xb0] ;  /* 0x0000b000011a7983 */ /* 0x000ee80000300800 */
[----:B------:R-:W3:Y:S01]  /*12f90*/  LDL.LU R12, [R1+0x264] ;  /* 0x00026400010c7983 */ /* 0x000ee20000300800 */
[C---:B----4-:R-:W-:Y:S01]  /*12fa0*/  SHF.L.U64.HI R8, R251.reuse, 0x2, R24 ;  /* 0x00000002fb087819 */ /* 0x050fe20000010218 */
[----:B------:R-:W-:-:S04]  /*12fb0*/  IMAD.SHL.U32 R19, R251, 0x4, RZ ;  /* 0x00000004fb137824 */ /* 0x000fc800078e00ff */
[----:B------:R1:W-:Y:S04]  /*12fc0*/  STL [R1+0x384], R8 ;  /* 0x0003840801007387 */ /* 0x0003e80000100800 */
[----:B-1----:R-:W4:Y:S04]  /*12fd0*/  LDL.LU R8, [R1+0xb4] ;  /* 0x0000b40001087983 */ /* 0x002f280000300800 */
[----:B------:R1:W-:Y:S01]  /*12fe0*/  STL [R1+0x380], R19 ;  /* 0x0003801301007387 */ /* 0x0003e20000100800 */
[C---:B--2---:R-:W-:Y:S02]  /*12ff0*/  SHF.L.U64.HI R47, R46.reuse, 0x2, R47 ;  /* 0x000000022e2f7819 */ /* 0x044fe4000001022f */
[----:B------:R-:W-:Y:S01]  /*13000*/  SHF.L.U32 R46, R46, 0x2, RZ ;  /* 0x000000022e2e7819 */ /* 0x000fe200000006ff */
[----:B-1----:R-:W2:Y:S04]  /*13010*/  LDL.LU R19, [R1+0x268] ;  /* 0x0002680001137983 */ /* 0x002ea80000300800 */
[----:B------:R-:W2:Y:S01]  /*13020*/  LDL.LU R24, [R1+0xb8] ;  /* 0x0000b80001187983 */ /* 0x000ea20000300800 */
[C---:B---3--:R-:W-:Y:S01]  /*13030*/  SHF.L.U64.HI R45, R44.reuse, 0x2, R45 ;  /* 0x000000022c2d7819 */ /* 0x048fe2000001022d */
[----:B------:R-:W-:-:S02]  /*13040*/  IMAD.SHL.U32 R44, R44, 0x4, RZ ;  /* 0x000000042c2c7824 */ /* 0x000fc400078e00ff */
[----:B------:R-:W-:Y:S01]  /*13050*/  STL [R1+0x37c], R47 ;  /* 0x00037c2f01007387 */ /* 0x000fe20000100800 */
[C---:B------:R-:W-:Y:S01]  /*13060*/  SHF.L.U64.HI R43, R42.reuse, 0x2, R43 ;  /* 0x000000022a2b7819 */ /* 0x040fe2000001022b */
[----:B------:R-:W-:Y:S02]  /*13070*/  IMAD.SHL.U32 R42, R42, 0x4, RZ ;  /* 0x000000042a2a7824 */ /* 0x000fe400078e00ff */
[----:B------:R-:W-:Y:S04]  /*13080*/  STL [R1+0x378], R46 ;  /* 0x0003782e01007387 */ /* 0x000fe80000100800 */
[----:B------:R-:W-:Y:S01]  /*13090*/  STL [R1+0x374], R45 ;  /* 0x0003742d01007387 */ /* 0x000fe20000100800 */
[C---:B------:R-:W-:Y:S02]  /*130a0*/  SHF.L.U64.HI R41, R40.reuse, 0x2, R41 ;  /* 0x0000000228297819 */ /* 0x040fe40000010229 */
[----:B------:R-:W-:Y:S01]  /*130b0*/  SHF.L.U32 R40, R40, 0x2, RZ ;  /* 0x0000000228287819 */ /* 0x000fe200000006ff */
[----:B------:R-:W-:Y:S04]  /*130c0*/  STL [R1+0x370], R44 ;  /* 0x0003702c01007387 */ /* 0x000fe80000100800 */
[----:B------:R-:W-:Y:S01]  /*130d0*/  STL [R1+0x36c], R43 ;  /* 0x00036c2b01007387 */ /* 0x000fe20000100800 */
[C---:B------:R-:W-:Y:S01]  /*130e0*/  SHF.L.U64.HI R39, R38.reuse, 0x2, R39 ;  /* 0x0000000226277819 */ /* 0x040fe20000010227 */
[----:B------:R-:W-:-:S02]  /*130f0*/  IMAD.SHL.U32 R38, R38, 0x4, RZ ;  /* 0x0000000426267824 */ /* 0x000fc400078e00ff */
[----:B------:R-:W-:Y:S04]  /*13100*/  STL [R1+0x368], R42 ;  /* 0x0003682a01007387 */ /* 0x000fe80000100800 */
[----:B------:R-:W-:Y:S01]  /*13110*/  STL [R1+0x364], R41 ;  /* 0x0003642901007387 */ /* 0x000fe20000100800 */
[C---:B------:R-:W-:Y:S01]  /*13120*/  SHF.L.U64.HI R37, R36.reuse, 0x2, R37 ;  /* 0x0000000224257819 */ /* 0x040fe20000010225 */
[----:B------:R-:W-:Y:S02]  /*13130*/  IMAD.SHL.U32 R36, R36, 0x4, RZ ;  /* 0x0000000424247824 */ /* 0x000fe400078e00ff */
[----:B------:R-:W-:Y:S04]  /*13140*/  STL [R1+0x360], R40 ;  /* 0x0003602801007387 */ /* 0x000fe80000100800 */
[----:B------:R-:W-:Y:S01]  /*13150*/  STL [R1+0x35c], R39 ;  /* 0x00035c2701007387 */ /* 0x000fe20000100800 */
[----:B------:R-:W-:-:S02]  /*13160*/  SHF.L.U64.HI R35, R34, 0x2, R35 ;  /* 0x0000000222237819 */ /* 0x000fc40000010223 */
[----:B------:R-:W-:Y:S01]  /*13170*/  SHF.L.U32 R34, R34, 0x2, RZ ;  /* 0x0000000222227819 */ /* 0x000fe200000006ff */
[----:B------:R-:W-:Y:S04]  /*13180*/  STL [R1+0x358], R38 ;  /* 0x0003582601007387 */ /* 0x000fe80000100800 */
[----:B------:R-:W-:Y:S04]  /*13190*/  STL [R1+0x354], R37 ;  /* 0x0003542501007387 */ /* 0x000fe80000100800 */
[----:B------:R1:W-:Y:S04]  /*131a0*/  STL [R1+0x350], R36 ;  /* 0x0003502401007387 */ /* 0x0003e80000100800 */
[----:B------:R3:W-:Y:S04]  /*131b0*/  STL [R1+0x34c], R35 ;  /* 0x00034c2301007387 */ /* 0x0007e80000100800 */
[----:B------:R3:W-:Y:S01]  /*131c0*/  STL [R1+0x348], R34 ;  /* 0x0003482201007387 */ /* 0x0007e20000100800 */
[C---:B-1----:R-:W-:Y:S01]  /*131d0*/  SHF.L.U64.HI R36, R33.reuse, 0x2, R249 ;  /* 0x0000000221247819 */ /* 0x042fe200000102f9 */
[----:B---3--:R-:W-:-:S02]  /*131e0*/  IMAD.SHL.U32 R35, R33, 0x4, RZ ;  /* 0x0000000421237824 */ /* 0x008fc400078e00ff */
[C---:B------:R-:W-:Y:S01]  /*131f0*/  IMAD.SHL.U32 R33, R31.reuse, 0x4, RZ ;  /* 0x000000041f217824 */ /* 0x040fe200078e00ff */
[----:B------:R-:W-:Y:S01]  /*13200*/  SHF.L.U64.HI R34, R31, 0x2, R32 ;  /* 0x000000021f227819 */ /* 0x000fe20000010220 */
[----:B------:R-:W-:Y:S01]  /*13210*/  STL [R1+0x344], R36 ;  /* 0x0003442401007387 */ /* 0x000fe20000100800 */
[C---:B------:R-:W-:Y:S02]  /*13220*/  SHF.L.U64.HI R32, R29.reuse, 0x2, R30 ;  /* 0x000000021d207819 */ /* 0x040fe4000001021e */
[----:B------:R-:W-:Y:S01]  /*13230*/  SHF.L.U32 R31, R29, 0x2, RZ ;  /* 0x000000021d1f7819 */ /* 0x000fe200000006ff */
[----:B------:R-:W-:Y:S01]  /*13240*/  STL [R1+0x340], R35 ;  /* 0x0003402301007387 */ /* 0x000fe20000100800 */
[C---:B------:R-:W-:Y:S01]  /*13250*/  SHF.L.U64.HI R30, R27.reuse, 0x2, R28 ;  /* 0x000000021b1e7819 */ /* 0x040fe2000001021c */
[----:B------:R-:W-:Y:S02]  /*13260*/  IMAD.SHL.U32 R29, R27, 0x4, RZ ;  /* 0x000000041b1d7824 */ /* 0x000fe400078e00ff */
[----:B------:R-:W-:Y:S01]  /*13270*/  STL [R1+0x33c], R34 ;  /* 0x00033c2201007387 */ /* 0x000fe20000100800 */
[C---:B------:R-:W-:Y:S01]  /*13280*/  SHF.L.U64.HI R28, R20.reuse, 0x2, R25 ;  /* 0x00000002141c7819 */ /* 0x040fe20000010219 */
[----:B------:R-:W-:-:S02]  /*13290*/  IMAD.SHL.U32 R27, R20, 0x4, RZ ;  /* 0x00000004141b7824 */ /* 0x000fc400078e00ff */
[----:B------:R-:W-:Y:S04]  /*132a0*/  STL [R1+0x338], R33 ;  /* 0x0003382101007387 */ /* 0x000fe80000100800 */
[----:B------:R-:W-:Y:S01]  /*132b0*/  STL [R1+0x334], R32 ;  /* 0x0003342001007387 */ /* 0x000fe20000100800 */
[----:B------:R-:W-:-:S03]  /*132c0*/  SHF.L.U64.HI R25, R26, 0x2, R9 ;  /* 0x000000021a197819 */ /* 0x000fc60000010209 */
[----:B------:R-:W-:Y:S04]  /*132d0*/  STL [R1+0x330], R31 ;  /* 0x0003301f01007387 */ /* 0x000fe80000100800 */
[----:B------:R-:W-:Y:S04]  /*132e0*/  STL [R1+0x32c], R30 ;  /* 0x00032c1e01007387 */ /* 0x000fe80000100800 */
[----:B------:R-:W-:Y:S01]  /*132f0*/  STL [R1+0x328], R29 ;  /* 0x0003281d01007387 */ /* 0x000fe20000100800 */
[----:B------:R-:W-:-:S03]  /*13300*/  SHF.L.U32 R20, R26, 0x2, RZ ;  /* 0x000000021a147819 */ /* 0x000fc600000006ff */
[----:B------:R-:W-:Y:S04]  /*13310*/  STL [R1+0x324], R28 ;  /* 0x0003241c01007387 */ /* 0x000fe80000100800 */
[----:B------:R-:W-:Y:S04]  /*13320*/  STL [R1+0x320], R27 ;  /* 0x0003201b01007387 */ /* 0x000fe80000100800 */
[----:B------:R-:W3:Y:S04]  /*13330*/  LDL.LU R9, [R1+0x26c] ;  /* 0x00026c0001097983 */ /* 0x000ee80000300800 */
[----:B------:R4:W-:Y:S04]  /*13340*/  STL [R1+0x31c], R25 ;  /* 0x00031c1901007387 */ /* 0x0009e80000100800 */
[----:B------:R-:W3:Y:S04]  /*13350*/  LDL.LU R26, [R1+0xbc] ;  /* 0x0000bc00011a7983 */ /* 0x000ee80000300800 */
[----:B------:R1:W-:Y:S01]  /*13360*/  STL [R1+0x318], R20 ;  /* 0x0003181401007387 */ /* 0x0003e20000100800 */
[C---:B----4-:R-:W-:Y:S01]  /*13370*/  SHF.L.U64.HI R25, R8.reuse, 0x2, R12 ;  /* 0x0000000208197819 */ /* 0x050fe2000001020c */
[----:B-1----:R-:W-:-:S04]  /*13380*/  IMAD.SHL.U32 R20, R8, 0x4, RZ ;  /* 0x0000000408147824 */ /* 0x002fc800078e00ff */
[----:B------:R1:W-:Y:S04]  /*13390*/  STL [R1+0x314], R25 ;  /* 0x0003141901007387 */ /* 0x0003e80000100800 */
[----:B------:R4:W-:Y:S04]  /*133a0*/  STL [R1+0x310], R20 ;  /* 0x0003101401007387 */ /* 0x0009e80000100800 */
[----:B------:R-:W3:Y:S01]  /*133b0*/  LDL.LU R47, [R1+0x270] ;  /* 0x00027000012f7983 */ /* 0x000ee20000300800 */
[C---:B--2---:R-:W-:Y:S01]  /*133c0*/  SHF.L.U64.HI R12, R24.reuse, 0x2, R19 ;  /* 0x00000002180c7819 */ /* 0x044fe20000010213 */
[----:B------:R-:W-:-:S04]  /*133d0*/  IMAD.SHL.U32 R8, R24, 0x4, RZ ;  /* 0x0000000418087824 */ /* 0x000fc800078e00ff */
[----:B------:R2:W-:Y:S04]  /*133e0*/  STL [R1+0x30c], R12 ;  /* 0x00030c0c01007387 */ /* 0x0005e80000100800 */
[----:B------:R-:W3:Y:S04]  /*133f0*/  LDL.LU R46, [R1+0xc0] ;  /* 0x0000c000012e7983 */ /* 0x000ee80000300800 */
        /* <DEDUP_REMOVED lines=22> */
[----:B----4-:R-:W4:Y:S04]  /*13560*/  LDL.LU R20, [R1+0xec] ;  /* 0x0000ec0001147983 */ /* 0x010f280000300800 */
[----:B------:R-:W4:Y:S04]  /*13570*/  LDL.LU R19, [R1+0x574] ;  /* 0x0005740001137983 */ /* 0x000f280000300800 */
[----:B------:R-:W4:Y:S04]  /*13580*/  LDL.LU R24, [R1+0xf0] ;  /* 0x0000f00001187983 */ /* 0x000f280000300800 */
[----:B--2---:R-:W2:Y:S01]  /*13590*/  LDL.LU R12, [R1+0x578] ;  /* 0x00057800010c7983 */ /* 0x004ea20000300800 */
[----:B---3--:R-:W-:-:S02]  /*135a0*/  SHF.L.U64.HI R8, R26, 0x2, R9 ;  /* 0x000000021a087819 */ /* 0x008fc40000010209 */
[----:B------:R-:W-:-:S03]  /*135b0*/  SHF.L.U32 R9, R26, 0x2, RZ ;  /* 0x000000021a097819 */ /* 0x000fc600000006ff */
[----:B------:R1:W-:Y:S04]  /*135c0*/  STL [R1+0x304], R8 ;  /* 0x0003040801007387 */ /* 0x0003e80000100800 */
[----:B-1----:R-:W2:Y:S04]  /*135d0*/  LDL.LU R8, [R1+0xf4] ;  /* 0x0000f40001087983 */ /* 0x002ea80000300800 */
[----:B------:R1:W-:Y:S04]  /*135e0*/  STL [R1+0x300], R9 ;  /* 0x0003000901007387 */ /* 0x0003e80000100800 */
[----:B-1----:R-:W3:Y:S04]  /*135f0*/  LDL.LU R9, [R1+0x57c] ;  /* 0x00057c0001097983 */ /* 0x002ee80000300800 */
[----:B------:R-:W3:Y:S01]  /*13600*/  LDL.LU R26, [R1+0xf8] ;  /* 0x0000f800011a7983 */ /* 0x000ee20000300800 */
[C---:B------:R-:W-:Y:S01]  /*13610*/  SHF.L.U64.HI R47, R46.reuse, 0x2, R47 ;  /* 0x000000022e2f7819 */ /* 0x040fe2000001022f */
[----:B------:R-:W-:-:S04]  /*13620*/  IMAD.SHL.U32 R46, R46, 0x4, RZ ;  /* 0x000000042e2e7824 */ /* 0x000fc800078e00ff */
[----:B------:R-:W-:Y:S01]  /*13630*/  STL [R1+0x2fc], R47 ;  /* 0x0002fc2f01007387 */ /* 0x000fe20000100800 */
[C---:B------:R-:W-:Y:S01]  /*13640*/  SHF.L.U64.HI R45, R44.reuse, 0x2, R45 ;  /* 0x000000022c2d7819 */ /* 0x040fe2000001022d */
[----:B------:R-:W-:Y:S02]  /*13650*/  IMAD.SHL.U32 R44, R44, 0x4, RZ ;  /* 0x000000042c2c7824 */ /* 0x000fe400078e00ff */
[----:B------:R-:W-:Y:S01]  /*13660*/  STL [R1+0x2f8], R46 ;  /* 0x0002f82e01007387 */ /* 0x000fe20000100800 */
[C---:B------:R-:W-:Y:S02]  /*13670*/  SHF.L.U64.HI R43, R42.reuse, 0x2, R43 ;  /* 0x000000022a2b7819 */ /* 0x040fe4000001022b */
[----:B------:R-:W-:Y:S01]  /*13680*/  SHF.L.U32 R42, R42, 0x2, RZ ;  /* 0x000000022a2a7819 */ /* 0x000fe200000006ff */
        /* <DEDUP_REMOVED lines=12> */
[----:B------:R-:W-:Y:S01]  /*13750*/  STL [R1+0x2dc], R39 ;  /* 0x0002dc2701007387 */ /* 0x000fe20000100800 */
[C---:B------:R-:W-:Y:S01]  /*13760*/  SHF.L.U64.HI R35, R34.reuse, 0x2, R35 ;  /* 0x0000000222237819 */ /* 0x040fe20000010223 */
[----:B------:R-:W-:Y:S02]  /*13770*/  IMAD.SHL.U32 R34, R34, 0x4, RZ ;  /* 0x0000000422227824 */ /* 0x000fe400078e00ff */
[----:B------:R-:W-:Y:S04]  /*13780*/  STL [R1+0x2d8], R38 ;  /* 0x0002d82601007387 */ /* 0x000fe80000100800 */
[----:B------:R-:W-:Y:S04]  /*13790*/  STL [R1+0x2d4], R37 ;  /* 0x0002d42501007387 */ /* 0x000fe80000100800 */
[----:B------:R1:W-:Y:S04]  /*137a0*/  STL [R1+0x2d0], R36 ;  /* 0x0002d02401007387 */ /* 0x0003e80000100800 */
[----:B------:R1:W-:Y:S04]  /*137b0*/  STL [R1+0x2cc], R35 ;  /* 0x0002cc2301007387 */ /* 0x0003e80000100800 */
[----:B------:R1:W-:Y:S02]  /*137c0*/  STL [R1+0x2c8], R34 ;  /* 0x0002c82201007387 */ /* 0x0003e40000100800 */
[C---:B-1----:R-:W-:Y:S01]  /*137d0*/  SHF.L.U64.HI R36, R33.reuse, 0x2, R249 ;  /* 0x0000000221247819 */ /* 0x042fe200000102f9 */
[----:B------:R-:W-:Y:S01]  /*137e0*/  IMAD.SHL.U32 R35, R33, 0x4, RZ ;  /* 0x0000000421237824 */ /* 0x000fe200078e00ff */
[----:B------:R-:W-:-:S02]  /*137f0*/  SHF.L.U32 R33, R31, 0x2, RZ ;  /* 0x000000021f217819 */ /* 0x000fc400000006ff */
[----:B------:R-:W-:Y:S01]  /*13800*/  SHF.L.U64.HI R34, R31, 0x2, R32 ;  /* 0x000000021f227819 */ /* 0x000fe20000010220 */
[----:B------:R-:W-:Y:S01]  /*13810*/  STL [R1+0x2c4], R36 ;  /* 0x0002c42401007387 */ /* 0x000fe20000100800 */
[C---:B------:R-:W-:Y:S01]  /*13820*/  SHF.L.U64.HI R32, R29.reuse, 0x2, R30 ;  /* 0x000000021d207819 */ /* 0x040fe2000001021e */
[----:B------:R-:W-:Y:S01]  /*13830*/  IMAD.SHL.U32 R31, R29, 0x4, RZ ;  /* 0x000000041d1f7824 */ /* 0x000fe200078e00ff */
[C---:B------:R-:W-:Y:S01]  /*13840*/  SHF.L.U64.HI R30, R27.reuse, 0x2, R28 ;  /* 0x000000021b1e7819 */ /* 0x040fe2000001021c */
[----:B------:R-:W-:Y:S01]  /*13850*/  STL [R1+0x2c0], R35 ;  /* 0x0002c02301007387 */ /* 0x000fe20000100800 */
[----:B------:R-:W-:-:S03]  /*13860*/  IMAD.SHL.U32 R29, R27, 0x4, RZ ;  /* 0x000000041b1d7824 */ /* 0x000fc600078e00ff */
[----:B------:R-:W-:Y:S01]  /*13870*/  STL [R1+0x2bc], R34 ;  /* 0x0002bc2201007387 */ /* 0x000fe20000100800 */
[----:B----4-:R-:W-:-:S03]  /*13880*/  SHF.L.U64.HI R28, R20, 0x2, R25 ;  /* 0x00000002141c7819 */ /* 0x010fc60000010219 */
[----:B------:R-:W-:Y:S01]  /*13890*/  STL [R1+0x2b8], R33 ;  /* 0x0002b82101007387 */ /* 0x000fe20000100800 */
[----:B------:R-:W-:-:S03]  /*138a0*/  SHF.L.U32 R27, R20, 0x2, RZ ;  /* 0x00000002141b7819 */ /* 0x000fc600000006ff */
[----:B------:R-:W-:Y:S01]  /*138b0*/  STL [R1+0x2b4], R32 ;  /* 0x0002b42001007387 */ /* 0x000fe20000100800 */
[----:B------:R-:W-:-:S03]  /*138c0*/  SHF.L.U64.HI R25, R24, 0x2, R19 ;  /* 0x0000000218197819 */ /* 0x000fc60000010213 */
[----:B------:R-:W-:Y:S04]  /*138d0*/  STL [R1+0x2b0], R31 ;  /* 0x0002b01f01007387 */ /* 0x000fe80000100800 */
[----:B------:R-:W-:Y:S01]  /*138e0*/  STL [R1+0x2ac], R30 ;  /* 0x0002ac1e01007387 */ /* 0x000fe20000100800 */
[----:B------:R-:W-:-:S03]  /*138f0*/  IMAD.SHL.U32 R20, R24, 0x4, RZ ;  /* 0x0000000418147824 */ /* 0x000fc600078e00ff */
[----:B------:R-:W-:Y:S04]  /*13900*/  STL [R1+0x2a8], R29 ;  /* 0x0002a81d01007387 */ /* 0x000fe80000100800 */
[----:B------:R-:W-:Y:S04]  /*13910*/  STL [R1+0x2a4], R28 ;  /* 0x0002a41c01007387 */ /* 0x000fe80000100800 */
[----:B------:R-:W-:Y:S04]  /*13920*/  STL [R1+0x2a0], R27 ;  /* 0x0002a01b01007387 */ /* 0x000fe80000100800 */
[----:B------:R-:W4:Y:S04]  /*13930*/  LDL.LU R19, [R1+0x580] ;  /* 0x0005800001137983 */ /* 0x000f280000300800 */
[----:B------:R-:W-:Y:S04]  /*13940*/  STL [R1+0x29c], R25 ;  /* 0x00029c1901007387 */ /* 0x000fe80000100800 */
[----:B------:R-:W4:Y:S04]  /*13950*/  LDL.LU R24, [R1+0xfc] ;  /* 0x0000fc0001187983 */ /* 0x000f280000300800 */
[----:B------:R2:W-:Y:S01]  /*13960*/  STL [R1+0x298], R20 ;  /* 0x0002981401007387 */ /* 0x0005e20000100800 */
[----:B---3--:R-:W-:-:S02]  /*13970*/  SHF.L.U64.HI R9, R26, 0x2, R9 ;  /* 0x000000021a097819 */ /* 0x008fc40000010209 */
[C---:B--2---:R-:W-:Y:S01]  /*13980*/  SHF.L.U64.HI R20, R8.reuse, 0x2, R12 ;  /* 0x0000000208147819 */ /* 0x044fe2000001020c */
[----:B------:R-:W-:Y:S01]  /*13990*/  IMAD.SHL.U32 R12, R8, 0x4, RZ ;  /* 0x00000004080c7824 */ /* 0x000fe200078e00ff */
[----:B------:R-:W-:-:S03]  /*139a0*/  SHF.L.U32 R8, R26, 0x2, RZ ;  /* 0x000000021a087819 */ /* 0x000fc600000006ff */
[----:B------:R1:W-:Y:S04]  /*139b0*/  STL [R1+0x294], R20 ;  /* 0x0002941401007387 */ /* 0x0003e80000100800 */
[----:B------:R-:W-:Y:S04]  /*139c0*/  STL [R1+0x290], R12 ;  /* 0x0002900c01007387 */ /* 0x000fe80000100800 */
[----:B------:R-:W2:Y:S04]  /*139d0*/  LDL.LU R47, [R1+0x584] ;  /* 0x00058400012f7983 */ /* 0x000ea80000300800 */
[----:B------:R3:W-:Y:S04]  /*139e0*/  STL [R1+0x28c], R9 ;  /* 0x00028c0901007387 */ /* 0x0007e80000100800 */
[----:B------:R-:W2:Y:S04]  /*139f0*/  LDL.LU R46, [R1+0x100] ;  /* 0x00010000012e7983 */ /* 0x000ea80000300800 */
[----:B------:R4:W-:Y:S04]  /*13a00*/  STL [R1+0x288], R8 ;  /* 0x0002880801007387 */ /* 0x0009e80000100800 */
[----:B------:R-:W2:Y:S04]  /*13a10*/  LDL.LU R45, [R1+0x588] ;  /* 0x00058800012d7983 */ /* 0x000ea80000300800 */
        /* <DEDUP_REMOVED lines=20> */
[----:B-1----:R-:W2:Y:S04]  /*13b60*/  LDL.LU R20, [R1+0x12c] ;  /* 0x00012c0001147983 */ /* 0x002ea80000300800 */
[----:B---3--:R-:W3:Y:S04]  /*13b70*/  LDL.LU R9, [R1+0x5b4] ;  /* 0x0005b40001097983 */ /* 0x008ee80000300800 */
[----:B------:R-:W3:Y:S04]  /*13b80*/  LDL.LU R26, [R1+0x130] ;  /* 0x00013000011a7983 */ /* 0x000ee80000300800 */
[----:B------:R-:W3:Y:S01]  /*13b90*/  LDL.LU R12, [R1+0x5b8] ;  /* 0x0005b800010c7983 */ /* 0x000ee20000300800 */
[C---:B----4-:R-:W-:Y:S01]  /*13ba0*/  SHF.L.U64.HI R8, R24.reuse, 0x2, R19 ;  /* 0x0000000218087819 */ /* 0x050fe20000010213 */
[----:B------:R-:W-:-:S04]  /*13bb0*/  IMAD.SHL.U32 R19, R24, 0x4, RZ ;  /* 0x0000000418137824 */ /* 0x000fc800078e00ff */
[----:B------:R1:W-:Y:S04]  /*13bc0*/  STL [R1+0x284], R8 ;  /* 0x0002840801007387 */ /* 0x0003e80000100800 */
[----:B-1----:R-:W4:Y:S04]  /*13bd0*/  LDL.LU R8, [R1+0x134] ;  /* 0x0001340001087983 */ /* 0x002f280000300800 */
[----:B------:R1:W-:Y:S04]  /*13be0*/  STL [R1+0x280], R19 ;  /* 0x0002801301007387 */ /* 0x0003e80000100800 */
[----:B-1----:R-:W4:Y:S04]  /*13bf0*/  LDL.LU R19, [R1+0x5bc] ;  /* 0x0005bc0001137983 */ /* 0x002f280000300800 */
[----:B------:R-:W4:Y:S01]  /*13c00*/  LDL.LU R24, [R1+0x138] ;  /* 0x0001380001187983 */ /* 0x000f220000300800 */
[C---:B--2---:R-:W-:Y:S01]  /*13c10*/  SHF.L.U64.HI R47, R46.reuse, 0x2, R47 ;  /* 0x000000022e2f7819 */ /* 0x044fe2000001022f */
[----:B------:R-:W-:-:S04]  /*13c20*/  IMAD.SHL.U32 R46, R46, 0x4, RZ ;  /* 0x000000042e2e7824 */ /* 0x000fc800078e00ff */
[----:B------:R-:W-:Y:S01]  /*13c30*/  STL [R1+0x27c], R47 ;  /* 0x00027c2f01007387 */ /* 0x000fe20000100800 */
[C---:B------:R-:W-:Y:S02]  /*13c40*/  SHF.L.U64.HI R45, R44.reuse, 0x2, R45 ;  /* 0x000000022c2d7819 */ /* 0x040fe4000001022d */
[----:B------:R-:W-:Y:S01]  /*13c50*/  SHF.L.U32 R44, R44, 0x2, RZ ;  /* 0x000000022c2c7819 */ /* 0x000fe200000006ff */
[----:B------:R-:W-:Y:S01]  /*13c60*/  STL [R1+0x278], R46 ;  /* 0x0002782e01007387 */ /* 0x000fe20000100800 */
[C---:B------:R-:W-:Y:S01]  /*13c70*/  SHF.L.U64.HI R43, R42.reuse, 0x2, R43 ;  /* 0x000000022a2b7819 */ /* 0x040fe2000001022b */
[----:B------:R-:W-:Y:S02]  /*13c80*/  IMAD.SHL.U32 R42, R42, 0x4, RZ ;  /* 0x000000042a2a7824 */ /* 0x000fe400078e00ff */
[----:B------:R-:W-:Y:S04]  /*13c90*/  STL [R1+0x274], R45 ;  /* 0x0002742d01007387 */ /* 0x000fe80000100800 */
[----:B------:R-:W-:Y:S01]  /*13ca0*/  STL [R1+0x270], R44 ;  /* 0x0002702c01007387 */ /* 0x000fe20000100800 */
[C---:B------:R-:W-:Y:S01]  /*13cb0*/  SHF.L.U64.HI R41, R40.reuse, 0x2, R41 ;  /* 0x0000000228297819 */ /* 0x040fe20000010229 */
[----:B------:R-:W-:-:S02]  /*13cc0*/  IMAD.SHL.U32 R40, R40, 0x4, RZ ;  /* 0x0000000428287824 */ /* 0x000fc400078e00ff */
[----:B------:R-:W-:Y:S04]  /*13cd0*/  STL [R1+0x26c], R43 ;  /* 0x00026c2b01007387 */ /* 0x000fe80000100800 */
        /* <DEDUP_REMOVED lines=14> */
[----:B------:R2:W-:Y:S01]  /*13dc0*/  STL [R1+0x248], R34 ;  /* 0x0002482201007387 */ /* 0x0005e20000100800 */
[----:B-1----:R-:W-:-:S02]  /*13dd0*/  SHF.L.U64.HI R36, R33, 0x2, R249 ;  /* 0x0000000221247819 */ /* 0x002fc400000102f9 */
[----:B--2---:R-:W-:Y:S01]  /*13de0*/  SHF.L.U32 R35, R33, 0x2, RZ ;  /* 0x0000000221237819 */ /* 0x004fe200000006ff */
[C---:B------:R-:W-:Y:S01]  /*13df0*/  IMAD.SHL.U32 R33, R31.reuse, 0x4, RZ ;  /* 0x000000041f217824 */ /* 0x040fe200078e00ff */
[----:B------:R-:W-:Y:S01]  /*13e00*/  SHF.L.U64.HI R34, R31, 0x2, R32 ;  /* 0x000000021f227819 */ /* 0x000fe20000010220 */
[----:B------:R-:W-:Y:S01]  /*13e10*/  STL [R1+0x244], R36 ;  /* 0x0002442401007387 */ /* 0x000fe20000100800 */
[C---:B------:R-:W-:Y:S01]  /*13e20*/  SHF.L.U64.HI R32, R29.reuse, 0x2, R30 ;  /* 0x000000021d207819 */ /* 0x040fe2000001021e */
[----:B------:R-:W-:Y:S01]  /*13e30*/  IMAD.SHL.U32 R31, R29, 0x4, RZ ;  /* 0x000000041d1f7824 */ /* 0x000fe200078e00ff */
[C---:B------:R-:W-:Y:S01]  /*13e40*/  SHF.L.U64.HI R30, R27.reuse, 0x2, R28 ;  /* 0x000000021b1e7819 */ /* 0x040fe2000001021c */
[----:B------:R-:W-:Y:S01]  /*13e50*/  STL [R1+0x240], R35 ;  /* 0x0002402301007387 */ /* 0x000fe20000100800 */
[----:B------:R-:W-:-:S03]  /*13e60*/  SHF.L.U32 R29, R27, 0x2, RZ ;  /* 0x000000021b1d7819 */ /* 0x000fc600000006ff */
[----:B------:R-:W-:Y:S01]  /*13e70*/  STL [R1+0x23c], R34 ;  /* 0x00023c2201007387 */ /* 0x000fe20000100800 */
[----:B------:R-:W-:-:S03]  /*13e80*/  SHF.L.U64.HI R28, R20, 0x2, R25 ;  /* 0x00000002141c7819 */ /* 0x000fc60000010219 */
[----:B------:R-:W-:Y:S01]  /*13e90*/  STL [R1+0x238], R33 ;  /* 0x0002382101007387 */ /* 0x000fe20000100800 */
[----:B------:R-:W-:-:S03]  /*13ea0*/  IMAD.SHL.U32 R27, R20, 0x4, RZ ;  /* 0x00000004141b7824 */ /* 0x000fc600078e00ff */
[----:B------:R-:W-:Y:S01]  /*13eb0*/  STL [R1+0x234], R32 ;  /* 0x0002342001007387 */ /* 0x000fe20000100800 */
[----:B---3--:R-:W-:-:S03]  /*13ec0*/  SHF.L.U64.HI R25, R26, 0x2, R9 ;  /* 0x000000021a197819 */ /* 0x008fc60000010209 */
[----:B------:R-:W-:Y:S04]  /*13ed0*/  STL [R1+0x230], R31 ;  /* 0x0002301f01007387 */ /* 0x000fe80000100800 */
[----:B------:R-:W-:Y:S04]  /*13ee0*/  STL [R1+0x22c], R30 ;  /* 0x00022c1e01007387 */ /* 0x000fe80000100800 */
[----:B------:R-:W-:Y:S01]  /*13ef0*/  STL [R1+0x228], R29 ;  /* 0x0002281d01007387 */ /* 0x000fe20000100800 */
[----:B------:R-:W-:-:S03]  /*13f00*/  IMAD.SHL.U32 R20, R26, 0x4, RZ ;  /* 0x000000041a147824 */ /* 0x000fc600078e00ff */
[----:B------:R-:W-:Y:S04]  /*13f10*/  STL [R1+0x224], R28 ;  /* 0x0002241c01007387 */ /* 0x000fe80000100800 */
[----:B------:R-:W-:Y:S04]  /*13f20*/  STL [R1+0x220], R27 ;  /* 0x0002201b01007387 */ /* 0x000fe80000100800 */
[----:B------:R-:W2:Y:S04]  /*13f30*/  LDL.LU R9, [R1+0x5c0] ;  /* 0x0005c00001097983 */ /* 0x000ea80000300800 */
[----:B------:R4:W-:Y:S04]  /*13f40*/  STL [R1+0x21c], R25 ;  /* 0x00021c1901007387 */ /* 0x0009e80000100800 */
[----:B------:R-:W2:Y:S04]  /*13f50*/  LDL.LU R26, [R1+0x13c] ;  /* 0x00013c00011a7983 */ /* 0x000ea80000300800 */
[----:B------:R1:W-:Y:S01]  /*13f60*/  STL [R1+0x218], R20 ;  /* 0x0002181401007387 */ /* 0x0003e20000100800 */
[----:B----4-:R-:W-:-:S02]  /*13f70*/  SHF.L.U64.HI R25, R8, 0x2, R12 ;  /* 0x0000000208197819 */ /* 0x010fc4000001020c */
[----:B-1----:R-:W-:-:S03]  /*13f80*/  SHF.L.U32 R20, R8, 0x2, RZ ;  /* 0x0000000208147819 */ /* 0x002fc600000006ff */
[----:B------:R1:W-:Y:S04]  /*13f90*/  STL [R1+0x214], R25 ;  /* 0x0002141901007387 */ /* 0x0003e80000100800 */
[----:B------:R3:W-:Y:S04]  /*13fa0*/  STL [R1+0x210], R20 ;  /* 0x0002101401007387 */ /* 0x0007e80000100800 */
[----:B------:R-:W4:Y:S01]  /*13fb0*/  LDL.LU R47, [R1+0x5c4] ;  /* 0x0005c400012f7983 */ /* 0x000f220000300800 */
[C---:B------:R-:W-:Y:S01]  /*13fc0*/  SHF.L.U64.HI R12, R24.reuse, 0x2, R19 ;  /* 0x00000002180c7819 */ /* 0x040fe20000010213 */
[----:B------:R-:W-:-:S04]  /*13fd0*/  IMAD.SHL.U32 R8, R24, 0x4, RZ ;  /* 0x0000000418087824 */ /* 0x000fc800078e00ff */
[----:B------:R3:W-:Y:S04]  /*13fe0*/  STL [R1+0x20c], R12 ;  /* 0x00020c0c01007387 */ /* 0x0007e80000100800 */
[----:B------:R-:W4:Y:S04]  /*13ff0*/  LDL.LU R46, [R1+0x140] ;  /* 0x00014000012e7983 */ /* 0x000f280000300800 */
[----:B------:R2:W-:Y:S04]  /*14000*/  STL [R1+0x208], R8 ;  /* 0x0002080801007387 */ /* 0x0005e80000100800 */
        /* <DEDUP_REMOVED lines=20> */
[----:B-1----:R-:W4:Y:S04]  /*14150*/  LDL.LU R25, [R1+0x5f0] ;  /* 0x0005f00001197983 */ /* 0x002f280000300800 */
[----:B---3--:R-:W3:Y:S04]  /*14160*/  LDL.LU R20, [R1+0x170] ;  /* 0x0001700001147983 */ /* 0x008ee80000300800 */
[----:B------:R-:W3:Y:S04]  /*14170*/  LDL.LU R19, [R1+0x5f4] ;  /* 0x0005f40001137983 */ /* 0x000ee80000300800 */
[----:B------:R-:W3:Y:S04]  /*14180*/  LDL.LU R24, [R1+0x178] ;  /* 0x0001780001187983 */ /* 0x000ee80000300800 */
[----:B------:R-:W3:Y:S01]  /*14190*/  LDL.LU R12, [R1+0x5f8] ;  /* 0x0005f800010c7983 */ /* 0x000ee20000300800 */
[C---:B--2---:R-:W-:Y:S01]  /*141a0*/  SHF.L.U64.HI R8, R26.reuse, 0x2, R9 ;  /* 0x000000021a087819 */ /* 0x044fe20000010209 */
[----:B------:R-:W-:-:S04]  /*141b0*/  IMAD.SHL.U32 R9, R26, 0x4, RZ ;  /* 0x000000041a097824 */ /* 0x000fc800078e00ff */
[----:B------:R1:W-:Y:S04]  /*141c0*/  STL [R1+0x204], R8 ;  /* 0x0002040801007387 */ /* 0x0003e80000100800 */
[----:B-1----:R-:W2:Y:S04]  /*141d0*/  LDL.LU R8, [R1+0x17c] ;  /* 0x00017c0001087983 */ /* 0x002ea80000300800 */
[----:B------:R1:W-:Y:S04]  /*141e0*/  STL [R1+0x200], R9 ;  /* 0x0002000901007387 */ /* 0x0003e80000100800 */
[----:B-1----:R-:W2:Y:S04]  /*141f0*/  LDL.LU R9, [R1+0x5fc] ;  /* 0x0005fc0001097983 */ /* 0x002ea80000300800 */
[----:B------:R-:W2:Y:S01]  /*14200*/  LDL.LU R26, [R1+0x180] ;  /* 0x00018000011a7983 */ /* 0x000ea20000300800 */
[----:B----4-:R-:W-:-:S02]  /*14210*/  SHF.L.U64.HI R47, R46, 0x2, R47 ;  /* 0x000000022e2f7819 */ /* 0x010fc4000001022f */
[----:B------:R-:W-:-:S03]  /*14220*/  SHF.L.U32 R46, R46, 0x2, RZ ;  /* 0x000000022e2e7819 */ /* 0x000fc600000006ff */
[----:B------:R-:W-:Y:S01]  /*14230*/  STL [R1+0x1fc], R47 ;  /* 0x0001fc2f01007387 */ /* 0x000fe20000100800 */
[C---:B------:R-:W-:Y:S01]  /*14240*/  SHF.L.U64.HI R45, R44.reuse, 0x2, R45 ;  /* 0x000000022c2d7819 */ /* 0x040fe2000001022d */
[----:B------:R-:W-:Y:S02]  /*14250*/  IMAD.SHL.U32 R44, R44, 0x4, RZ ;  /* 0x000000042c2c7824 */ /* 0x000fe400078e00ff */
[----:B------:R-:W-:Y:S01]  /*14260*/  STL [R1+0x1f8], R46 ;  /* 0x0001f82e01007387 */ /* 0x000fe20000100800 */
[C---:B------:R-:W-:Y:S01]  /*14270*/  SHF.L.U64.HI R43, R42.reuse, 0x2, R43 ;  /* 0x000000022a2b7819 */ /* 0x040fe2000001022b */
[----:B------:R-:W-:Y:S02]  /*14280*/  IMAD.SHL.U32 R42, R42, 0x4, RZ ;  /* 0x000000042a2a7824 */ /* 0x000fe400078e00ff */
[----:B------:R-:W-:Y:S04]  /*14290*/  STL [R1+0x1f4], R45 ;  /* 0x0001f42d01007387 */ /* 0x000fe80000100800 */
[----:B------:R-:W-:Y:S01]  /*142a0*/  STL [R1+0x1f0], R44 ;  /* 0x0001f02c01007387 */ /* 0x000fe20000100800 */
[----:B------:R-:W-:-:S02]  /*142b0*/  SHF.L.U64.HI R41, R40, 0x2, R41 ;  /* 0x0000000228297819 */ /* 0x000fc40000010229 */
        /* <DEDUP_REMOVED lines=12> */
[----:B------:R-:W-:Y:S04]  /*14380*/  STL [R1+0x1d8], R38 ;  /* 0x0001d82601007387 */ /* 0x000fe80000100800 */
[----:B------:R-:W-:Y:S04]  /*14390*/  STL [R1+0x1d4], R37 ;  /* 0x0001d42501007387 */ /* 0x000fe80000100800 */
[----:B------:R1:W-:Y:S04]  /*143a0*/  STL [R1+0x1d0], R36 ;  /* 0x0001d02401007387 */ /* 0x0003e80000100800 */
[----:B------:R4:W-:Y:S04]  /*143b0*/  STL [R1+0x1cc], R35 ;  /* 0x0001cc2301007387 */ /* 0x0009e80000100800 */
[----:B------:R4:W-:Y:S01]  /*143c0*/  STL [R1+0x1c8], R34 ;  /* 0x0001c82201007387 */ /* 0x0009e20000100800 */
[C---:B-1----:R-:W-:Y:S01]  /*143d0*/  SHF.L.U64.HI R36, R33.reuse, 0x2, R249 ;  /* 0x0000000221247819 */ /* 0x042fe200000102f9 */
[----:B----4-:R-:W-:-:S02]  /*143e0*/  IMAD.SHL.U32 R35, R33, 0x4, RZ ;  /* 0x0000000421237824 */ /* 0x010fc400078e00ff */
        /* <DEDUP_REMOVED lines=9> */
[C---:B---3--:R-:W-:Y:S01]  /*14480*/  SHF.L.U64.HI R28, R20.reuse, 0x2, R25 ;  /* 0x00000002141c7819 */ /* 0x048fe20000010219 */
[----:B------:R-:W-:-:S02]  /*14490*/  IMAD.SHL.U32 R27, R20, 0x4, RZ ;  /* 0x00000004141b7824 */ /* 0x000fc400078e00ff */
[----:B------:R-:W-:Y:S04]  /*144a0*/  STL [R1+0x1b8], R33 ;  /* 0x0001b82101007387 */ /* 0x000fe80000100800 */
[----:B------:R-:W-:Y:S01]  /*144b0*/  STL [R1+0x1b4], R32 ;  /* 0x0001b42001007387 */ /* 0x000fe20000100800 */
[----:B------:R-:W-:-:S03]  /*144c0*/  SHF.L.U64.HI R25, R24, 0x2, R19 ;  /* 0x0000000218197819 */ /* 0x000fc60000010213 */
[----:B------:R-:W-:Y:S04]  /*144d0*/  STL [R1+0x1b0], R31 ;  /* 0x0001b01f01007387 */ /* 0x000fe80000100800 */
[----:B------:R-:W-:Y:S01]  /*144e0*/  STL [R1+0x1ac], R30 ;  /* 0x0001ac1e01007387 */ /* 0x000fe20000100800 */
[----:B------:R-:W-:-:S03]  /*144f0*/  SHF.L.U32 R20, R24, 0x2, RZ ;  /* 0x0000000218147819 */ /* 0x000fc600000006ff */
[----:B------:R-:W-:Y:S04]  /*14500*/  STL [R1+0x1a8], R29 ;  /* 0x0001a81d01007387 */ /* 0x000fe80000100800 */
[----:B------:R-:W-:Y:S04]  /*14510*/  STL [R1+0x1a4], R28 ;  /* 0x0001a41c01007387 */ /* 0x000fe80000100800 */
[----:B------:R-:W-:Y:S04]  /*14520*/  STL [R1+0x1a0], R27 ;  /* 0x0001a01b01007387 */ /* 0x000fe80000100800 */
[----:B------:R-:W3:Y:S04]  /*14530*/  LDL.LU R19, [R1+0x600] ;  /* 0x0006000001137983 */ /* 0x000ee80000300800 */
[----:B------:R-:W-:Y:S04]  /*14540*/  STL [R1+0x19c], R25 ;  /* 0x00019c1901007387 */ /* 0x000fe80000100800 */
[----:B------:R-:W3:Y:S04]  /*14550*/  LDL R24, [R1+0x4d0] ;  /* 0x0004d00001187983 */ /* 0x000ee80000100800 */
[----:B------:R2:W-:Y:S02]  /*14560*/  STL [R1+0x198], R20 ;  /* 0x0001981401007387 */ /* 0x0005e40000100800 */
[C---:B--2---:R-:W-:Y:S01]  /*14570*/  SHF.L.U64.HI R20, R8.reuse, 0x2, R12 ;  /* 0x0000000208147819 */ /* 0x044fe2000001020c */
[----:B------:R-:W-:-:S04]  /*14580*/  IMAD.SHL.U32 R12, R8, 0x4, RZ ;  /* 0x00000004080c7824 */ /* 0x000fc800078e00ff */
[----:B------:R1:W-:Y:S01]  /*14590*/  STL [R1+0x194], R20 ;  /* 0x0001941401007387 */ /* 0x0003e20000100800 */
[C---:B------:R-:W-:Y:S01]  /*145a0*/  SHF.L.U64.HI R9, R26.reuse, 0x2, R9 ;  /* 0x000000021a097819 */ /* 0x040fe20000010209 */
[----:B------:R-:W-:Y:S02]  /*145b0*/  IMAD.SHL.U32 R8, R26, 0x4, RZ ;  /* 0x000000041a087824 */ /* 0x000fe400078e00ff */
[----:B------:R-:W-:Y:S04]  /*145c0*/  STL [R1+0x190], R12 ;  /* 0x0001900c01007387 */ /* 0x000fe80000100800 */
[----:B------:R-:W2:Y:S04]  /*145d0*/  LDL.LU R47, [R1+0x604] ;  /* 0x00060400012f7983 */ /* 0x000ea80000300800 */
[----:B------:R4:W-:Y:S04]  /*145e0*/  STL [R1+0x18c], R9 ;  /* 0x00018c0901007387 */ /* 0x0009e80000100800 */
[----:B------:R-:W2:Y:S04]  /*145f0*/  LDL R46, [R1+0x4d4] ;  /* 0x0004d400012e7983 */ /* 0x000ea80000100800 */
[----:B------:R3:W-:Y:S04]  /*14600*/  STL [R1+0x188], R8 ;  /* 0x0001880801007387 */ /* 0x0007e80000100800 */
[----:B------:R-:W2:Y:S04]  /*14610*/  LDL.LU R45, [R1+0x608] ;  /* 0x00060800012d7983 */ /* 0x000ea80000300800 */
[----:B------:R-:W2:Y:S04]  /*14620*/  LDL R44, [R1+0x4ec] ;  /* 0x0004ec00012c7983 */ /* 0x000ea80000100800 */
        /* <DEDUP_REMOVED lines=20> */
[----:B----4-:R-:W4:Y:S04]  /*14770*/  LDL.LU R9, [R1+0x638] ;  /* 0x0006380001097983 */ /* 0x010f280000300800 */
[----:B------:R-:W4:Y:S04]  /*14780*/  LDL.LU R26, [R1+0x520] ;  /* 0x00052000011a7983 */ /* 0x000f280000300800 */
[----:B------:R-:W4:Y:S01]  /*14790*/  LDL.LU R12, [R1+0x63c] ;  /* 0x00063c00010c7983 */ /* 0x000f220000300800 */
[----:B---3--:R-:W-:-:S02]  /*147a0*/  SHF.L.U64.HI R19, R24, 0x2, R19 ;  /* 0x0000000218137819 */ /* 0x008fc40000010213 */
[----:B------:R-:W-:-:S03]  /*147b0*/  SHF.L.U32 R8, R24, 0x2, RZ ;  /* 0x0000000218087819 */ /* 0x000fc600000006ff */
[----:B------:R1:W-:Y:S04]  /*147c0*/  STL [R1+0x184], R19 ;  /* 0x0001841301007387 */ /* 0x0003e80000100800 */
[----:B-1----:R-:W3:Y:S04]  /*147d0*/  LDL.LU R19, [R1+0x524] ;  /* 0x0005240001137983 */ /* 0x002ee80000300800 */
[----:B------:R1:W-:Y:S04]  /*147e0*/  STL [R1+0x180], R8 ;  /* 0x0001800801007387 */ /* 0x0003e80000100800 */
[----:B------:R-:W3:Y:S04]  /*147f0*/  LDL.LU R24, [R1+0x640] ;  /* 0x0006400001187983 */ /* 0x000ee80000300800 */
[----:B-1----:R-:W3:Y:S01]  /*14800*/  LDL.LU R8, [R1+0x528] ;  /* 0x0005280001087983 */ /* 0x002ee20000300800 */
[C---:B--2---:R-:W-:Y:S01]  /*14810*/  SHF.L.U64.HI R47, R46.reuse, 0x2, R47 ;  /* 0x000000022e2f7819 */ /* 0x044fe2000001022f */
        /* <DEDUP_REMOVED lines=27> */
[C---:B-1----:R-:W-:Y:S01]  /*149d0*/  SHF.L.U64.HI R36, R33.reuse, 0x2, R249 ;  /* 0x0000000221247819 */ /* 0x042fe200000102f9 */
[----:B--2---:R-:W-:Y:S01]  /*149e0*/  IMAD.SHL.U32 R35, R33, 0x4, RZ ;  /* 0x0000000421237824 */ /* 0x004fe200078e00ff */
        /* <DEDUP_REMOVED lines=9> */
[----:B------:R-:W-:-:S03]  /*14a80*/  SHF.L.U64.HI R28, R20, 0x2, R25 ;  /* 0x00000002141c7819 */ /* 0x000fc60000010219 */
[----:B------:R-:W-:Y:S01]  /*14a90*/  STL [R1+0x138], R33 ;  /* 0x0001382101007387 */ /* 0x000fe20000100800 */
[----:B------:R-:W-:-:S03]  /*14aa0*/  SHF.L.U32 R27, R20, 0x2, RZ ;  /* 0x00000002141b7819 */ /* 0x000fc600000006ff */
[----:B------:R-:W-:Y:S01]  /*14ab0*/  STL [R1+0x134], R32 ;  /* 0x0001342001007387 */ /* 0x000fe20000100800 */
[----:B----4-:R-:W-:-:S03]  /*14ac0*/  SHF.L.U64.HI R25, R26, 0x2, R9 ;  /* 0x000000021a197819 */ /* 0x010fc60000010209 */
[----:B------:R-:W-:Y:S04]  /*14ad0*/  STL [R1+0x130], R31 ;  /* 0x0001301f01007387 */ /* 0x000fe80000100800 */
[----:B------:R-:W-:Y:S04]  /*14ae0*/  STL [R1+0x12c], R30 ;  /* 0x00012c1e01007387 */ /* 0x000fe80000100800 */
[----:B------:R-:W-:Y:S01]  /*14af0*/  STL [R1+0x128], R29 ;  /* 0x0001281d01007387 */ /* 0x000fe20000100800 */
[----:B------:R-:W-:-:S03]  /*14b00*/  IMAD.SHL.U32 R20, R26, 0x4, RZ ;  /* 0x000000041a147824 */ /* 0x000fc600078e00ff */
[----:B------:R-:W-:Y:S04]  /*14b10*/  STL [R1+0x124], R28 ;  /* 0x0001241c01007387 */ /* 0x000fe80000100800 */
[----:B------:R-:W-:Y:S04]  /*14b20*/  STL [R1+0x120], R27 ;  /* 0x0001201b01007387 */ /* 0x000fe80000100800 */
[----:B------:R-:W2:Y:S04]  /*14b30*/  LDL.LU R9, [R1+0x644] ;  /* 0x0006440001097983 */ /* 0x000ea80000300800 */
[----:B------:R-:W-:Y:S04]  /*14b40*/  STL [R1+0x11c], R25 ;  /* 0x00011c1901007387 */ /* 0x000fe80000100800 */
[----:B------:R-:W2:Y:S04]  /*14b50*/  LDL.LU R26, [R1+0x52c] ;  /* 0x00052c00011a7983 */ /* 0x000ea80000300800 */
[----:B------:R3:W-:Y:S02]  /*14b60*/  STL [R1+0x118], R20 ;  /* 0x0001181401007387 */ /* 0x0007e40000100800 */
[C---:B---3--:R-:W-:Y:S01]  /*14b70*/  SHF.L.U64.HI R20, R19.reuse, 0x2, R12 ;  /* 0x0000000213147819 */ /* 0x048fe2000001020c */
[----:B------:R-:W-:-:S04]  /*14b80*/  IMAD.SHL.U32 R19, R19, 0x4, RZ ;  /* 0x0000000413137824 */ /* 0x000fc800078e00ff */
[----:B------:R1:W-:Y:S04]  /*14b90*/  STL [R1+0x114], R20 ;  /* 0x0001141401007387 */ /* 0x0003e80000100800 */
[----:B------:R-:W3:Y:S01]  /*14ba0*/  LDL.LU R46, [R1+0x648] ;  /* 0x00064800012e7983 */ /* 0x000ee20000300800 */
[----:B------:R-:W-:-:S03]  /*14bb0*/  SHF.L.U64.HI R12, R8, 0x2, R24 ;  /* 0x00000002080c7819 */ /* 0x000fc60000010218 */
[----:B------:R-:W-:Y:S04]  /*14bc0*/  STL [R1+0x110], R19 ;  /* 0x0001101301007387 */ /* 0x000fe80000100800 */
        /* <DEDUP_REMOVED lines=22> */
[----:B-1----:R-:W3:Y:S01]  /*14d30*/  LDL.LU R20, [R1+0x674] ;  /* 0x0006740001147983 */ /* 0x002ee20000300800 */
[----:B------:R-:W-:-:S03]  /*14d40*/  SHF.L.U32 R48, R8, 0x2, RZ ;  /* 0x0000000208307819 */ /* 0x000fc600000006ff */
[----:B----4-:R-:W4:Y:S04]  /*14d50*/  LDL.LU R12, [R1+0x55c] ;  /* 0x00055c00010c7983 */ /* 0x010f280000300800 */
[----:B------:R-:W4:Y:S04]  /*14d60*/  LDL.LU R19, [R1+0x678] ;  /* 0x0006780001137983 */ /* 0x000f280000300800 */
[----:B------:R-:W4:Y:S04]  /*14d70*/  LDL.LU R24, [R1+0x560] ;  /* 0x0005600001187983 */ /* 0x000f280000300800 */
[----:B------:R-:W4:Y:S04]  /*14d80*/  LDL.LU R8, [R1+0x67c] ;  /* 0x00067c0001087983 */ /* 0x000f280000300800 */
[----:B------:R-:W-:Y:S01]  /*14d90*/  STL [R1+0x108], R48 ;  /* 0x0001083001007387 */ /* 0x000fe20000100800 */
[----:B--2---:R-:W-:-:S03]  /*14da0*/  SHF.L.U64.HI R47, R26, 0x2, R9 ;  /* 0x000000021a2f7819 */ /* 0x004fc60000010209 */
[----:B------:R-:W2:Y:S04]  /*14db0*/  LDL.LU R9, [R1+0x564] ;  /* 0x0005640001097983 */ /* 0x000ea80000300800 */
[----:B------:R1:W-:Y:S02]  /*14dc0*/  STL [R1+0x104], R47 ;  /* 0x0001042f01007387 */ /* 0x0003e40000100800 */
[----:B-1----:R-:W-:Y:S02]  /*14dd0*/  IMAD.SHL.U32 R47, R26, 0x4, RZ ;  /* 0x000000041a2f7824 */ /* 0x002fe400078e00ff */
[----:B------:R-:W2:Y:S04]  /*14de0*/  LDL.LU R26, [R1+0x680] ;  /* 0x00068000011a7983 */ /* 0x000ea80000300800 */
[----:B------:R-:W-:Y:S01]  /*14df0*/  STL [R1+0x100], R47 ;  /* 0x0001002f01007387 */ /* 0x000fe20000100800 */
[C---:B---3--:R-:W-:Y:S01]  /*14e00*/  SHF.L.U64.HI R46, R45.reuse, 0x2, R46 ;  /* 0x000000022d2e7819 */ /* 0x048fe2000001022e */
        /* <DEDUP_REMOVED lines=20> */
[----:B------:R-:W-:-:S03]  /*14f50*/  SHF.L.U64.HI R34, R249, 0x2, R34 ;  /* 0x00000002f9227819 */ /* 0x000fc60000010222 */
[----:B------:R-:W-:Y:S04]  /*14f60*/  STL [R1+0xd8], R37 ;  /* 0x0000d82501007387 */ /* 0x000fe80000100800 */
[----:B------:R1:W-:Y:S04]  /*14f70*/  STL [R1+0xd4], R36 ;  /* 0x0000d42401007387 */ /* 0x0003e80000100800 */
[----:B------:R3:W-:Y:S04]  /*14f80*/  STL [R1+0xd0], R35 ;  /* 0x0000d02301007387 */ /* 0x0007e80000100800 */
[----:B------:R3:W-:Y:S01]  /*14f90*/  STL [R1+0xcc], R34 ;  /* 0x0000cc2201007387 */ /* 0x0007e20000100800 */
[----:B-1----:R-:W-:Y:S01]  /*14fa0*/  IMAD.SHL.U32 R36, R249, 0x4, RZ ;  /* 0x00000004f9247824 */ /* 0x002fe200078e00ff */
[----:B---3--:R-:W-:-:S02]  /*14fb0*/  SHF.L.U64.HI R35, R32, 0x2, R33 ;  /* 0x0000000220237819 */ /* 0x008fc40000010221 */
[----:B------:R-:W-:Y:S02]  /*14fc0*/  SHF.L.U64.HI R33, R30, 0x2, R31 ;  /* 0x000000021e217819 */ /* 0x000fe4000001021f */
[----:B------:R-:W-:Y:S01]  /*14fd0*/  SHF.L.U32 R34, R32, 0x2, RZ ;  /* 0x0000000220227819 */ /* 0x000fe200000006ff */
[----:B------:R-:W-:Y:S01]  /*14fe0*/  IMAD.SHL.U32 R32, R30, 0x4, RZ ;  /* 0x000000041e207824 */ /* 0x000fe200078e00ff */
[----:B------:R-:W-:Y:S01]  /*14ff0*/  STL [R1+0xc8], R36 ;  /* 0x0000c82401007387 */ /* 0x000fe20000100800 */
[C---:B------:R-:W-:Y:S01]  /*15000*/  SHF.L.U64.HI R31, R28.reuse, 0x2, R29 ;  /* 0x000000021c1f7819 */ /* 0x040fe2000001021d */
[----:B------:R-:W-:Y:S02]  /*15010*/  IMAD.SHL.U32 R30, R28, 0x4, RZ ;  /* 0x000000041c1e7824 */ /* 0x000fe400078e00ff */
[----:B------:R-:W-:Y:S01]  /*15020*/  STL [R1+0xc4], R35 ;  /* 0x0000c42301007387 */ /* 0x000fe20000100800 */
[----:B------:R-:W-:-:S03]  /*15030*/  SHF.L.U64.HI R29, R25, 0x2, R27 ;  /* 0x00000002191d7819 */ /* 0x000fc6000001021b */
[----:B------:R-:W-:Y:S01]  /*15040*/  STL [R1+0xc0], R34 ;  /* 0x0000c02201007387 */ /* 0x000fe20000100800 */
[----:B------:R-:W-:-:S03]  /*15050*/  SHF.L.U32 R28, R25, 0x2, RZ ;  /* 0x00000002191c7819 */ /* 0x000fc600000006ff */
[----:B------:R-:W-:Y:S01]  /*15060*/  STL [R1+0xbc], R33 ;  /* 0x0000bc2101007387 */ /* 0x000fe20000100800 */
[C---:B----4-:R-:W-:Y:S01]  /*15070*/  SHF.L.U64.HI R27, R12.reuse, 0x2, R20 ;  /* 0x000000020c1b7819 */ /* 0x050fe20000010214 */
[----:B------:R-:W-:Y:S02]  /*15080*/  IMAD.SHL.U32 R25, R12, 0x4, RZ ;  /* 0x000000040c197824 */ /* 0x000fe400078e00ff */
[----:B------:R-:W-:Y:S04]  /*15090*/  STL [R1+0xb8], R32 ;  /* 0x0000b82001007387 */ /* 0x000fe80000100800 */
[----:B------:R-:W-:Y:S01]  /*150a0*/  STL [R1+0xb4], R31 ;  /* 0x0000b41f01007387 */ /* 0x000fe20000100800 */
[C---:B------:R-:W-:Y:S01]  /*150b0*/  SHF.L.U64.HI R20, R24.reuse, 0x2, R19 ;  /* 0x0000000218147819 */ /* 0x040fe20000010213 */
[----:B------:R-:W-:-:S02]  /*150c0*/  IMAD.SHL.U32 R12, R24, 0x4, RZ ;  /* 0x00000004180c7824 */ /* 0x000fc400078e00ff */
[----:B------:R-:W-:Y:S04]  /*150d0*/  STL [R1+0xb0], R30 ;  /* 0x0000b01e01007387 */ /* 0x000fe80000100800 */
[----:B------:R-:W-:Y:S04]  /*150e0*/  STL [R1+0xac], R29 ;  /* 0x0000ac1d01007387 */ /* 0x000fe80000100800 */
[----:B------:R-:W-:Y:S04]  /*150f0*/  STL [R1+0xa8], R28 ;  /* 0x0000a81c01007387 */ /* 0x000fe80000100800 */
[----:B------:R-:W-:Y:S04]  /*15100*/  STL [R1+0xa4], R27 ;  /* 0x0000a41b01007387 */ /* 0x000fe80000100800 */
[----:B------:R-:W-:Y:S04]  /*15110*/  STL [R1+0xa0], R25 ;  /* 0x0000a01901007387 */ /* 0x000fe80000100800 */
[----:B------:R-:W-:Y:S01]  /*15120*/  STL [R1+0x9c], R20 ;  /* 0x00009c1401007387 */ /* 0x000fe20000100800 */
[----:B------:R-:W-:-:S03]  /*15130*/  SHF.R.S32.HI R19, RZ, 0x1f, R11 ;  /* 0x0000001fff137819 */ /* 0x000fc6000001140b */
[----:B------:R2:W-:Y:S02]  /*15140*/  STL [R1+0x98], R12 ;  /* 0x0000980c01007387 */ /* 0x0005e40000100800 */
[C---:B--2---:R-:W-:Y:S02]  /*15150*/  SHF.L.U64.HI R12, R9.reuse, 0x2, R8 ;  /* 0x00000002090c7819 */ /* 0x044fe40000010208 */
[----:B------:R-:W-:Y:S02]  /*15160*/  SHF.L.U32 R9, R9, 0x2, RZ ;  /* 0x0000000209097819 */ /* 0x000fe400000006ff */
[----:B------:R-:W-:Y:S01]  /*15170*/  SHF.L.U64.HI R8, R11, 0x2, R19 ;  /* 0x000000020b087819 */ /* 0x000fe20000010213 */
[----:B------:R-:W-:Y:S01]  /*15180*/  STL [R1+0x94], R12 ;  /* 0x0000940c01007387 */ /* 0x000fe20000100800 */
[----:B------:R-:W-:-:S03]  /*15190*/  IMAD.SHL.U32 R8, R10, 0x4, RZ ;  /* 0x000000040a087824 */ /* 0x000fc600078e00ff */
[----:B------:R1:W-:Y:S02]  /*151a0*/  STL [R1+0x90], R9 ;  /* 0x0000900901007387 */ /* 0x0003e40000100800 */
[----:B-1----:R-:W-:Y:S02]  /*151b0*/  SHF.L.U64.HI R9, R10, 0x2, R26 ;  /* 0x000000020a097819 */ /* 0x002fe4000001021a */
[----:B------:R-:W2:Y:S01]  /*151c0*/  LDL.LU R10, [R1+0x6b4] ;  /* 0x0006b400010a7983 */ /* 0x000ea20000300800 */
[----:B------:R-:W-:Y:S02]  /*151d0*/  IADD3 R252, P1, R84, UR5, RZ ;  /* 0x0000000554fc7c10 */ /* 0x000fe4000ff3e0ff */
[----:B------:R-:W-:-:S03]  /*151e0*/  SHF.R.S32.HI R16, RZ, 0x1f, R11 ;  /* 0x0000001fff107819 */ /* 0x000fc6000001140b */
[----:B------:R-:W-:Y:S01]  /*151f0*/  IMAD.X R17, R18, 0x1, R5, P1 ;  /* 0x0000000112117824 */ /* 0x000fe200008e0605 */
[----:B------:R-:W-:Y:S01]  /*15200*/  IADD3 R15, P2, R22, UR6, RZ ;  /* 0x00000006160f7c10 */ /* 0x000fe2000ff5e0ff */
[----:B------:R1:W-:Y:S01]  /*15210*/  STL [R1+0x8c], R9 ;  /* 0x00008c0901007387 */ /* 0x0003e20000100800 */
[----:B------:R-:W-:Y:S01]  /*15220*/  SHF.R.S32.HI R14, RZ, 0x1f, R3 ;  /* 0x0000001fff0e7819 */ /* 0x000fe20000011403 */
[----:B------:R-:W-:Y:S01]  /*15230*/  IMAD R59, R16, 0x1c, RZ ;  /* 0x0000001c103b7824 */ /* 0x000fe200078e02ff */
[----:B------:R-:W-:Y:S02]  /*15240*/  IADD3 R13, P3, R85, UR7, RZ ;  /* 0x00000007550d7c10 */ /* 0x000fe4000ff7e0ff */
[----:B------:R-:W-:Y:S01]  /*15250*/  IADD3.X R16, R0, R5, RZ, P2, !PT ;  /* 0x0000000500107210 */ /* 0x000fe200017fe4ff */
[----:B------:R-:W-:Y:S01]  /*15260*/  IMAD R58, R14, 0x1c, RZ ;  /* 0x0000001c0e3a7824 */ /* 0x000fe200078e02ff */
[----:B-1----:R-:W-:Y:S02]  /*15270*/  SHF.L.U64.HI R9, R252, 0x2, R17 ;  /* 0x00000002fc097819 */ /* 0x002fe40000010211 */
[----:B------:R1:W5:Y:S01]  /*15280*/  LDL.LU R17, [R1+0x6b0] ;  /* 0x0006b00001117983 */ /* 0x0003620000300800 */
[----:B------:R-:W-:-:S03]  /*15290*/  IMAD.X R14, R4, 0x1, R5, P3 ;  /* 0x00000001040e7824 */ /* 0x000fc600018e0605 */
[----:B------:R3:W-:Y:S01]  /*152a0*/  STL [R1+0x88], R8 ;  /* 0x0000880801007387 */ /* 0x0007e20000100800 */
[----:B------:R-:W-:-:S03]  /*152b0*/  SHF.L.U32 R251, R15, 0x2, RZ ;  /* 0x000000020ffb7819 */ /* 0x000fc600000006ff */
[----:B------:R-:W-:Y:S01]  /*152c0*/  STL [R1+0x84], R9 ;  /* 0x0000840901007387 */ /* 0x000fe20000100800 */
[----:B---3--:R-:W-:Y:S01]  /*152d0*/  IMAD.SHL.U32 R8, R252, 0x4, RZ ;  /* 0x00000004fc087824 */ /* 0x008fe200078e00ff */
[----:B------:R-:W-:Y:S02]  /*152e0*/  SHF.L.U64.HI R252, R15, 0x2, R16 ;  /* 0x000000020ffc7819 */ /* 0x000fe40000010210 */
[----:B------:R1:W5:Y:S01]  /*152f0*/  LDL.LU R16, [R1+0x6ac] ;  /* 0x0006ac0001107983 */ /* 0x0003620000300800 */
[C---:B------:R-:W-:Y:S01]  /*15300*/  SHF.L.U64.HI R250, R13.reuse, 0x2, R14 ;  /* 0x000000020dfa7819 */ /* 0x040fe2000001020e */
[----:B------:R-:W-:Y:S02]  /*15310*/  IMAD.SHL.U32 R249, R13, 0x4, RZ ;  /* 0x000000040df97824 */ /* 0x000fe400078e00ff */
[----:B------:R3:W-:Y:S04]  /*15320*/  STL [R1+0x80], R8 ;  /* 0x0000800801007387 */ /* 0x0007e80000100800 */
[----:B------:R1:W5:Y:S04]  /*15330*/  LDL.LU R15, [R1+0x6a8] ;  /* 0x0006a800010f7983 */ /* 0x0003680000300800 */
[----:B------:R1:W5:Y:S04]  /*15340*/  LDL.LU R14, [R1+0x6a4] ;  /* 0x0006a400010e7983 */ /* 0x0003680000300800 */
[----:B------:R1:W5:Y:S01]  /*15350*/  LDL.LU R13, [R1+0x6a0] ;  /* 0x0006a000010d7983 */ /* 0x0003620000300800 */
[----:B--2---:R-:W-:-:S03]  /*15360*/  SHF.R.S32.HI R20, RZ, 0x5, R10 ;  /* 0x00000005ff147819 */ /* 0x004fc6000001140a */
[----:B------:R1:W5:Y:S01]  /*15370*/  LDL.LU R10, [R1+0x69c] ;  /* 0x00069c00010a7983 */ /* 0x0003620000300800 */
[----:B------:R-:W-:Y:S02]  /*15380*/  SHF.L.U64.HI R21, R85, 0x2, R4 ;  /* 0x0000000255157819 */ /* 0x000fe40000010204 */
[----:B------:R-:W2:Y:S01]  /*15390*/  LDC R85, c[0x0][0x230] ;  /* 0x00008c00ff557b82 */ /* 0x000ea20000000800 */
[----:B------:R-:W-:Y:S01]  /*153a0*/  IMAD.WIDE.U32 R6, R11, 0x1c, R56 ;  /* 0x0000001c0b067825 */ /* 0x000fe200078e0038 */
[----:B------:R-:W-:-:S03]  /*153b0*/  SHF.R.S32.HI R24, RZ, 0x1f, R3 ;  /* 0x0000001fff187819 */ /* 0x000fc60000011403 */
[----:B------:R-:W-:Y:S01]  /*153c0*/  IMAD.WIDE.U32 R56, R3, 0x1c, R60 ;  /* 0x0000001c03387825 */ /* 0x000fe200078e003c */
[----:B------:R-:W-:Y:S02]  /*153d0*/  SHF.L.U64.HI R22, R22, 0x2, R0 ;  /* 0x0000000216167819 */ /* 0x000fe40000010200 */
[----:B------:R-:W-:Y:S02]  /*153e0*/  CS2R R216, SRZ ;  /* 0x0000000000d87805 */ /* 0x000fe4000001ff00 */
[----:B------:R-:W-:Y:S01]  /*153f0*/  SHF.L.U64.HI R23, R84, 0x2, R18 ;  /* 0x0000000254177819 */ /* 0x000fe20000010212 */
[----:B------:R-:W-:Y:S01]  /*15400*/  IMAD.IADD R5, R7, 0x1, R59 ;  /* 0x0000000107057824 */ /* 0x000fe200078e023b */
[----:B------:R-:W-:Y:S01]  /*15410*/  SHF.L.U64.HI R12, R3, 0x2, R24 ;  /* 0x00000002030c7819 */ /* 0x000fe20000010218 */
[----:B------:R-:W-:Y:S01]  /*15420*/  IMAD.IADD R0, R57, 0x1, R58 ;  /* 0x0000000139007824 */ /* 0x000fe200078e023a */
[----:B------:R-:W-:Y:S01]  /*15430*/  CS2R R218, SRZ ;  /* 0x0000000000da7805 */ /* 0x000fe2000001ff00 */
[----:B------:R-:W-:Y:S01]  /*15440*/  IMAD.MOV.U32 R2, RZ, RZ, R56 ;  /* 0x000000ffff027224 */ /* 0x000fe200078e0038 */
[----:B------:R-:W-:Y:S01]  /*15450*/  CS2R R220, SRZ ;  /* 0x0000000000dc7805 */ /* 0x000fe2000001ff00 */
[----:B------:R-:W-:Y:S01]  /*15460*/  IMAD.MOV.U32 R7, RZ, RZ, 0x6 ;  /* 0x00000006ff077424 */ /* 0x000fe200078e00ff */
[----:B------:R-:W-:Y:S01]  /*15470*/  CS2R R222, SRZ ;  /* 0x0000000000de7805 */ /* 0x000fe2000001ff00 */
[----:B------:R-:W-:Y:S01]  /*15480*/  IMAD.MOV.U32 R18, RZ, RZ, RZ ;  /* 0x000000ffff127224 */ /* 0x000fe200078e00ff */
[----:B------:R-:W-:-:S02]  /*15490*/  CS2R R224, SRZ ;  /* 0x0000000000e07805 */ /* 0x000fc4000001ff00 */
[----:B------:R-:W-:Y:S02]  /*154a0*/  CS2R R226, SRZ ;  /* 0x0000000000e27805 */ /* 0x000fe4000001ff00 */
[----:B--2---:R-:W-:Y:S02]  /*154b0*/  IADD3 R85, R85, -0xe0, RZ ;  /* 0xffffff2055557810 */ /* 0x004fe40007ffe0ff */
[----:B------:R-:W-:Y:S02]  /*154c0*/  CS2R R228, SRZ ;  /* 0x0000000000e47805 */ /* 0x000fe4000001ff00 */
[----:B------:R-:W-:Y:S02]  /*154d0*/  CS2R R230, SRZ ;  /* 0x0000000000e67805 */ /* 0x000fe4000001ff00 */
[----:B------:R-:W-:Y:S02]  /*154e0*/  CS2R R232, SRZ ;  /* 0x0000000000e87805 */ /* 0x000fe4000001ff00 */
[----:B------:R-:W-:-:S02]  /*154f0*/  MOV R4, R85 ;  /* 0x0000005500047202 */ /* 0x000fc40000000f00 */
        /* <DEDUP_REMOVED lines=102> */
[----:B------:R-:W-:Y:S01]  /*15b60*/  CS2R R54, SRZ ;  /* 0x0000000000367805 */ /* 0x000fe2000001ff00 */
[----:B---3--:R-:W-:Y:S01]  /*15b70*/  VIADD R8, R20, 0xfffffff9 ;  /* 0xfffffff914087836 */ /* 0x008fe20000000000 */
[----:B-1----:R-:W-:-:S06]  /*15b80*/  UMOV UR9, 0xffffffff ;  /* 0xffffffff00097882 */ /* 0x002fcc0000000000 */
.L_x_1:
[----:B------:R-:W-:Y:S01]  /*15b90*/  STL.64 [R1+0x718], R54 ;  /* 0x0007183601007387 */ /* 0x000fe20000100a00 */
[----:B------:R-:W-:Y:S01]  /*15ba0*/  UIADD3 UR9, UR9, 0x1, URZ ;  /* 0x0000000109097890 */ /* 0x000fe2000fffe03f */
[----:B------:R-:W-:-:S04]  /*15bb0*/  DEPBAR.LE SB0, 0xc ;  /* 0x000083000000791a */ /* 0x000fc80000000000 */
        /* <DEDUP_REMOVED lines=15> */
[----:B-1----:R-:W2:Y:S04]  /*15cb0*/  LDL.LU.64 R24, [R1] ;  /* 0x0000000001187983 */ /* 0x002ea80000300a00 */
        /* <DEDUP_REMOVED lines=14> */
[----:B------:R-:W2:Y:S01]  /*15da0*/  LDL.LU.64 R54, [R1+0x78] ;  /* 0x0000780001367983 */ /* 0x000ea20000300a00 */
[----:B------:R-:W-:Y:S01]  /*15db0*/  UISETP.GT.AND UP0, UPT, UR9, 0x7, UPT ;  /* 0x000000070900788c */ /* 0x000fe2000bf04270 */
[----:B------:R-:W-:Y:S01]  /*15dc0*/  UMOV UR7, 0x40000040 ;  /* 0x4000004000077882 */ /* 0x000fe20000000000 */
[----:B------:R-:W-:Y:S02]  /*15dd0*/  BAR.SYNC.DEFER_BLOCKING 0x0 ;  /* 0x0000000000007b1d */ /* 0x000fe40000010000 */
[----:B------:R-:W-:-:S04]  /*15de0*/  USEL UR9, UR9, URZ, !UP0 ;  /* 0x0000003f09097287 */ /* 0x000fc8000c000000 */
[----:B------:R-:W-:Y:S02]  /*15df0*/  ULEA UR5, UR9, UR8, 0xd ;  /* 0x0000000809057291 */ /* 0x000fe4000f8e683f */
[----:B------:R-:W-:Y:S02]  /*15e00*/  ULEA UR4, UR9, UR8, 0x10 ;  /* 0x0000000809047291 */ /* 0x000fe4000f8e803f */
[----:B------:R-:W-:Y:S02]  /*15e10*/  UIADD3 UR5, UR5, 0x80000, URZ ;  /* 0x0008000005057890 */ /* 0x000fe4000fffe03f */
[----:B------:R-:W-:Y:S02]  /*15e20*/  USHF.R.U32.HI UR4, URZ, 0x4, UR4 ;  /* 0x000000043f047899 */ /* 0x000fe40008011604 */
[----:B------:R-:W-:Y:S02]  /*15e30*/  USHF.R.U32.HI UR5, URZ, 0x4, UR5 ;  /* 0x000000043f057899 */ /* 0x000fe40008011605 */
[----:B------:R-:W-:-:S02]  /*15e40*/  USGXT.U32 UR4, UR4, 0xe ;  /* 0x0000000e0404789a */ /* 0x000fc40008000000 */
[----:B------:R-:W-:Y:S02]  /*15e50*/  USGXT.U32 UR6, UR5, 0xe ;  /* 0x0000000e0506789a */ /* 0x000fe40008000000 */
[----:B------:R-:W-:Y:S01]  /*15e60*/  UIADD3 UR12, UP0, UR4, 0x2, URZ ;  /* 0x00000002040c7890 */ /* 0x000fe2000ff1e03f */
[----:B------:R-:W-:Y:S01]  /*15e70*/  UMOV UR5, 0x40000040 ;  /* 0x4000004000057882 */ /* 0x000fe20000000000 */
[----:B------:R-:W-:Y:S01]  /*15e80*/  UIADD3 UR14, UP1, UR6, 0x2, URZ ;  /* 0x00000002060e7890 */ /* 0x000fe2000ff3e03f */
[----:B--2---:R-:W-:-:S06]  /*15e90*/  WARPGROUP.ARRIVE ;  /* 0x00000000000079c5 */ /* 0x004fcc0000000000 */
[----:B------:R-:W-:Y:S01]  /*15ea0*/  HGMMA.64x64x8.F32.TF32 R24, gdesc[UR4], R24, gsb0 ;  /* 0x04e00000041879f0 */ /* 0x000fe20008002818 */
[----:B------:R-:W-:Y:S01]  /*15eb0*/  UMOV UR4, URZ ;  /* 0x0000003f00047c82 */ /* 0x000fe20008000000 */
[----:B------:R-:W-:Y:S01]  /*15ec0*/  UMOV UR5, URZ ;  /* 0x0000003f00057c82 */ /* 0x000fe20008000000 */
[----:B------:R-:W-:Y:S02]  /*15ed0*/  UIADD3.X UR13, UR4, 0x40000040, URZ, UP0, !UPT ;  /* 0x40000040040d7890 */ /* 0x000fe400087fe43f */
[----:B------:R-:W-:Y:S02]  /*15ee0*/  UIADD3.X UR15, UR5, 0x40000040, URZ, UP1, !UPT ;  /* 0x40000040050f7890 */ /* 0x000fe40008ffe43f */
[----:B------:R-:W-:Y:S02]  /*15ef0*/  UIADD3.64 UR20, UR12, 0x2, URZ ;  /* 0x000000020c147897 */ /* 0x000fe4000fffe03f */
[----:B------:R-:W-:Y:S02]  /*15f00*/  UIADD3.64 UR22, UR14, 0x2, URZ ;  /* 0x000000020e167897 */ /* 0x000fe4000fffe03f */
[----:B------:R-:W-:-:S02]  /*15f10*/  UIADD3.64 UR16, UR12, 0x4, URZ ;  /* 0x000000040c107897 */ /* 0x000fc4000fffe03f */
[----:B------:R-:W-:Y:S02]  /*15f20*/  UIADD3.64 UR18, UR14, 0x4, URZ ;  /* 0x000000040e127897 */ /* 0x000fe4000fffe03f */
[----:B------:R-:W-:Y:S01]  /*15f30*/  UIADD3.64 UR4, UR12, 0x1fe, URZ ;  /* 0x000001fe0c047897 */ /* 0x000fe2000fffe03f */
[----:B------:R-:W-:Y:S02]  /*15f40*/  WARPGROUP.DEPBAR.LE gsb0, 0x0 ;  /* 0x00008000000079c5 */ /* 0x000fe40000010000 */
[----:B------:R-:W-:-:S06]  /*15f50*/  WARPGROUP.ARRIVE ;  /* 0x00000000000079c5 */ /* 0x000fcc0000000000 */
[----:B------:R-:W-:Y:S03]  /*15f60*/  HGMMA.64x64x8.F32.TF32 R24, gdesc[UR12], R24, gsb0 ;  /* 0x04e000000c1879f0 */ /* 0x000fe60008002818 */
[----:B------:R-:W-:Y:S02]  /*15f70*/  WARPGROUP.DEPBAR.LE gsb0, 0x0 ;  /* 0x00008000000079c5 */ /* 0x000fe40000010000 */
[----:B------:R-:W-:-:S06]  /*15f80*/  WARPGROUP.ARRIVE ;  /* 0x00000000000079c5 */ /* 0x000fcc0000000000 */
[----:B------:R-:W-:Y:S03]  /*15f90*/  HGMMA.64x64x8.F32.TF32 R24, gdesc[UR20], R24, gsb0 ;  /* 0x04e00000141879f0 */ /* 0x000fe60008002818 */
[----:B------:R-:W-:Y:S02]  /*15fa0*/  WARPGROUP.DEPBAR.LE gsb0, 0x0 ;  /* 0x00008000000079c5 */ /* 0x000fe40000010000 */
[----:B------:R-:W-:-:S06]  /*15fb0*/  WARPGROUP.ARRIVE ;  /* 0x00000000000079c5 */ /* 0x000fcc0000000000 */
[----:B------:R-:W-:Y:S03]  /*15fc0*/  HGMMA.64x64x8.F32.TF32 R24, gdesc[UR16], R24, gsb0 ;  /* 0x04e00000101879f0 */ /* 0x000fe60008002818 */
[----:B------:R-:W-:Y:S02]  /*15fd0*/  WARPGROUP.DEPBAR.LE gsb0, 0x0 ;  /* 0x00008000000079c5 */ /* 0x000fe40000010000 */
[----:B------:R-:W-:Y:S01]  /*15fe0*/  WARPGROUP.ARRIVE ;  /* 0x00000000000079c5 */ /* 0x000fe20000000000 */
[----:B------:R-:W-:Y:S01]  /*15ff0*/  UIADD3.64 UR24, UR12, 0x200, URZ ;  /* 0x000002000c187897 */ /* 0x000fe2000fffe03f */
[----:B------:R-:W-:Y:S04]  /*16000*/  STL.64 [R1], R24 ;  /* 0x0000001801007387 */ /* 0x000fe80000100a00 */
[----:B------:R-:W-:Y:S01]  /*16010*/  HGMMA.64x64x8.F32.TF32 R216, gdesc[UR4], R216, gsb0 ;  /* 0x04e0000004d879f0 */ /* 0x000fe200080028d8 */
[----:B------:R-:W-:Y:S01]  /*16020*/  UMOV UR26, UR14 ;  /* 0x0000000e001a7c82 */ /* 0x000fe20008000000 */
[----:B------:R-:W-:Y:S01]  /*16030*/  UMOV UR27, UR15 ;  /* 0x0000000f001b7c82 */ /* 0x000fe20008000000 */
[----:B------:R-:W-:Y:S01]  /*16040*/  UIADD3.64 UR20, UR12, 0x202, URZ ;  /* 0x000002020c147897 */ /* 0x000fe2000fffe03f */
[----:B------:R-:W-:Y:S01]  /*16050*/  STL.64 [R1+0x8], R26 ;  /* 0x0000081a01007387 */ /* 0x000fe20000100a00 */
[----:B------:R-:W-:-:S02]  /*16060*/  UIADD3.64 UR16, UR12, 0x204, URZ ;  /* 0x000002040c107897 */ /* 0x000fc4000fffe03f */
[----:B------:R-:W-:Y:S01]  /*16070*/  UIADD3.64 UR4, UR12, 0x3fe, URZ ;  /* 0x000003fe0c047897 */ /* 0x000fe2000fffe03f */
        /* <DEDUP_REMOVED lines=14> */
[----:B-1----:R-:W2:Y:S01]  /*16160*/  LDL.LU.64 R54, [R1+0x718] ;  /* 0x0007180001367983 */ /* 0x002ea20000300a00 */
[----:B------:R-:W-:-:S02]  /*16170*/  WARPGROUP.DEPBAR.LE gsb0, 0x0 ;  /* 0x00008000000079c5 */ /* 0x000fc40000010000 */
[----:B------:R-:W-:Y:S01]  /*16180*/  WARPGROUP.ARRIVE ;  /* 0x00000000000079c5 */ /* 0x000fe20000000000 */
[----:B------:R-:W2:Y:S04]  /*16190*/  LDL.LU.64 R52, [R1+0x710] ;  /* 0x0007100001347983 */ /* 0x000ea80000300a00 */
[----:B------:R-:W2:Y:S01]  /*161a0*/  LDL.LU.64 R50, [R1+0x708] ;  /* 0x0007080001327983 */ /* 0x000ea20000300a00 */
[----:B------:R-:W-:Y:S03]  /*161b0*/  HGMMA.64x64x8.F32.TF32 R216, gdesc[UR24], R216, gsb0 ;  /* 0x04e0000018d879f0 */ /* 0x000fe600080028d8 */
[----:B------:R-:W2:Y:S01]  /*161c0*/  LDL.LU.64 R48, [R1+0x700] ;  /* 0x0007000001307983 */ /* 0x000ea20000300a00 */
[----:B------:R-:W-:Y:S01]  /*161d0*/  UIADD3.64 UR24, UR12, 0x400, URZ ;  /* 0x000004000c187897 */ /* 0x000fe2000fffe03f */
[----:B------:R-:W-:Y:S01]  /*161e0*/  UMOV UR26, UR14 ;  /* 0x0000000e001a7c82 */ /* 0x000fe20008000000 */
[----:B------:R-:W-:Y:S01]  /*161f0*/  UMOV UR27, UR15 ;  /* 0x0000000f001b7c82 */ /* 0x000fe20008000000 */
        /* <DEDUP_REMOVED lines=12> */
[----:B------:R-:W3:Y:S01]  /*162c0*/  LDL R9, [R1+0x4e8] ;  /* 0x0004e80001097983 */ /* 0x000ee20000100800 */
[----:B------:R-:W-:Y:S01]  /*162d0*/  IADD3 R8, R20, -0x7, RZ ;  /* 0xfffffff914087810 */ /* 0x000fe20007ffe0ff */
[----:B------:R-:W-:Y:S01]  /*162e0*/  VIADD R7, R7, 0x1 ;  /* 0x0000000107077836 */ /* 0x000fe20000000000 */
[----:B------:R-:W-:-:S02]  /*162f0*/  ISETP.GT.AND P1, PT, R4, RZ, PT ;  /* 0x000000ff0400720c */ /* 0x000fc40003f24270 */
[----:B------:R-:W-:Y:S02]  /*16300*/  ISETP.GE.AND P0, PT, R18, R8, PT ;  /* 0x000000081200720c */ /* 0x000fe40003f06270 */
[----:B------:R-:W-:Y:S02]  /*16310*/  SEL R8, RZ, 0x4, !P1 ;  /* 0x00000004ff087807 */ /* 0x000fe40004800000 */
[C---:B------:R-:W-:Y:S02]  /*16320*/  ISETP.GT.AND P2, PT, R7.reuse, 0x7, PT ;  /* 0x000000070700780c */ /* 0x040fe40003f44270 */
[----:B------:R-:W-:Y:S02]  /*16330*/  SEL R8, R8, RZ, !P0 ;  /* 0x000000ff08087207 */ /* 0x000fe40004000000 */
[----:B------:R-:W-:Y:S02]  /*16340*/  SEL R19, R7, RZ, !P2 ;  /* 0x000000ff07137207 */ /* 0x000fe40005000000 */
[----:B------:R-:W-:-:S02]  /*16350*/  ISETP.NE.U32.AND P1, PT, R8, RZ, PT ;  /* 0x000000ff0800720c */ /* 0x000fc40003f25070 */
[----:B------:R-:W-:Y:S01]  /*16360*/  LEA R12, R19, UR8, 0x10 ;  /* 0x00000008130c7c11 */ /* 0x000fe2000f8e80ff */
[----:B------:R-:W-:Y:S02]  /*16370*/  WARPGROUP.DEPBAR.LE gsb0, 0x0 ;  /* 0x00008000000079c5 */ /* 0x000fe40000010000 */
[----:B------:R-:W-:Y:S01]  /*16380*/  WARPGROUP.ARRIVE ;  /* 0x00000000000079c5 */ /* 0x000fe20000000000 */
[----:B-----5:R-:W-:-:S05]  /*16390*/  IADD3 R7, R10, R12, RZ ;  /* 0x0000000c0a077210 */ /* 0x020fca0007ffe0ff */
[----:B------:R-:W-:Y:S01]  /*163a0*/  HGMMA.64x64x8.F32.TF32 R216, gdesc[UR20], R216, gsb0 ;  /* 0x04e0000014d879f0 */ /* 0x000fe200080028d8 */
[----:B------:R-:W-:Y:S02]  /*163b0*/  UIADD3.64 UR20, UR12, 0x402, URZ ;  /* 0x000004020c147897 */ /* 0x000fe4000fffe03f */
[----:B------:R-:W-:Y:S02]  /*163c0*/  WARPGROUP.DEPBAR.LE gsb0, 0x0 ;  /* 0x00008000000079c5 */ /* 0x000fe40000010000 */
[----:B------:R-:W-:-:S06]  /*163d0*/  WARPGROUP.ARRIVE ;  /* 0x00000000000079c5 */ /* 0x000fcc0000000000 */
        /* <DEDUP_REMOVED lines=9> */
[----:B------:R-:W-:Y:S01]  /*16470*/  UIADD3.64 UR24, UR12, 0x600, URZ ;  /* 0x000006000c187897 */ /* 0x000fe2000fffe03f */
[----:B------:R-:W-:Y:S01]  /*16480*/  UMOV UR26, UR14 ;  /* 0x0000000e001a7c82 */ /* 0x000fe20008000000 */
[----:B------:R-:W-:Y:S01]  /*16490*/  UMOV UR27, UR15 ;  /* 0x0000000f001b7c82 */ /* 0x000fe20008000000 */
[----:B---3--:R-:W-:-:S05]  /*164a0*/  IADD3 R8, P2, R2, R9, RZ ;  /* 0x0000000902087210 */ /* 0x008fca0007f5e0ff */
[----:B------:R-:W-:Y:S01]  /*164b0*/  IMAD.X R9, R0, 0x1, R21, P2 ;  /* 0x0000000100097824 */ /* 0x000fe200010e0615 */
        /* <DEDUP_REMOVED lines=68> */
[----:B------:R-:W-:Y:S03]  /*16900*/  HGMMA.64x64x8.F32.TF32 R56, gdesc[UR24], R56, gsb0 ;  /* 0x04e00000183879f0 */ /* 0x000fe60008002838 */
        /* <DEDUP_REMOVED lines=8> */
[----:B--2---:R-:W-:-:S06]  /*16990*/  WARPGROUP.ARRIVE ;  /* 0x00000000000079c5 */ /* 0x004fcc0000000000 */
[----:B------:R-:W-:Y:S01]  /*169a0*/  HGMMA.64x64x8.F32.TF32 R24, gdesc[UR4], R24, gsb0 ;  /* 0x04e00000041879f0 */ /* 0x000fe20008002818 */
[----:B------:R-:W-:Y:S01]  /*169b0*/  UIADD3.64 UR4, UR12, 0xe00, URZ ;  /* 0x00000e000c047897 */ /* 0x000fe2000fffe03f */
[----:B------:R-:W-:Y:S01]  /*169c0*/  UMOV UR6, UR14 ;  /* 0x0000000e00067c82 */ /* 0x000fe20008000000 */
[----:B------:R-:W-:Y:S01]  /*169d0*/  UMOV UR7, UR15 ;  /* 0x0000000f00077c82 */ /* 0x000fe20008000000 */
[----:B------:R-:W-:Y:S01]  /*169e0*/  UIADD3.64 UR12, UR12, 0xe04, URZ ;  /* 0x00000e040c0c7897 */ /* 0x000fe2000fffe03f */
[----:B------:R-:W-:Y:S01]  /*169f0*/  UMOV UR14, UR18 ;  /* 0x00000012000e7c82 */ /* 0x000fe20008000000 */
[----:B------:R-:W-:Y:S01]  /*16a00*/  UMOV UR15, UR19 ;  /* 0x00000013000f7c82 */ /* 0x000fe20008000000 */
        /* <DEDUP_REMOVED lines=10> */
[----:B------:R-:W-:Y:S06]  /*16ab0*/  BAR.SYNC.DEFER_BLOCKING 0x0 ;  /* 0x0000000000007b1d */ /* 0x000fec0000010000 */
[----:B------:R-:W-:Y:S01]  /*16ac0*/  @!PT LDS RZ, [RZ] ;  /* 0x00000000fffff984 */ /* 0x000fe20000000800 */
[----:B------:R-:W-:Y:S01]  /*16ad0*/  @!PT LDS RZ, [RZ] ;  /* 0x00000000fffff984 */ /* 0x000fe20000000800 */
[----:B------:R-:W-:Y:S01]  /*16ae0*/  @!PT LDS RZ, [RZ] ;  /* 0x00000000fffff984 */ /* 0x000fe20000000800 */
[----:B------:R1:W-:Y:S04]  /*16af0*/  LDGSTS.E [R7], desc[UR10][R8.64], P1 ;  /* 0x0000000008077fae */ /* 0x0003e8000892184a */
[----:B------:R-:W1:Y:S02]  /*16b00*/  LDL R9, [R1+0x4e4] ;  /* 0x0004e40001097983 */ /* 0x000e640000100800 */
[----:B-1----:R-:W-:-:S05]  /*16b10*/  IADD3 R8, P2, R2, R9, RZ ;  /* 0x0000000902087210 */ /* 0x002fca0007f5e0ff */
[----:B------:R-:W-:-:S05]  /*16b20*/  IMAD.X R9, R0, 0x1, R22, P2 ;  /* 0x0000000100097824 */ /* 0x000fca00010e0616 */
[----:B------:R1:W-:Y:S04]  /*16b30*/  LDGSTS.E [R7+0x4000], desc[UR10][R8.64], P1 ;  /* 0x0400000008077fae */ /* 0x0003e8000892184a */
[----:B------:R-:W1:Y:S02]  /*16b40*/  LDL R9, [R1+0x4e0] ;  /* 0x0004e00001097983 */ /* 0x000e640000100800 */
[----:B-1----:R-:W-:-:S05]  /*16b50*/  IADD3 R8, P2, R2, R9, RZ ;  /* 0x0000000902087210 */ /* 0x002fca0007f5e0ff */
[----:B------:R-:W-:-:S05]  /*16b60*/  IMAD.X R9, R0, 0x1, R23, P2 ;  /* 0x0000000100097824 */ /* 0x000fca00010e0617 */
[----:B------:R1:W-:Y:S04]  /*16b70*/  LDGSTS.E [R7+0x8000], desc[UR10][R8.64], P1 ;  /* 0x0800000008077fae */ /* 0x0003e8000892184a */
[----:B------:R-:W2:Y:S01]  /*16b80*/  LDL R9, [R1+0x4dc] ;  /* 0x0004dc0001097983 */ /* 0x000ea20000100800 */
[----:B------:R-:W-:-:S04]  /*16b90*/  ISETP.GT.AND P2, PT, R4, 0x1, PT ;  /* 0x000000010400780c */ /* 0x000fc80003f44270 */
[----:B-1----:R-:W-:-:S04]  /*16ba0*/  SEL R8, RZ, 0x4, !P2 ;  /* 0x00000004ff087807 */ /* 0x002fc80005000000 */
[----:B------:R-:W-:-:S04]  /*16bb0*/  SEL R8, R8, RZ, !P0 ;  /* 0x000000ff08087207 */ /* 0x000fc80004000000 */
[----:B------:R-:W-:Y:S02]  /*16bc0*/  ISETP.NE.U32.AND P2, PT, R8, RZ, PT ;  /* 0x000000ff0800720c */ /* 0x000fe40003f45070 */
[----:B--2---:R-:W-:-:S04]  /*16bd0*/  IADD3 R8, P3, R2, R9, RZ ;  /* 0x0000000902087210 */ /* 0x004fc80007f7e0ff */
[----:B------:R-:W-:-:S05]  /*16be0*/  IADD3.X R9, R0, R248, RZ, P3, !PT ;  /* 0x000000f800097210 */ /* 0x000fca0001ffe4ff */
[----:B------:R1:W-:Y:S02]  /*16bf0*/  LDGSTS.E [R7+0xc000], desc[UR10][R8.64], P1 ;  /* 0x0c00000008077fae */ /* 0x0003e4000892184a */
[----:B-1----:R-:W-:-:S05]  /*16c00*/  IADD3 R8, P1, R2, R249, RZ ;  /* 0x000000f902087210 */ /* 0x002fca0007f3e0ff */
[----:B------:R-:W-:-:S05]  /*16c10*/  IMAD.X R9, R0, 0x1, R250, P1 ;  /* 0x0000000100097824 */ /* 0x000fca00008e06fa */
[----:B------:R1:W-:Y:S02]  /*16c20*/  LDGSTS.E [R7+0x4], desc[UR10][R8.64], P2 ;  /* 0x0000400008077fae */ /* 0x0003e4000912184a */
[----:B-1----:R-:W-:-:S05]  /*16c30*/  IADD3 R8, P1, R2, R251, RZ ;  /* 0x000000fb02087210 */ /* 0x002fca0007f3e0ff */
[----:B------:R-:W-:-:S05]  /*16c40*/  IMAD.X R9, R0, 0x1, R252, P1 ;  /* 0x0000000100097824 */ /* 0x000fca00008e06fc */
[----:B------:R1:W-:Y:S04]  /*16c50*/  LDGSTS.E [R7+0x4004], desc[UR10][R8.64], P2 ;  /* 0x0400400008077fae */ /* 0x0003e8000912184a */
[----:B------:R-:W1:Y:S02]  /*16c60*/  LDL R9, [R1+0x80] ;  /* 0x0000800001097983 */ /* 0x000e640000100800 */
[----:B-1----:R-:W-:Y:S02]  /*16c70*/  IADD3 R8, P1, R2, R9, RZ ;  /* 0x0000000902087210 */ /* 0x002fe40007f3e0ff */
[----:B------:R-:W2:Y:S02]  /*16c80*/  LDL R9, [R1+0x84] ;  /* 0x0000840001097983 */ /* 0x000ea40000100800 */
[----:B--2---:R-:W-:-:S05]  /*16c90*/  IADD3.X R9, R0, R9, RZ, P1, !PT ;  /* 0x0000000900097210 */ /* 0x004fca0000ffe4ff */
[----:B------:R1:W-:Y:S04]  /*16ca0*/  LDGSTS.E [R7+0x8004], desc[UR10][R8.64], P2 ;  /* 0x0800400008077fae */ /* 0x0003e8000912184a */
[----:B------:R-:W2:Y:S01]  /*16cb0*/  LDL R9, [R1+0x88] ;  /* 0x0000880001097983 */ /* 0x000ea20000100800 */
[----:B------:R-:W-:-:S04]  /*16cc0*/  ISETP.GT.AND P1, PT, R4, 0x2, PT ;  /* 0x000000020400780c */ /* 0x000fc80003f24270 */
[----:B-1----:R-:W-:-:S04]  /*16cd0*/  SEL R8, RZ, 0x4, !P1 ;  /* 0x00000004ff087807 */ /* 0x002fc80004800000 */
[----:B------:R-:W-:-:S04]  /*16ce0*/  SEL R8, R8, RZ, !P0 ;  /* 0x000000ff08087207 */ /* 0x000fc80004000000 */
[----:B------:R-:W-:Y:S02]  /*16cf0*/  ISETP.NE.U32.AND P1, PT, R8, RZ, PT ;  /* 0x000000ff0800720c */ /* 0x000fe40003f25070 */
[----:B--2---:R-:W-:Y:S02]  /*16d00*/  IADD3 R8, P3, R2, R9, RZ ;  /* 0x0000000902087210 */ /* 0x004fe40007f7e0ff */
[----:B------:R-:W2:Y:S03]  /*16d10*/  LDL R9, [R1+0x8c] ;  /* 0x00008c0001097983 */ /* 0x000ea60000100800 */
[----:B--2---:R-:W-:-:S05]  /*16d20*/  IMAD.X R9, R0, 0x1, R9, P3 ;  /* 0x0000000100097824 */ /* 0x004fca00018e0609 */
[----:B------:R1:W-:Y:S04]  /*16d30*/  LDGSTS.E [R7+0xc004], desc[UR10][R8.64], P2 ;  /* 0x0c00400008077fae */ /* 0x0003e8000912184a */
[----:B------:R-:W1:Y:S02]  /*16d40*/  LDL R9, [R1+0x90] ;  /* 0x0000900001097983 */ /* 0x000e640000100800 */
[----:B-1----:R-:W-:Y:S02]  /*16d50*/  IADD3 R8, P2, R2, R9, RZ ;  /* 0x0000000902087210 */ /* 0x002fe40007f5e0ff */
[----:B------:R-:W2:Y:S03]  /*16d60*/  LDL R9, [R1+0x94] ;  /* 0x0000940001097983 */ /* 0x000ea60000100800 */
[----:B--2---:R-:W-:-:S05]  /*16d70*/  IMAD.X R9, R0, 0x1, R9, P2 ;  /* 0x0000000100097824 */ /* 0x004fca00010e0609 */
[----:B------:R1:W-:Y:S04]  /*16d80*/  LDGSTS.E [R7+0x8], desc[UR10][R8.64], P1 ;  /* 0x0000800008077fae */ /* 0x0003e8000892184a */
[----:B------:R-:W1:Y:S02]  /*16d90*/  LDL R9, [R1+0x98] ;  /* 0x0000980001097983 */ /* 0x000e640000100800 */
[----:B-1----:R-:W-:Y:S02]  /*16da0*/  IADD3 R8, P2, R2, R9, RZ ;  /* 0x0000000902087210 */ /* 0x002fe40007f5e0ff */
[----:B------:R-:W2:Y:S02]  /*16db0*/  LDL R9, [R1+0x9c] ;  /* 0x00009c0001097983 */ /* 0x000ea40000100800 */
[----:B--2---:R-:W-:-:S05]  /*16dc0*/  IADD3.X R9, R0, R9, RZ, P2, !PT ;  /* 0x0000000900097210 */ /* 0x004fca00017fe4ff */
[----:B------:R1:W-:Y:S04]  /*16dd0*/  LDGSTS.E [R7+0x4008], desc[UR10][R8.64], P1 ;  /* 0x0400800008077fae */ /* 0x0003e8000892184a */
[----:B------:R-:W1:Y:S02]  /*16de0*/  LDL R9, [R1+0xa0] ;  /* 0x0000a00001097983 */ /* 0x000e640000100800 */
[----:B-1----:R-:W-:Y:S02]  /*16df0*/  IADD3 R8, P2, R2, R9, RZ ;  /* 0x0000000902087210 */ /* 0x002fe40007f5e0ff */
[----:B------:R-:W2:Y:S03]  /*16e00*/  LDL R9, [R1+0xa4] ;  /* 0x0000a40001097983 */ /* 0x000ea60000100800 */
[----:B--2---:R-:W-:-:S05]  /*16e10*/  IMAD.X R9, R0, 0x1, R9, P2 ;  /* 0x0000000100097824 */ /* 0x004fca00010e0609 */
        /* <DEDUP_REMOVED lines=35> */
[----:B------:R-:W-:Y:S02]  /*17050*/  LOP3.LUT R7, R10, 0x10, RZ, 0x3c, !PT ;  /* 0x000000100a077812 */ /* 0x000fe400078e3cff */
[----:B--2---:R-:W-:Y:S02]  /*17060*/  IADD3 R8, P2, R2, R9, RZ ;  /* 0x0000000902087210 */ /* 0x004fe40007f5e0ff */
[----:B------:R-:W2:Y:S01]  /*17070*/  LDL R9, [R1+0xd4] ;  /* 0x0000d40001097983 */ /* 0x000ea20000100800 */
[----:B------:R-:W-:Y:S02]  /*17080*/  IMAD.IADD R7, R7, 0x1, R12 ;  /* 0x0000000107077824 */ /* 0x000fe400078e020c */
[----:B--2---:R-:W-:-:S05]  /*17090*/  IMAD.X R9, R0, 0x1, R9, P2 ;  /* 0x0000000100097824 */ /* 0x004fca00010e0609 */
[----:B------:R1:W-:Y:S04]  /*170a0*/  LDGSTS.E [R7], desc[UR10][R8.64], P1 ;  /* 0x0000000008077fae */ /* 0x0003e8000892184a */
        /* <DEDUP_REMOVED lines=95> */
[----:B------:R-:W-:Y:S02]  /*176a0*/  IADD3 R7, R7, R12, RZ ;  /* 0x0000000c07077210 */ /* 0x000fe40007ffe0ff */
[----:B--2---:R-:W-:-:S05]  /*176b0*/  IMAD.X R9, R0, 0x1, R9, P2 ;  /* 0x0000000100097824 */ /* 0x004fca00010e0609 */
[----:B------:R1:W-:Y:S04]  /*176c0*/  LDGSTS.E [R7], desc[UR10][R8.64], P1 ;  /* 0x0000000008077fae */ /* 0x0003e8000892184a */
        /* <DEDUP_REMOVED lines=95> */
[----:B------:R-:W-:Y:S01]  /*17cc0*/  IMAD.IADD R7, R7, 0x1, R12 ;  /* 0x0000000107077824 */ /* 0x000fe200078e020c */
[----:B--2---:R-:W-:-:S05]  /*17cd0*/  IADD3.X R9, R0, R9, RZ, P2, !PT ;  /* 0x0000000900097210 */ /* 0x004fca00017fe4ff */
        /* <DEDUP_REMOVED lines=387> */
[----:B------:R-:W-:-:S05]  /*19510*/  LOP3.LUT R7, R10, 0x70, RZ, 0x3c, !PT ;  /* 0x000000700a077812 */ /* 0x000fca00078e3cff */
[----:B------:R-:W-:Y:S02]  /*19520*/  IMAD.IADD R7, R7, 0x1, R12 ;  /* 0x0000000107077824 */ /* 0x000fe400078e020c */
[----:B------:R-:W3:Y:S01]  /*19530*/  LDL R12, [R1+0x3ec] ;  /* 0x0003ec00010c7983 */ /* 0x000ee20000100800 */
[----:B--2---:R-:W-:-:S03]  /*19540*/  IADD3 R8, P2, R2, R9, RZ ;  /* 0x0000000902087210 */ /* 0x004fc60007f5e0ff */
[----:B------:R-:W2:Y:S02]  /*19550*/  LDL R9, [R1+0x3d4] ;  /* 0x0003d40001097983 */ /* 0x000ea40000100800 */
        /* <DEDUP_REMOVED lines=17> */
[----:B--2---:R-:W-:-:S05]  /*19670*/  IADD3 R8, P3, R2, R9, RZ ;  /* 0x0000000902087210 */ /* 0x004fca0007f7e0ff */
[----:B---3--:R-:W-:Y:S02]  /*19680*/  IMAD.X R9, R0, 0x1, R12, P3 ;  /* 0x0000000100097824 */ /* 0x008fe400018e060c */
[----:B------:R-:W2:Y:S04]  /*19690*/  LDL R12, [R1+0x410] ;  /* 0x00041000010c7983 */ /* 0x000ea80000100800 */
[----:B------:R1:W-:Y:S04]  /*196a0*/  LDGSTS.E [R7+0xc000], desc[UR10][R8.64], P1 ;  /* 0x0c00000008077fae */ /* 0x0003e8000892184a */
[----:B------:R-:W1:Y:S02]  /*196b0*/  LDL R9, [R1+0x3f0] ;  /* 0x0003f00001097983 */ /* 0x000e640000100800 */
[----:B-1----:R-:W-:-:S02]  /*196c0*/  IADD3 R8, P1, R2, R9, RZ ;  /* 0x0000000902087210 */ /* 0x002fc40007f3e0ff */
[----:B------:R-:W3:Y:S02]  /*196d0*/  LDL R9, [R1+0x3f4] ;  /* 0x0003f40001097983 */ /* 0x000ee40000100800 */
[----:B---3--:R-:W-:-:S05]  /*196e0*/  IADD3.X R9, R0, R9, RZ, P1, !PT ;  /* 0x0000000900097210 */ /* 0x008fca0000ffe4ff */
[----:B------:R1:W-:Y:S04]  /*196f0*/  LDGSTS.E [R7+0x4], desc[UR10][R8.64], P2 ;  /* 0x0000400008077fae */ /* 0x0003e8000912184a */
[----:B------:R-:W1:Y:S02]  /*19700*/  LDL R9, [R1+0x3f8] ;  /* 0x0003f80001097983 */ /* 0x000e640000100800 */
[----:B-1----:R-:W-:Y:S02]  /*19710*/  IADD3 R8, P1, R2, R9, RZ ;  /* 0x0000000902087210 */ /* 0x002fe40007f3e0ff */
[----:B------:R-:W3:Y:S03]  /*19720*/  LDL R9, [R1+0x3fc] ;  /* 0x0003fc0001097983 */ /* 0x000ee60000100800 */
[----:B---3--:R-:W-:-:S05]  /*19730*/  IMAD.X R9, R0, 0x1, R9, P1 ;  /* 0x0000000100097824 */ /* 0x008fca00008e0609 */
[----:B------:R1:W-:Y:S04]  /*19740*/  LDGSTS.E [R7+0x4004], desc[UR10][R8.64], P2 ;  /* 0x0400400008077fae */ /* 0x0003e8000912184a */
[----:B------:R-:W1:Y:S02]  /*19750*/  LDL R9, [R1+0x400] ;  /* 0x0004000001097983 */ /* 0x000e640000100800 */
[----:B-1----:R-:W-:Y:S02]  /*19760*/  IADD3 R8, P1, R2, R9, RZ ;  /* 0x0000000902087210 */ /* 0x002fe40007f3e0ff */
[----:B------:R-:W3:Y:S03]  /*19770*/  LDL R9, [R1+0x404] ;  /* 0x0004040001097983 */ /* 0x000ee60000100800 */
[----:B---3--:R-:W-:-:S05]  /*19780*/  IMAD.X R9, R0, 0x1, R9, P1 ;  /* 0x0000000100097824 */ /* 0x008fca00008e0609 */
[----:B------:R1:W-:Y:S04]  /*19790*/  LDGSTS.E [R7+0x8004], desc[UR10][R8.64], P2 ;  /* 0x0800400008077fae */ /* 0x0003e8000912184a */
[----:B------:R-:W3:Y:S01]  /*197a0*/  LDL R9, [R1+0x408] ;  /* 0x0004080001097983 */ /* 0x000ee20000100800 */
[----:B------:R-:W-:-:S04]  /*197b0*/  ISETP.GT.AND P1, PT, R4, 0x1e, PT ;  /* 0x0000001e0400780c */ /* 0x000fc80003f24270 */
[----:B-1----:R-:W-:-:S04]  /*197c0*/  SEL R8, RZ, 0x4, !P1 ;  /* 0x00000004ff087807 */ /* 0x002fc80004800000 */
[----:B------:R-:W-:-:S04]  /*197d0*/  SEL R8, R8, RZ, !P0 ;  /* 0x000000ff08087207 */ /* 0x000fc80004000000 */
[----:B------:R-:W-:Y:S02]  /*197e0*/  ISETP.NE.U32.AND P1, PT, R8, RZ, PT ;  /* 0x000000ff0800720c */ /* 0x000fe40003f25070 */
[----:B---3--:R-:W-:Y:S02]  /*197f0*/  IADD3 R8, P3, R2, R9, RZ ;  /* 0x0000000902087210 */ /* 0x008fe40007f7e0ff */
[----:B------:R-:W3:Y:S02]  /*19800*/  LDL R9, [R1+0x40c] ;  /* 0x00040c0001097983 */ /* 0x000ee40000100800 */
[----:B---3--:R-:W-:-:S05]  /*19810*/  IADD3.X R9, R0, R9, RZ, P3, !PT ;  /* 0x0000000900097210 */ /* 0x008fca0001ffe4ff */
[----:B------:R2:W-:Y:S04]  /*19820*/  LDGSTS.E [R7+0xc004], desc[UR10][R8.64], P2 ;  /* 0x0c00400008077fae */ /* 0x0005e8000912184a */
[----:B------:R-:W3:Y:S01]  /*19830*/  LDL R9, [R1+0x414] ;  /* 0x0004140001097983 */ /* 0x000ee20000100800 */
[----:B--2---:R-:W-:-:S03]  /*19840*/  IADD3 R8, P2, R2, R12, RZ ;  /* 0x0000000c02087210 */ /* 0x004fc60007f5e0ff */
[----:B------:R-:W2:Y:S02]  /*19850*/  LDL R12, [R1+0x434] ;  /* 0x00043400010c7983 */ /* 0x000ea40000100800 */
[----:B---3--:R-:W-:-:S05]  /*19860*/  IMAD.X R9, R0, 0x1, R9, P2 ;  /* 0x0000000100097824 */ /* 0x008fca00010e0609 */
        /* <DEDUP_REMOVED lines=8> */
[----:B------:R-:W3:Y:S02]  /*198f0*/  LDL R9, [R1+0x424] ;  /* 0x0004240001097983 */ /* 0x000ee40000100800 */
[----:B---3--:R-:W-:-:S05]  /*19900*/  IADD3.X R9, R0, R9, RZ, P2, !PT ;  /* 0x0000000900097210 */ /* 0x008fca00017fe4ff */
[----:B------:R1:W-:Y:S04]  /*19910*/  LDGSTS.E [R7+0x8008], desc[UR10][R8.64], P1 ;  /* 0x0800800008077fae */ /* 0x0003e8000892184a */
[----:B------:R-:W3:Y:S01]  /*19920*/  LDL R9, [R1+0x428] ;  /* 0x0004280001097983 */ /* 0x000ee20000100800 */
[----:B------:R-:W-:-:S04]  /*19930*/  ISETP.GT.AND P2, PT, R4, 0x1f, PT ;  /* 0x0000001f0400780c */ /* 0x000fc80003f44270 */
[----:B-1----:R-:W-:-:S04]  /*19940*/  SEL R8, RZ, 0x4, !P2 ;  /* 0x00000004ff087807 */ /* 0x002fc80005000000 */
[----:B------:R-:W-:-:S04]  /*19950*/  SEL R8, R8, RZ, !P0 ;  /* 0x000000ff08087207 */ /* 0x000fc80004000000 */
[----:B------:R-:W-:Y:S02]  /*19960*/  ISETP.NE.U32.AND P2, PT, R8, RZ, PT ;  /* 0x000000ff0800720c */ /* 0x000fe40003f45070 */
[----:B---3--:R-:W-:Y:S02]  /*19970*/  IADD3 R8, P3, R2, R9, RZ ;  /* 0x0000000902087210 */ /* 0x008fe40007f7e0ff */
[----:B------:R-:W3:Y:S03]  /*19980*/  LDL R9, [R1+0x42c] ;  /* 0x00042c0001097983 */ /* 0x000ee60000100800 */
[----:B---3--:R-:W-:-:S05]  /*19990*/  IMAD.X R9, R0, 0x1, R9, P3 ;  /* 0x0000000100097824 */ /* 0x008fca00018e0609 */
[----:B------:R1:W-:Y:S04]  /*199a0*/  LDGSTS.E [R7+0xc008], desc[UR10][R8.64], P1 ;  /* 0x0c00800008077fae */ /* 0x0003e8000892184a */
[----:B------:R-:W1:Y:S02]  /*199b0*/  LDL R9, [R1+0x430] ;  /* 0x0004300001097983 */ /* 0x000e640000100800 */
[----:B-1----:R-:W-:-:S05]  /*199c0*/  IADD3 R8, P1, R2, R9, RZ ;  /* 0x0000000902087210 */ /* 0x002fca0007f3e0ff */
[----:B--2---:R-:W-:Y:S02]  /*199d0*/  IMAD.X R9, R0, 0x1, R12, P1 ;  /* 0x0000000100097824 */ /* 0x004fe400008e060c */
        /* <DEDUP_REMOVED lines=17> */
[----:B------:R-:W0:Y:S01]  /*19af0*/  LDGDEPBAR ;  /* 0x00000000000079af */ /* 0x000e220000000000 */
[----:B-1----:R-:W1:Y:S02]  /*19b00*/  S2R R9, SR_TID.X ;  /* 0x0000000000097919 */ /* 0x002e640000002100 */
[----:B-1----:R-:W-:Y:S02]  /*19b10*/  LOP3.LUT R7, R9, 0x1f, RZ, 0xc0, !PT ;  /* 0x0000001f09077812 */ /* 0x002fe400078ec0ff */
[----:B------:R-:W3:Y:S02]  /*19b20*/  LDL R9, [R1+0x454] ;  /* 0x0004540001097983 */ /* 0x000ee40000100800 */
[----:B------:R-:W-:-:S04]  /*19b30*/  ISETP.GE.AND P1, PT, R7, R4, PT ;  /* 0x000000040700720c */ /* 0x000fc80003f26270 */
[----:B------:R-:W-:-:S04]  /*19b40*/  SEL R7, RZ, 0x4, P1 ;  /* 0x00000004ff077807 */ /* 0x000fc80000800000 */
[----:B------:R-:W-:-:S04]  /*19b50*/  SEL R7, R7, RZ, !P0 ;  /* 0x000000ff07077207 */ /* 0x000fc80004000000 */
[----:B------:R-:W-:Y:S02]  /*19b60*/  ISETP.NE.U32.AND P0, PT, R7, RZ, PT ;  /* 0x000000ff0700720c */ /* 0x000fe40003f05070 */
[----:B------:R-:W4:Y:S01]  /*19b70*/  LDL R7, [R1+0x4d8] ;  /* 0x0004d80001077983 */ /* 0x000f220000100800 */
[----:B--2---:R-:W-:Y:S02]  /*19b80*/  IADD3 R8, P1, R6, R12, RZ ;  /* 0x0000000c06087210 */ /* 0x004fe40007f3e0ff */
[----:B------:R-:W-:Y:S02]  /*19b90*/  LEA R12, R19, UR8, 0xd ;  /* 0x00000008130c7c11 */ /* 0x000fe4000f8e68ff */
[----:B---3--:R-:W-:Y:S02]  /*19ba0*/  IADD3.X R9, R5, R9, RZ, P1, !PT ;  /* 0x0000000905097210 */ /* 0x008fe40000ffe4ff */
[----:B----4-:R-:W-:-:S05]  /*19bb0*/  IADD3 R7, R7, 0x100000, R12 ;  /* 0x0010000007077810 */ /* 0x010fca0007ffe00c */
[----:B------:R1:W-:Y:S04]  /*19bc0*/  LDGSTS.E [R7+-0x80000], desc[UR10][R8.64], P0 ;  /* 0x8000000008077fae */ /* 0x0003e8000812184a */
[----:B------:R-:W1:Y:S02]  /*19bd0*/  LDL R9, [R1+0x460] ;  /* 0x0004600001097983 */ /* 0x000e640000100800 */
[----:B-1----:R-:W-:Y:S02]  /*19be0*/  IADD3 R8, P1, R6, R9, RZ ;  /* 0x0000000906087210 */ /* 0x002fe40007f3e0ff */
[----:B------:R-:W2:Y:S03]  /*19bf0*/  LDL R9, [R1+0x464] ;  /* 0x0004640001097983 */ /* 0x000ea60000100800 */
[----:B--2---:R-:W-:-:S05]  /*19c00*/  IMAD.X R9, R5, 0x1, R9, P1 ;  /* 0x0000000105097824 */ /* 0x004fca00008e0609 */
        /* <DEDUP_REMOVED lines=8> */
[----:B------:R-:W2:Y:S02]  /*19c90*/  LDL R9, [R1+0x484] ;  /* 0x0004840001097983 */ /* 0x000ea40000100800 */
[----:B--2---:R-:W-:-:S05]  /*19ca0*/  IADD3.X R9, R5, R9, RZ, P1, !PT ;  /* 0x0000000905097210 */ /* 0x004fca0000ffe4ff */
        /* <DEDUP_REMOVED lines=21> */
[----:B------:R-:W1:Y:S04]  /*19e00*/  LDL R9, [R1+0x458] ;  /* 0x0004580001097983 */ /* 0x000e680000100800 */
[----:B------:R-:W2:Y:S01]  /*19e10*/  LDL R7, [R1+0x698] ;  /* 0x0006980001077983 */ /* 0x000ea20000100800 */
[----:B-1----:R-:W-:-:S03]  /*19e20*/  IADD3 R8, P1, R6, R9, RZ ;  /* 0x0000000906087210 */ /* 0x002fc60007f3e0ff */
[----:B------:R-:W3:Y:S01]  /*19e30*/  LDL R9, [R1+0x45c] ;  /* 0x00045c0001097983 */ /* 0x000ee20000100800 */
[----:B--2---:R-:W-:-:S03]  /*19e40*/  IADD3 R7, R7, 0x100000, R12 ;  /* 0x0010000007077810 */ /* 0x004fc60007ffe00c */
[----:B------:R-:W2:Y:S01]  /*19e50*/  LDL R12, [R1+0x46c] ;  /* 0x00046c00010c7983 */ /* 0x000ea20000100800 */
[----:B---3--:R-:W-:-:S05]  /*19e60*/  IMAD.X R9, R5, 0x1, R9, P1 ;  /* 0x0000000105097824 */ /* 0x008fca00008e0609 */
[----:B------:R1:W-:Y:S04]  /*19e70*/  LDGSTS.E [R7+-0x7fe00], desc[UR10][R8.64], P0 ;  /* 0x8020000008077fae */ /* 0x0003e8000812184a */
[----:B------:R-:W1:Y:S02]  /*19e80*/  LDL R9, [R1+0x468] ;  /* 0x0004680001097983 */ /* 0x000e640000100800 */
[----:B-1----:R-:W-:-:S04]  /*19e90*/  IADD3 R8, P1, R6, R9, RZ ;  /* 0x0000000906087210 */ /* 0x002fc80007f3e0ff */
[----:B--2---:R-:W-:Y:S02]  /*19ea0*/  IADD3.X R9, R5, R12, RZ, P1, !PT ;  /* 0x0000000c05097210 */ /* 0x004fe40000ffe4ff */
[----:B------:R-:W2:Y:S04]  /*19eb0*/  LDL R12, [R1+0x4cc] ;  /* 0x0004cc00010c7983 */ /* 0x000ea80000100800 */
[----:B------:R1:W-:Y:S04]  /*19ec0*/  LDGSTS.E [R7+-0x7fa00], desc[UR10][R8.64], P0 ;  /* 0x8060000008077fae */ /* 0x0003e8000812184a */
[----:B------:R-:W1:Y:S02]  /*19ed0*/  LDL R9, [R1+0x478] ;  /* 0x0004780001097983 */ /* 0x000e640000100800 */
[----:B-1----:R-:W-:-:S02]  /*19ee0*/  IADD3 R8, P1, R6, R9, RZ ;  /* 0x0000000906087210 */ /* 0x002fc40007f3e0ff */
[----:B------:R-:W3:Y:S03]  /*19ef0*/  LDL R9, [R1+0x47c] ;  /* 0x00047c0001097983 */ /* 0x000ee60000100800 */
[----:B---3--:R-:W-:-:S05]  /*19f00*/  IMAD.X R9, R5, 0x1, R9, P1 ;  /* 0x0000000105097824 */ /* 0x008fca00008e0609 */
[----:B------:R1:W-:Y:S04]  /*19f10*/  LDGSTS.E [R7+-0x7f600], desc[UR10][R8.64], P0 ;  /* 0x80a0000008077fae */ /* 0x0003e8000812184a */
[----:B------:R-:W1:Y:S02]  /*19f20*/  LDL R9, [R1+0x488] ;  /* 0x0004880001097983 */ /* 0x000e640000100800 */
[----:B-1----:R-:W-:Y:S02]  /*19f30*/  IADD3 R8, P1, R6, R9, RZ ;  /* 0x0000000906087210 */ /* 0x002fe40007f3e0ff */
[----:B------:R-:W3:Y:S03]  /*19f40*/  LDL R9, [R1+0x48c] ;  /* 0x00048c0001097983 */ /* 0x000ee60000100800 */
[----:B---3--:R-:W-:-:S05]  /*19f50*/  IMAD.X R9, R5, 0x1, R9, P1 ;  /* 0x0000000105097824 */ /* 0x008fca00008e0609 */
[----:B------:R1:W-:Y:S04]  /*19f60*/  LDGSTS.E [R7+-0x7f200], desc[UR10][R8.64], P0 ;  /* 0x80e0000008077fae */ /* 0x0003e8000812184a */
[----:B------:R-:W1:Y:S02]  /*19f70*/  LDL R9, [R1+0x498] ;  /* 0x0004980001097983 */ /* 0x000e640000100800 */
[----:B-1----:R-:W-:Y:S02]  /*19f80*/  IADD3 R8, P1, R6, R9, RZ ;  /* 0x0000000906087210 */ /* 0x002fe40007f3e0ff */
[----:B------:R-:W3:Y:S02]  /*19f90*/  LDL R9, [R1+0x49c] ;  /* 0x00049c0001097983 */ /* 0x000ee40000100800 */
[----:B---3--:R-:W-:-:S05]  /*19fa0*/  IADD3.X R9, R5, R9, RZ, P1, !PT ;  /* 0x0000000905097210 */ /* 0x008fca0000ffe4ff */
        /* <DEDUP_REMOVED lines=11> */
[----:B------:R-:W1:Y:S01]  /*1a060*/  LDL R9, [R1+0x4c8] ;  /* 0x0004c80001097983 */ /* 0x000e620000100800 */
[----:B------:R-:W-:Y:S01]  /*1a070*/  VIADD R18, R18, 0x1 ;  /* 0x0000000112127836 */ /* 0x000fe20000000000 */
[----:B------:R-:W-:Y:S01]  /*1a080*/  LEA R2, P2, R3, R2, 0x2 ;  /* 0x0000000203027211 */ /* 0x000fe200078410ff */
[----:B------:R-:W-:Y:S01]  /*1a090*/  VIADD R4, R4, 0xffffffe0 ;  /* 0xffffffe004047836 */ /* 0x000fe20000000000 */
[----:B-1----:R-:W-:-:S04]  /*1a0a0*/  IADD3 R8, P1, R6, R9, RZ ;  /* 0x0000000906087210 */ /* 0x002fc80007f3e0ff */
[----:B--2---:R-:W-:-:S05]  /*1a0b0*/  IADD3.X R9, R5, R12, RZ, P1, !PT ;  /* 0x0000000c05097210 */ /* 0x004fca0000ffe4ff */
[----:B------:R1:W-:Y:S01]  /*1a0c0*/  LDGSTS.E [R7+-0x7e200], desc[UR10][R8.64], P0 ;  /* 0x81e0000008077fae */ /* 0x0003e2000812184a */
[----:B------:R-:W-:Y:S02]  /*1a0d0*/  ISETP.NE.U32.AND P0, PT, R20, R18, PT ;  /* 0x000000121400720c */ /* 0x000fe40003f05070 */
[----:B------:R-:W-:Y:S01]  /*1a0e0*/  SHF.R.S32.HI R12, RZ, 0x1f, R3 ;  /* 0x0000001fff0c7819 */ /* 0x000fe20000011403 */
[----:B------:R-:W0:Y:S01]  /*1a0f0*/  LDGDEPBAR ;  /* 0x00000000000079af */ /* 0x000e220000000000 */
[----:B------:R-:W-:Y:S02]  /*1a100*/  LEA R6, P1, R11, R6, 0x2 ;  /* 0x000000060b067211 */ /* 0x000fe400078210ff */
[----:B------:R-:W-:Y:S02]  /*1a110*/  SHF.L.U64.HI R12, R3, 0x2, R12 ;  /* 0x00000002030c7819 */ /* 0x000fe4000001020c */
[----:B-1----:R-:W-:-:S04]  /*1a120*/  SHF.R.S32.HI R9, RZ, 0x1f, R11 ;  /* 0x0000001fff097819 */ /* 0x002fc8000001140b */
[----:B------:R-:W-:Y:S01]  /*1a130*/  SHF.L.U64.HI R9, R11, 0x2, R9 ;  /* 0x000000020b097819 */ /* 0x000fe20000010209 */
[----:B------:R-:W-:Y:S02]  /*1a140*/  IMAD.X R0, R0, 0x1, R12, P2 ;  /* 0x0000000100007824 */ /* 0x000fe400010e060c */
[----:B------:R-:W-:Y:S01]  /*1a150*/  IMAD.MOV.U32 R7, RZ, RZ, R19 ;  /* 0x000000ffff077224 */ /* 0x000fe200078e0013 */
[----:B------:R-:W-:Y:S01]  /*1a160*/  IADD3.X R5, R5, R9, RZ, P1, !PT ;  /* 0x0000000905057210 */ /* 0x000fe20000ffe4ff */
[----:B------:R-:W-:Y:S06]  /*1a170*/  @P0 BRA `(.L_x_1) ;  /* 0xffffffb800840947 */ /* 0x000fec000383ffff */
.L_x_0:
[----:B------:R-:W2:Y:S01]  /*1a180*/  LDL.LU R9, [R1+0x4f4] ;  /* 0x0004f40001097983 */ /* 0x000ea20000300800 */
[----:B------:R-:W-:-:S04]  /*1a190*/  DEPBAR.LE SB0, 0x0 ;  /* 0x000080000000791a */ /* 0x000fc80000000000 */
[----:B------:R-:W3:Y:S01]  /*1a1a0*/  LDL.LU R8, [R1+0x4f0] ;  /* 0x0004f00001087983 */ /* 0x000ee20000300800 */
[----:B------:R-:W1:Y:S01]  /*1a1b0*/  S2R R12, SR_TID.X ;  /* 0x00000000000c7919 */ /* 0x000e620000002100 */
[----:B------:R-:W4:Y:S01]  /*1a1c0*/  S2R R252, SR_TID.X ;  /* 0x0000000000fc7919 */ /* 0x000f220000002100 */
[----:B------:R-:W-:Y:S01]  /*1a1d0*/  IMAD.MOV.U32 R6, RZ, RZ, R216 ;  /* 0x000000ffff067224 */ /* 0x000fe200078e00d8 */
[----:B------:R-:W-:Y:S01]  /*1a1e0*/  MOV R7, R218 ;  /* 0x000000da00077202 */ /* 0x000fe20000000f00 */
[----:B------:R-:W-:Y:S01]  /*1a1f0*/  IMAD.MOV.U32 R11, RZ, RZ, R154 ;  /* 0x000000ffff0b7224 */ /* 0x000fe200078e009a */
[----:B------:R-:W3:Y:S01]  /*1a200*/  LDL.LU R4, [R1] ;  /* 0x0000000001047983 */ /* 0x000ee20000300800 */
[----:B------:R-:W-:Y:S01]  /*1a210*/  MOV R10, R152 ;  /* 0x00000098000a7202 */ /* 0x000fe20000000f00 */
[----:B------:R-:W-:Y:S01]  /*1a220*/  ULDC UR4, c[0x0][0x22c] ;  /* 0x00008b0000047ab9 */ /* 0x000fe20000000800 */
[----:B------:R-:W-:Y:S01]  /*1a230*/  ULDC UR5, c[0x0][0x22c] ;  /* 0x00008b0000057ab9 */ /* 0x000fe20000000800 */
[----:B------:R-:W3:Y:S01]  /*1a240*/  LDL.LU R5, [R1+0x8] ;  /* 0x0000080001057983 */ /* 0x000ee20000300800 */
[----:B------:R-:W-:Y:S01]  /*1a250*/  ULDC.64 UR30, c[0x0][0x228] ;  /* 0x00008a00001e7ab9 */ /* 0x000fe20000000a00 */
[----:B------:R-:W-:Y:S01]  /*1a260*/  ULDC.64 UR6, c[0x0][0x228] ;  /* 0x00008a0000067ab9 */ /* 0x000fe20000000a00 */
[----:B------:R-:W-:Y:S01]  /*1a270*/  ULDC UR28, c[0x0][0x248] ;  /* 0x00009200001c7ab9 */ /* 0x000fe20000000800 */
[----:B------:R-:W-:Y:S01]  /*1a280*/  ULDC.64 UR16, c[0x0][0x228] ;  /* 0x00008a0000107ab9 */ /* 0x000fe20000000a00 */
[----:B------:R-:W-:Y:S01]  /*1a290*/  ULDC.64 UR14, c[0x0][0x228] ;  /* 0x00008a00000e7ab9 */ /* 0x000fe20000000a00 */
[----:B------:R-:W-:Y:S01]  /*1a2a0*/  ULDC.64 UR12, c[0x0][0x228] ;  /* 0x00008a00000c7ab9 */ /* 0x000fe20000000a00 */
[----:B------:R-:W-:Y:S01]  /*1a2b0*/  ULDC.64 UR26, c[0x0][0x228] ;  /* 0x00008a00001a7ab9 */ /* 0x000fe20000000a00 */
[----:B------:R-:W-:Y:S01]  /*1a2c0*/  ULDC.64 UR22, c[0x0][0x228] ;  /* 0x00008a0000167ab9 */ /* 0x000fe20000000a00 */
[----:B------:R-:W-:Y:S01]  /*1a2d0*/  ULDC.64 UR20, c[0x0][0x228] ;  /* 0x00008a0000147ab9 */ /* 0x000fe20000000a00 */
[----:B------:R-:W-:Y:S01]  /*1a2e0*/  ULDC.64 UR18, c[0x0][0x228] ;  /* 0x00008a0000127ab9 */ /* 0x000fe20000000a00 */
[----:B------:R-:W-:Y:S01]  /*1a2f0*/  ULDC.64 UR24, c[0x0][0x228] ;  /* 0x00008a0000187ab9 */ /* 0x000fe20000000a00 */
[C---:B-1----:R-:W-:Y:S01]  /*1a300*/  IMAD.SHL.U32 R0, R12.reuse, 0x40, RZ ;  /* 0x000000400c007824 */ /* 0x042fe200078e00ff */
[----:B------:R-:W-:-:S04]  /*1a310*/  SHF.L.U32 R2, R12, 0x4, RZ ;  /* 0x000000040c027819 */ /* 0x000fc800000006ff */
[----:B------:R-:W-:Y:S02]  /*1a320*/  LOP3.LUT R2, R2, 0xf0, RZ, 0xc0, !PT ;  /* 0x000000f002027812 */ /* 0x000fe400078ec0ff */
[----:B------:R-:W-:Y:S02]  /*1a330*/  LOP3.LUT R0, R0, 0x400, RZ, 0xc0, !PT ;  /* 0x0000040000007812 */ /* 0x000fe400078ec0ff */
[----:B----4-:R-:W-:Y:S02]  /*1a340*/  LOP3.LUT R3, R252, 0x60, RZ, 0xc0, !PT ;  /* 0x00000060fc037812 */ /* 0x010fe400078ec0ff */
[----:B------:R-:W-:-:S05]  /*1a350*/  IADD3 R0, R0, UR8, R2 ;  /* 0x0000000800007c10 */ /* 0x000fca000fffe002 */
[----:B------:R-:W-:Y:S01]  /*1a360*/  IMAD R0, R3, 0x8, R0 ;  /* 0x0000000803007824 */ /* 0x000fe200078e0200 */
[----:B------:R-:W-:Y:S01]  /*1a370*/  BAR.SYNC.DEFER_BLOCKING 0x0 ;  /* 0x0000000000007b1d */ /* 0x000fe20000010000 */
[----:B------:R-:W-:-:S04]  /*1a380*/  LOP3.LUT R252, R252, 0x7f, RZ, 0xc0, !PT ;  /* 0x0000007ffcfc7812 */ /* 0x000fc800078ec0ff */
[----:B------:R-:W-:Y:S02]  /*1a390*/  LEA R252, R252, UR8, 0x4 ;  /* 0x00000008fcfc7c11 */ /* 0x000fe4000f8e20ff */
[C---:B--2--5:R-:W-:Y:S01]  /*1a3a0*/  ISETP.GE.AND P0, PT, R13.reuse, R9, PT ;  /* 0x000000090d00720c */ /* 0x064fe20003f06270 */
[----:B---3--:R1:W-:Y:S01]  /*1a3b0*/  STSM.16.M88.4 [R0], R4 ;  /* 0x0000000400007844 */ /* 0x0083e20000000200 */
[----:B------:R-:W-:Y:S02]  /*1a3c0*/  ISETP.GE.AND P1, PT, R14, R8, PT ;  /* 0x000000080e00720c */ /* 0x000fe40003f26270 */
[----:B------:R-:W-:Y:S01]  /*1a3d0*/  IADD3 R2, R13, 0x1, RZ ;  /* 0x000000010d027810 */ /* 0x000fe20007ffe0ff */
[----:B------:R-:W-:Y:S01]  /*1a3e0*/  BAR.SYNC.DEFER_BLOCKING 0x0 ;  /* 0x0000000000007b1d */ /* 0x000fe20000010000 */
[----:B------:R-:W-:Y:S02]  /*1a3f0*/  IMAD.MOV.U32 R8, RZ, RZ, R184 ;  /* 0x000000ffff087224 */ /* 0x000fe400078e00b8 */
[----:B------:R-:W-:-:S02]  /*1a400*/  IMAD.MOV.U32 R9, RZ, RZ, R186 ;  /* 0x000000ffff097224 */ /* 0x000fc400078e00ba */
[----:B------:R-:W-:Y:S01]  /*1a410*/  VIADD R3, R13, 0x2 ;  /* 0x000000020d037836 */ /* 0x000fe20000000000 */
[----:B------:R-:W-:Y:S01]  /*1a420*/  ULDC.64 UR8, c[0x0][0x220] ;  /* 0x0000880000087ab9 */ /* 0x000fe20000000a00 */
[----:B------:R-:W2:Y:S01]  /*1a430*/  LDS.128 R20, [R252] ;  /* 0x00000000fc147984 */ /* 0x000ea20000000c00 */
[----:B------:R-:W-:Y:S06]  /*1a440*/  BAR.SYNC.DEFER_BLOCKING 0x0 ;  /* 0x0000000000007b1d */ /* 0x000fec0000010000 */
[----:B------:R-:W-:Y:S02]  /*1a450*/  STSM.16.M88.4 [R0], R8 ;  /* 0x0000000800007844 */ /* 0x000fe40000000200 */
[----:B------:R-:W-:Y:S06]  /*1a460*/  BAR.SYNC.DEFER_BLOCKING 0x0 ;  /* 0x0000000000007b1d */ /* 0x000fec0000010000 */
[----:B------:R-:W3:Y:S01]  /*1a470*/  LDS.128 R8, [R252] ;  /* 0x00000000fc087984 */ /* 0x000ee20000000c00 */
[----:B-1----:R-:W-:Y:S01]  /*1a480*/  IMAD.MOV.U32 R4, RZ, RZ, R120 ;  /* 0x000000ffff047224 */ /* 0x002fe200078e0078 */
[----:B------:R-:W-:Y:S01]  /*1a490*/  MOV R5, R122 ;  /* 0x0000007a00057202 */ /* 0x000fe20000000f00 */
[----:B------:R-:W-:-:S02]  /*1a4a0*/  IMAD.MOV.U32 R6, RZ, RZ, R88 ;  /* 0x000000ffff067224 */ /* 0x000fc400078e0058 */
[----:B------:R-:W-:Y:S01]  /*1a4b0*/  IMAD.MOV.U32 R7, RZ, RZ, R90 ;  /* 0x000000ffff077224 */ /* 0x000fe200078e005a */
[----:B------:R-:W-:Y:S06]  /*1a4c0*/  BAR.SYNC.DEFER_BLOCKING 0x0 ;  /* 0x0000000000007b1d */ /* 0x000fec0000010000 */
[----:B--2---:R-:W-:Y:S04]  /*1a4d0*/  STL.64 [R1+0x100], R20 ;  /* 0x0001001401007387 */ /* 0x004fe80000100a00 */
[----:B------:R-:W-:Y:S04]  /*1a4e0*/  STL.64 [R1+0x108], R22 ;  /* 0x0001081601007387 */ /* 0x000fe80000100a00 */
[----:B------:R1:W-:Y:S01]  /*1a4f0*/  STSM.16.M88.4 [R0], R4 ;  /* 0x0000000400007844 */ /* 0x0003e20000000200 */
[----:B------:R-:W-:Y:S06]  /*1a500*/  BAR.SYNC.DEFER_BLOCKING 0x0 ;  /* 0x0000000000007b1d */ /* 0x000fec0000010000 */
[----:B---3--:R2:W-:Y:S04]  /*1a510*/  STL.64 [R1+0xf0], R8 ;  /* 0x0000f00801007387 */ /* 0x0085e80000100a00 */
[----:B------:R3:W-:Y:S04]  /*1a520*/  STL.64 [R1+0xf8], R10 ;  /* 0x0000f80a01007387 */ /* 0x0007e80000100a00 */
[----:B-1----:R-:W4:Y:S04]  /*1a530*/  LDL.LU R4, [R1+0x4] ;  /* 0x0000040001047983 */ /* 0x002f280000300800 */
[----:B------:R-:W4:Y:S04]  /*1a540*/  LDL.LU R5, [R1+0xc] ;  /* 0x00000c0001057983 */ /* 0x000f280000300800 */
[----:B------:R-:W1:Y:S01]  /*1a550*/  LDS.128 R20, [R252] ;  /* 0x00000000fc147984 */ /* 0x000e620000000c00 */
[----:B--2---:R-:W-:Y:S01]  /*1a560*/  MOV R8, R56 ;  /* 0x0000003800087202 */ /* 0x004fe20000000f00 */
[----:B------:R-:W-:Y:S01]  /*1a570*/  IMAD.MOV.U32 R9, RZ, RZ, R58 ;  /* 0x000000ffff097224 */ /* 0x000fe200078e003a */
[----:B---3--:R-:W-:Y:S01]  /*1a580*/  MOV R11, R26 ;  /* 0x0000001a000b7202 */ /* 0x008fe20000000f00 */
[----:B------:R-:W-:Y:S01]  /*1a590*/  IMAD.MOV.U32 R10, RZ, RZ, R24 ;  /* 0x000000ffff0a7224 */ /* 0x000fe200078e0018 */
[----:B------:R-:W-:Y:S06]  /*1a5a0*/  BAR.SYNC.DEFER_BLOCKING 0x0 ;  /* 0x0000000000007b1d */ /* 0x000fec0000010000 */
[----:B------:R-:W-:Y:S02]  /*1a5b0*/  STSM.16.M88.4 [R0], R8 ;  /* 0x0000000800007844 */ /* 0x000fe40000000200 */
[----:B------:R-:W-:Y:S01]  /*1a5c0*/  BAR.SYNC.DEFER_BLOCKING 0x0 ;  /* 0x0000000000007b1d */ /* 0x000fe20000010000 */
[----:B------:R-:W-:-:S02]  /*1a5d0*/  IMAD.MOV.U32 R6, RZ, RZ, R217 ;  /* 0x000000ffff067224 */ /* 0x000fc400078e00d9 */
[----:B------:R-:W-:-:S03]  /*1a5e0*/  IMAD.MOV.U32 R7, RZ, RZ, R219 ;  /* 0x000000ffff077224 */ /* 0x000fc600078e00db */
[----:B------:R-:W2:Y:S02]  /*1a5f0*/  LDS.128 R8, [R252] ;  /* 0x00000000fc087984 */ /* 0x000ea40000000c00 */
[----:B------:R-:W-:Y:S06]  /*1a600*/  BAR.SYNC.DEFER_BLOCKING 0x0 ;  /* 0x0000000000007b1d */ /* 0x000fec0000010000 */
[----:B-1----:R-:W-:Y:S04]  /*1a610*/  STL.64 [R1+0xe0], R20 ;  /* 0x0000e01401007387 */ /* 0x002fe80000100a00 */
[----:B------:R-:W-:Y:S04]  /*1a620*/  STL.64 [R1+0xe8], R22 ;  /* 0x0000e81601007387 */ /* 0x000fe80000100a00 */
[----:B--2---:R1:W-:Y:S04]  /*1a630*/  STL.64 [R1+0xd0], R8 ;  /* 0x0000d00801007387 */ /* 0x0043e80000100a00 */
[----:B------:R2:W-:Y:S01]  /*1a640*/  STL.64 [R1+0xd8], R10 ;  /* 0x0000d80a01007387 */ /* 0x0005e20000100a00 */
[----:B-1----:R-:W-:Y:S01]  /*1a650*/  MOV R8, R185 ;  /* 0x000000b900087202 */ /* 0x002fe20000000f00 */
[----:B------:R-:W-:-:S02]  /*1a660*/  IMAD.MOV.U32 R9, RZ, RZ, R187 ;  /* 0x000000ffff097224 */ /* 0x000fc400078e00bb */
[----:B--2---:R-:W-:Y:S01]  /*1a670*/  IMAD.MOV.U32 R10, RZ, RZ, R153 ;  /* 0x000000ffff0a7224 */ /* 0x004fe200078e0099 */
[----:B------:R-:W-:Y:S01]  /*1a680*/  MOV R11, R155 ;  /* 0x0000009b000b7202 */ /* 0x000fe20000000f00 */
[----:B----4-:R-:W-:Y:S01]  /*1a690*/  STSM.16.M88.4 [R0], R4 ;  /* 0x0000000400007844 */ /* 0x010fe20000000200 */
[----:B------:R-:W-:Y:S06]  /*1a6a0*/  BAR.SYNC.DEFER_BLOCKING 0x0 ;  /* 0x0000000000007b1d */ /* 0x000fec0000010000 */
[----:B------:R-:W1:Y:S02]  /*1a6b0*/  LDS.128 R20, [R252] ;  /* 0x00000000fc147984 */ /* 0x000e640000000c00 */
[----:B------:R-:W-:Y:S06]  /*1a6c0*/  BAR.SYNC.DEFER_BLOCKING 0x0 ;  /* 0x0000000000007b1d */ /* 0x000fec0000010000 */
[----:B------:R-:W-:Y:S04]  /*1a6d0*/  STSM.16.M88.4 [R0], R8 ;  /* 0x0000000800007844 */ /* 0x000fe80000000200 */
[----:B-1----:R-:W-:Y:S04]  /*1a6e0*/  STL.64 [R1+0xc0], R20 ;  /* 0x0000c01401007387 */ /* 0x002fe80000100a00 */
[----:B------:R-:W-:Y:S01]  /*1a6f0*/  STL.64 [R1+0xc8], R22 ;  /* 0x0000c81601007387 */ /* 0x000fe20000100a00 */
[----:B------:R-:W-:Y:S06]  /*1a700*/  BAR.SYNC.DEFER_BLOCKING 0x0 ;  /* 0x0000000000007b1d */ /* 0x000fec0000010000 */
[----:B------:R-:W1:Y:S01]  /*1a710*/  LDS.128 R20, [R252] ;  /* 0x00000000fc147984 */ /* 0x000e620000000c00 */
[----:B------:R-:W-:Y:S01]  /*1a720*/  IMAD.MOV.U32 R4, RZ, RZ, R121 ;  /* 0x000000ffff047224 */ /* 0x000fe200078e0079 */
[----:B------:R-:W-:Y:S01]  /*1a730*/  MOV R6, R89 ;  /* 0x0000005900067202 */ /* 0x000fe20000000f00 */
[----:B------:R-:W-:Y:S01]  /*1a740*/  IMAD.MOV.U32 R5, RZ, RZ, R123 ;  /* 0x000000ffff057224 */ /* 0x000fe200078e007b */
[----:B------:R-:W-:Y:S01]  /*1a750*/  BAR.SYNC.DEFER_BLOCKING 0x0 ;  /* 0x0000000000007b1d */ /* 0x000fe20000010000 */
[----:B------:R-:W-:-:S05]  /*1a760*/  IMAD.MOV.U32 R7, RZ, RZ, R91 ;  /* 0x000000ffff077224 */ /* 0x000fca00078e005b */
[----:B------:R2:W-:Y:S04]  /*1a770*/  STSM.16.M88.4 [R0], R4 ;  /* 0x0000000400007844 */ /* 0x0005e80000000200 */
[----:B-1----:R-:W-:Y:S04]  /*1a780*/  STL [R1+0xb4], R21 ;  /* 0x0000b41501007387 */ /* 0x002fe80000100800 */
[----:B------:R-:W-:Y:S04]  /*1a790*/  STL.64 [R1+0xb8], R22 ;  /* 0x0000b81601007387 */ /* 0x000fe80000100a00 */
[----:B--2---:R-:W2:Y:S04]  /*1a7a0*/  LDL.LU R4, [R1+0x10] ;  /* 0x0000100001047983 */ /* 0x004ea80000300800 */
[----:B------:R-:W2:Y:S01]  /*1a7b0*/  LDL.LU R5, [R1+0x18] ;  /* 0x0000180001057983 */ /* 0x000ea20000300800 */
[----:B------:R-:W-:Y:S01]  /*1a7c0*/  ISETP.GE.AND P2, PT, R2, UR4, PT ;  /* 0x0000000402007c0c */ /* 0x000fe2000bf46270 */
[----:B------:R-:W-:Y:S01]  /*1a7d0*/  IMAD.MOV.U32 R2, RZ, RZ, R20 ;  /* 0x000000ffff027224 */ /* 0x000fe200078e0014 */
[----:B------:R-:W-:Y:S01]  /*1a7e0*/  BAR.SYNC.DEFER_BLOCKING 0x0 ;  /* 0x0000000000007b1d */ /* 0x000fe20000010000 */
[----:B------:R-:W-:Y:S01]  /*1a7f0*/  MOV R8, R57 ;  /* 0x0000003900087202 */ /* 0x000fe20000000f00 */
[----:B------:R-:W-:Y:S01]  /*1a800*/  IMAD.MOV.U32 R9, RZ, RZ, R59 ;  /* 0x000000ffff097224 */ /* 0x000fe200078e003b */
[----:B------:R-:W-:Y:S01]  /*1a810*/  MOV R11, R27 ;  /* 0x0000001b000b7202 */ /* 0x000fe20000000f00 */
[----:B------:R-:W-:-:S02]  /*1a820*/  IMAD.MOV.U32 R10, RZ, RZ, R25 ;  /* 0x000000ffff0a7224 */ /* 0x000fc400078e0019 */
[----:B------:R-:W1:Y:S02]  /*1a830*/  LDS.128 R20, [R252] ;  /* 0x00000000fc147984 */ /* 0x000e640000000c00 */
[----:B------:R-:W-:Y:S01]  /*1a840*/  BAR.SYNC.DEFER_BLOCKING 0x0 ;  /* 0x0000000000007b1d */ /* 0x000fe20000010000 */
[----:B------:R-:W-:Y:S01]  /*1a850*/  ISETP.GE.AND P4, PT, R3, UR5, PT ;  /* 0x0000000503007c0c */ /* 0x000fe2000bf86270 */
[----:B------:R-:W-:Y:S02]  /*1a860*/  IMAD.MOV.U32 R6, RZ, RZ, R220 ;  /* 0x000000ffff067224 */ /* 0x000fe400078e00dc */
[----:B------:R-:W-:Y:S02]  /*1a870*/  IMAD.MOV.U32 R7, RZ, RZ, R222 ;  /* 0x000000ffff077224 */ /* 0x000fe400078e00de */
[----:B------:R3:W-:Y:S01]  /*1a880*/  STSM.16.M88.4 [R0], R8 ;  /* 0x0000000800007844 */ /* 0x0007e20000000200 */
[----:B------:R-:W-:Y:S01]  /*1a890*/  IMAD.MOV.U32 R26, RZ, RZ, R93 ;  /* 0x000000ffff1a7224 */ /* 0x000fe200078e005d */
[----:B------:R-:W-:Y:S01]  /*1a8a0*/  MOV R25, R127 ;  /* 0x0000007f00197202 */ /* 0x000fe20000000f00 */
[----:B------:R-:W-:Y:S01]  /*1a8b0*/  IMAD.MOV.U32 R24, RZ, RZ, R125 ;  /* 0x000000ffff187224 */ /* 0x000fe200078e007d */
[----:B------:R-:W-:Y:S01]  /*1a8c0*/  MOV R56, R61 ;  /* 0x0000003d00387202 */ /* 0x000fe20000000f00 */
[----:B------:R-:W-:Y:S01]  /*1a8d0*/  IMAD.MOV.U32 R27, RZ, RZ, R95 ;  /* 0x000000ffff1b7224 */ /* 0x000fe200078e005f */
[----:B------:R-:W-:Y:S01]  /*1a8e0*/  BAR.SYNC.DEFER_BLOCKING 0x0 ;  /* 0x0000000000007b1d */ /* 0x000fe20000010000 */
[----:B-1----:R-:W-:Y:S01]  /*1a8f0*/  MOV R3, R20 ;  /* 0x0000001400037202 */ /* 0x002fe20000000f00 */
[----:B------:R-:W-:-:S04]  /*1a900*/  IMAD.MOV.U32 R57, RZ, RZ, R63 ;  /* 0x000000ffff397224 */ /* 0x000fc800078e003f */
[----:B------:R-:W-:Y:S01]  /*1a910*/  STL [R1+0xa4], R21 ;  /* 0x0000a41501007387 */ /* 0x000fe20000100800 */
[----:B------:R-:W-:Y:S01]  /*1a920*/  IMAD.MOV.U32 R58, RZ, RZ, R29 ;  /* 0x000000ffff3a7224 */ /* 0x000fe200078e001d */
[----:B------:R-:W-:Y:S01]  /*1a930*/  MOV R59, R31 ;  /* 0x0000001f003b7202 */ /* 0x000fe20000000f00 */
[----:B------:R-:W-:Y:S01]  /*1a940*/  ULDC.64 UR4, c[0x0][0x228] ;  /* 0x00008a0000047ab9 */ /* 0x000fe20000000a00 */
[----:B------:R-:W-:Y:S04]  /*1a950*/  STL.64 [R1+0xa8], R22 ;  /* 0x0000a81601007387 */ /* 0x000fe80000100a00 */
[----:B------:R-:W1:Y:S01]  /*1a960*/  LDS.128 R20, [R252] ;  /* 0x00000000fc147984 */ /* 0x000e620000000c00 */
[----:B------:R-:W-:Y:S01]  /*1a970*/  BAR.SYNC.DEFER_BLOCKING 0x0 ;  /* 0x0000000000007b1d */ /* 0x000fe20000010000 */
[----:B---3--:R-:W-:Y:S01]  /*1a980*/  IMAD.MOV.U32 R8, RZ, RZ, R188 ;  /* 0x000000ffff087224 */ /* 0x008fe200078e00bc */
[----:B------:R-:W-:Y:S01]  /*1a990*/  MOV R9, R190 ;  /* 0x000000be00097202 */ /* 0x000fe20000000f00 */
[----:B------:R-:W-:-:S02]  /*1a9a0*/  IMAD.MOV.U32 R10, RZ, RZ, R156 ;  /* 0x000000ffff0a7224 */ /* 0x000fc400078e009c */
[----:B------:R-:W-:Y:S01]  /*1a9b0*/  IMAD.MOV.U32 R11, RZ, RZ, R158 ;  /* 0x000000ffff0b7224 */ /* 0x000fe200078e009e */
[----:B-1----:R-:W-:Y:S01]  /*1a9c0*/  STL [R1+0x94], R21 ;  /* 0x0000941501007387 */ /* 0x002fe20000100800 */
[----:B------:R-:W-:-:S03]  /*1a9d0*/  IMAD.MOV.U32 R12, RZ, RZ, R20 ;  /* 0x000000ffff0c7224 */ /* 0x000fc600078e0014 */
[----:B------:R-:W-:Y:S04]  /*1a9e0*/  STL.64 [R1+0x98], R22 ;  /* 0x0000981601007387 */ /* 0x000fe80000100a00 */
[----:B--2---:R1:W-:Y:S01]  /*1a9f0*/  STSM.16.M88.4 [R0], R4 ;  /* 0x0000000400007844 */ /* 0x0043e20000000200 */
[----:B------:R-:W-:Y:S06]  /*1aa00*/  BAR.SYNC.DEFER_BLOCKING 0x0 ;  /* 0x0000000000007b1d */ /* 0x000fec0000010000 */
[----:B------:R-:W2:Y:S02]  /*1aa10*/  LDS.128 R20, [R252] ;  /* 0x00000000fc147984 */ /* 0x000ea40000000c00 */
[----:B------:R-:W-:Y:S06]  /*1aa20*/  BAR.SYNC.DEFER_BLOCKING 0x0 ;  /* 0x0000000000007b1d */ /* 0x000fec0000010000 */
[----:B------:R-:W-:Y:S02]  /*1aa30*/  STSM.16.M88.4 [R0], R8 ;  /* 0x0000000800007844 */ /* 0x000fe40000000200 */
[----:B------:R-:W-:Y:S06]  /*1aa40*/  BAR.SYNC.DEFER_BLOCKING 0x0 ;  /* 0x0000000000007b1d */ /* 0x000fec0000010000 */
[----:B------:R-:W3:Y:S01]  /*1aa50*/  LDS.128 R8, [R252] ;  /* 0x00000000fc087984 */ /* 0x000ee20000000c00 */
[----:B-1----:R-:W-:Y:S01]  /*1aa60*/  MOV R4, R124 ;  /* 0x0000007c00047202 */ /* 0x002fe20000000f00 */
[----:B------:R-:W-:Y:S01]  /*1aa70*/  IMAD.MOV.U32 R5, RZ, RZ, R126 ;  /* 0x000000ffff057224 */ /* 0x000fe200078e007e */
[----:B------:R-:W-:Y:S01]  /*1aa80*/  MOV R7, R94 ;  /* 0x0000005e00077202 */ /* 0x000fe20000000f00 */
[----:B------:R-:W-:Y:S01]  /*1aa90*/  IMAD.MOV.U32 R6, RZ, RZ, R92 ;  /* 0x000000ffff067224 */ /* 0x000fe200078e005c */
[----:B------:R-:W-:Y:S06]  /*1aaa0*/  BAR.SYNC.DEFER_BLOCKING 0x0 ;  /* 0x0000000000007b1d */ /* 0x000fec0000010000 */
[----:B--2---:R-:W-:Y:S04]  /*1aab0*/  STL.64 [R1+0x80], R20 ;  /* 0x0000801401007387 */ /* 0x004fe80000100a00 */
[----:B------:R-:W-:Y:S04]  /*1aac0*/  STL.64 [R1+0x88], R22 ;  /* 0x0000881601007387 */ /* 0x000fe80000100a00 */
[----:B------:R1:W-:Y:S01]  /*1aad0*/  STSM.16.M88.4 [R0], R4 ;  /* 0x0000000400007844 */ /* 0x0003e20000000200 */
[----:B------:R-:W-:Y:S06]  /*1aae0*/  BAR.SYNC.DEFER_BLOCKING 0x0 ;  /* 0x0000000000007b1d */ /* 0x000fec0000010000 */
[----:B---3--:R2:W-:Y:S04]  /*1aaf0*/  STL.64 [R1], R8 ;  /* 0x0000000801007387 */ /* 0x0085e80000100a00 */
[----:B------:R3:W-:Y:S04]  /*1ab00*/  STL.64 [R1+0x8], R10 ;  /* 0x0000080a01007387 */ /* 0x0007e80000100a00 */
[----:B-1----:R-:W4:Y:S04]  /*1ab10*/  LDL.LU R4, [R1+0x14] ;  /* 0x0000140001047983 */ /* 0x002f280000300800 */
[----:B------:R-:W4:Y:S04]  /*1ab20*/  LDL.LU R5, [R1+0x1c] ;  /* 0x00001c0001057983 */ /* 0x000f280000300800 */
[----:B------:R-:W4:Y:S04]  /*1ab30*/  LDL.LU R92, [R1+0x20] ;  /* 0x00002000015c7983 */ /* 0x000f280000300800 */
[----:B------:R-:W4:Y:S04]  /*1ab40*/  LDL.LU R93, [R1+0x28] ;  /* 0x00002800015d7983 */ /* 0x000f280000300800 */
[----:B------:R-:W1:Y:S01]  /*1ab50*/  LDS.128 R248, [R252] ;  /* 0x00000000fcf87984 */ /* 0x000e620000000c00 */
[----:B--2---:R-:W-:Y:S01]  /*1ab60*/  IMAD.MOV.U32 R8, RZ, RZ, R60 ;  /* 0x000000ffff087224 */ /* 0x004fe200078e003c */
[----:B---3--:R-:W-:Y:S01]  /*1ab70*/  MOV R10, R28 ;  /* 0x0000001c000a7202 */ /* 0x008fe20000000f00 */
[----:B------:R-:W-:Y:S01]  /*1ab80*/  IMAD.MOV.U32 R9, RZ, RZ, R62 ;  /* 0x000000ffff097224 */ /* 0x000fe200078e003e */
[----:B------:R-:W-:Y:S01]  /*1ab90*/  BAR.SYNC.DEFER_BLOCKING 0x0 ;  /* 0x0000000000007b1d */ /* 0x000fe20000010000 */
[----:B------:R-:W-:-:S05]  /*1aba0*/  IMAD.MOV.U32 R11, RZ, RZ, R30 ;  /* 0x000000ffff0b7224 */ /* 0x000fca00078e001e */
[----:B------:R-:W-:Y:S02]  /*1abb0*/  STSM.16.M88.4 [R0], R8 ;  /* 0x0000000800007844 */ /* 0x000fe40000000200 */
[----:B------:R-:W-:Y:S01]  /*1abc0*/  BAR.SYNC.DEFER_BLOCKING 0x0 ;  /* 0x0000000000007b1d */ /* 0x000fe20000010000 */
[----:B------:R-:W-:Y:S01]  /*1abd0*/  IMAD.MOV.U32 R6, RZ, RZ, R221 ;  /* 0x000000ffff067224 */ /* 0x000fe200078e00dd */
[----:B------:R-:W-:-:S04]  /*1abe0*/  MOV R7, R223 ;  /* 0x000000df00077202 */ /* 0x000fc80000000f00 */
[----:B------:R-:W2:Y:S02]  /*1abf0*/  LDS.128 R8, [R252] ;  /* 0x00000000fc087984 */ /* 0x000ea40000000c00 */
[----:B------:R-:W-:Y:S01]  /*1ac00*/  BAR.SYNC.DEFER_BLOCKING 0x0 ;  /* 0x0000000000007b1d */ /* 0x000fe20000010000 */
[----:B------:R-:W-:Y:S01]  /*1ac10*/  IMAD.MOV.U32 R20, RZ, RZ, R189 ;  /* 0x000000ffff147224 */ /* 0x000fe200078e00bd */
[----:B------:R-:W-:Y:S01]  /*1ac20*/  MOV R22, R157 ;  /* 0x0000009d00167202 */ /* 0x000fe20000000f00 */
[----:B------:R-:W-:Y:S02]  /*1ac30*/  IMAD.MOV.U32 R21, RZ, RZ, R191 ;  /* 0x000000ffff157224 */ /* 0x000fe400078e00bf */
[----:B------:R-:W-:Y:S02]  /*1ac40*/  IMAD.MOV.U32 R23, RZ, RZ, R159 ;  /* 0x000000ffff177224 */ /* 0x000fe400078e009f */
[----:B------:R-:W-:Y:S02]  /*1ac50*/  IMAD.MOV.U32 R94, RZ, RZ, R224 ;  /* 0x000000ffff5e7224 */ /* 0x000fe400078e00e0 */
[----:B------:R-:W-:Y:S01]  /*1ac60*/  IMAD.MOV.U32 R95, RZ, RZ, R226 ;  /* 0x000000ffff5f7224 */ /* 0x000fe200078e00e2 */
[----:B----4-:R-:W-:Y:S01]  /*1ac70*/  STSM.16.M88.4 [R0], R4 ;  /* 0x0000000400007844 */ /* 0x010fe20000000200 */
[----:B------:R-:W-:Y:S06]  /*1ac80*/  BAR.SYNC.DEFER_BLOCKING 0x0 ;  /* 0x0000000000007b1d */ /* 0x000fec0000010000 */
[----:B------:R-:W3:Y:S02]  /*1ac90*/  LDS.128 R4, [R252] ;  /* 0x00000000fc047984 */ /* 0x000ee40000000c00 */
[----:B------:R-:W-:Y:S06]  /*1aca0*/  BAR.SYNC.DEFER_BLOCKING 0x0 ;  /* 0x0000000000007b1d */ /* 0x000fec0000010000 */
[----:B------:R-:W-:Y:S02]  /*1acb0*/  STSM.16.M88.4 [R0], R20 ;  /* 0x0000001400007844 */ /* 0x000fe40000000200 */
[----:B------:R-:W-:Y:S06]  /*1acc0*/  BAR.SYNC.DEFER_BLOCKING 0x0 ;  /* 0x0000000000007b1d */ /* 0x000fec0000010000 */
[----:B------:R-:W4:Y:S02]  /*1acd0*/  LDS.128 R20, [R252] ;  /* 0x00000000fc147984 */ /* 0x000f240000000c00 */
        /* <DEDUP_REMOVED lines=9> */
[----:B------:R1:W-:Y:S02]  /*1ad70*/  STSM.16.M88.4 [R0], R92 ;  /* 0x0000005c00007844 */ /* 0x0003e40000000200 */
[----:B------:R-:W-:Y:S06]  /*1ad80*/  BAR.SYNC.DEFER_BLOCKING 0x0 ;  /* 0x0000000000007b1d */ /* 0x000fec0000010000 */
[----:B-1----:R-:W2:Y:S04]  /*1ad90*/  LDL.LU R92, [R1+0x24] ;  /* 0x00002400015c7983 */ /* 0x002ea80000300800 */
[----:B------:R-:W2:Y:S01]  /*1ada0*/  LDL.LU R93, [R1+0x2c] ;  /* 0x00002c00015d7983 */ /* 0x000ea20000300800 */
[----:B------:R-:W-:Y:S01]  /*1adb0*/  MOV R28, R192 ;  /* 0x000000c0001c7202 */ /* 0x000fe20000000f00 */
[----:B------:R-:W-:Y:S01]  /*1adc0*/  IMAD.MOV.U32 R29, RZ, RZ, R194 ;  /* 0x000000ffff1d7224 */ /* 0x000fe200078e00c2 */
[----:B------:R-:W-:Y:S01]  /*1add0*/  MOV R31, R162 ;  /* 0x000000a2001f7202 */ /* 0x000fe20000000f00 */
[----:B------:R-:W-:Y:S01]  /*1ade0*/  IMAD.MOV.U32 R30, RZ, RZ, R160 ;  /* 0x000000ffff1e7224 */ /* 0x000fe200078e00a0 */
[----:B------:R-:W-:Y:S01]  /*1adf0*/  MOV R26, R96 ;  /* 0x00000060001a7202 */ /* 0x000fe20000000f00 */
[----:B------:R-:W-:Y:S01]  /*1ae00*/  IMAD.MOV.U32 R24, RZ, RZ, R128 ;  /* 0x000000ffff187224 */ /* 0x000fe200078e0080 */
[----:B------:R-:W3:Y:S04]  /*1ae10*/  LDL.LU R156, [R1+0x30] ;  /* 0x00003000019c7983 */ /* 0x000ee80000300800 */
[----:B------:R-:W1:Y:S01]  /*1ae20*/  LDS.128 R56, [R252] ;  /* 0x00000000fc387984 */ /* 0x000e620000000c00 */
[----:B------:R-:W-:Y:S01]  /*1ae30*/  BAR.SYNC.DEFER_BLOCKING 0x0 ;  /* 0x0000000000007b1d */ /* 0x000fe20000010000 */
[----:B------:R-:W-:-:S02]  /*1ae40*/  IMAD.MOV.U32 R25, RZ, RZ, R130 ;  /* 0x000000ffff197224 */ /* 0x000fc400078e0082 */
[----:B------:R-:W-:-:S03]  /*1ae50*/  IMAD.MOV.U32 R27, RZ, RZ, R98 ;  /* 0x000000ffff1b7224 */ /* 0x000fc600078e0062 */
[----:B------:R-:W3:Y:S04]  /*1ae60*/  LDL.LU R157, [R1+0x38] ;  /* 0x00003800019d7983 */ /* 0x000ee80000300800 */
[----:B------:R-:W-:Y:S01]  /*1ae70*/  STSM.16.M88.4 [R0], R28 ;  /* 0x0000001c00007844 */ /* 0x000fe20000000200 */
[----:B------:R-:W-:Y:S06]  /*1ae80*/  BAR.SYNC.DEFER_BLOCKING 0x0 ;  /* 0x0000000000007b1d */ /* 0x000fec0000010000 */
[----:B------:R-:W1:Y:S02]  /*1ae90*/  LDS.128 R28, [R252] ;  /* 0x00000000fc1c7984 */ /* 0x000e640000000c00 */
[----:B------:R-:W-:Y:S06]  /*1aea0*/  BAR.SYNC.DEFER_BLOCKING 0x0 ;  /* 0x0000000000007b1d */ /* 0x000fec0000010000 */
[----:B------:R4:W-:Y:S02]  /*1aeb0*/  STSM.16.M88.4 [R0], R24 ;  /* 0x0000001800007844 */ /* 0x0009e40000000200 */
[----:B------:R-:W-:Y:S06]  /*1aec0*/  BAR.SYNC.DEFER_BLOCKING 0x0 ;  /* 0x0000000000007b1d */ /* 0x000fec0000010000 */
[----:B------:R-:W1:Y:S01]  /*1aed0*/  LDS.128 R120, [R252] ;  /* 0x00000000fc787984 */ /* 0x000e620000000c00 */
[----:B----4-:R-:W-:Y:S01]  /*1aee0*/  IMAD.MOV.U32 R24, RZ, RZ, R64 ;  /* 0x000000ffff187224 */ /* 0x010fe200078e0040 */
[----:B------:R-:W-:Y:S01]  /*1aef0*/  MOV R25, R66 ;  /* 0x0000004200197202 */ /* 0x000fe20000000f00 */
[----:B------:R-:W-:-:S02]  /*1af00*/  IMAD.MOV.U32 R26, RZ, RZ, R32 ;  /* 0x000000ffff1a7224 */ /* 0x000fc400078e0020 */
[----:B------:R-:W-:Y:S01]  /*1af10*/  IMAD.MOV.U32 R27, RZ, RZ, R34 ;  /* 0x000000ffff1b7224 */ /* 0x000fe200078e0022 */
[----:B------:R-:W-:Y:S06]  /*1af20*/  BAR.SYNC.DEFER_BLOCKING 0x0 ;  /* 0x0000000000007b1d */ /* 0x000fec0000010000 */
[----:B------:R-:W-:Y:S02]  /*1af30*/  STSM.16.M88.4 [R0], R24 ;  /* 0x0000001800007844 */ /* 0x000fe40000000200 */
[----:B------:R-:W-:Y:S01]  /*1af40*/  BAR.SYNC.DEFER_BLOCKING 0x0 ;  /* 0x0000000000007b1d */ /* 0x000fe20000010000 */
[----:B------:R-:W-:Y:S01]  /*1af50*/  MOV R94, R225 ;  /* 0x000000e1005e7202 */ /* 0x000fe20000000f00 */
[----:B------:R-:W-:-:S04]  /*1af60*/  IMAD.MOV.U32 R95, RZ, RZ, R227 ;  /* 0x000000ffff5f7224 */ /* 0x000fc800078e00e3 */
[----:B------:R-:W4:Y:S02]  /*1af70*/  LDS.128 R24, [R252] ;  /* 0x00000000fc187984 */ /* 0x000f240000000c00 */
[----:B------:R-:W-:Y:S01]  /*1af80*/  BAR.SYNC.DEFER_BLOCKING 0x0 ;  /* 0x0000000000007b1d */ /* 0x000fe20000010000 */
[----:B------:R-:W-:Y:S01]  /*1af90*/  MOV R128, R129 ;  /* 0x0000008100807202 */ /* 0x000fe20000000f00 */
[----:B------:R-:W-:Y:S01]  /*1afa0*/  IMAD.MOV.U32 R129, RZ, RZ, R131 ;  /* 0x000000ffff817224 */ /* 0x000fe200078e0083 */
[----:B------:R-:W-:Y:S01]  /*1afb0*/  MOV R131, R99 ;  /* 0x0000006300837202 */ /* 0x000fe20000000f00 */
[----:B------:R-:W-:Y:S01]  /*1afc0*/  IMAD.MOV.U32 R130, RZ, RZ, R97 ;  /* 0x000000ffff827224 */ /* 0x000fe200078e0061 */
[----:B------:R-:W-:Y:S01]  /*1afd0*/  MOV R125, R195 ;  /* 0x000000c3007d7202 */ /* 0x000fe20000000f00 */
[----:B------:R-:W-:Y:S02]  /*1afe0*/  IMAD.MOV.U32 R124, RZ, RZ, R193 ;  /* 0x000000ffff7c7224 */ /* 0x000fe400078e00c1 */
[----:B------:R-:W-:-:S02]  /*1aff0*/  IMAD.MOV.U32 R126, RZ, RZ, R161 ;  /* 0x000000ffff7e7224 */ /* 0x000fc400078e00a1 */
[----:B------:R-:W-:Y:S01]  /*1b000*/  IMAD.MOV.U32 R127, RZ, RZ, R163 ;  /* 0x000000ffff7f7224 */ /* 0x000fe200078e00a3 */
[----:B--2---:R-:W-:Y:S01]  /*1b010*/  STSM.16.M88.4 [R0], R92 ;  /* 0x0000005c00007844 */ /* 0x004fe20000000200 */
[----:B------:R-:W-:Y:S06]  /*1b020*/  BAR.SYNC.DEFER_BLOCKING 0x0 ;  /* 0x0000000000007b1d */ /* 0x000fec0000010000 */
[----:B------:R-:W2:Y:S02]  /*1b030*/  LDS.128 R96, [R252] ;  /* 0x00000000fc607984 */ /* 0x000ea40000000c00 */
[----:B------:R-:W-:Y:S06]  /*1b040*/  BAR.SYNC.DEFER_BLOCKING 0x0 ;  /* 0x0000000000007b1d */ /* 0x000fec0000010000 */
[----:B------:R-:W-:Y:S02]  /*1b050*/  STSM.16.M88.4 [R0], R124 ;  /* 0x0000007c00007844 */ /* 0x000fe40000000200 */
[----:B------:R-:W-:Y:S06]  /*1b060*/  BAR.SYNC.DEFER_BLOCKING 0x0 ;  /* 0x0000000000007b1d */ /* 0x000fec0000010000 */
[----:B------:R-:W2:Y:S02]  /*1b070*/  LDS.128 R92, [R252] ;  /* 0x00000000fc5c7984 */ /* 0x000ea40000000c00 */
[----:B------:R-:W-:Y:S06]  /*1b080*/  BAR.SYNC.DEFER_BLOCKING 0x0 ;  /* 0x0000000000007b1d */ /* 0x000fec0000010000 */
[----:B------:R-:W-:Y:S02]  /*1b090*/  STSM.16.M88.4 [R0], R128 ;  /* 0x0000008000007844 */ /* 0x000fe40000000200 */
[----:B------:R-:W-:Y:S01]  /*1b0a0*/  BAR.SYNC.DEFER_BLOCKING 0x0 ;  /* 0x0000000000007b1d */ /* 0x000fe20000010000 */
[----:B------:R-:W-:Y:S01]  /*1b0b0*/  IMAD.MOV.U32 R64, RZ, RZ, R65 ;  /* 0x000000ffff407224 */ /* 0x000fe200078e0041 */
[----:B------:R-:W-:Y:S01]  /*1b0c0*/  MOV R66, R33 ;  /* 0x0000002100427202 */ /* 0x000fe20000000f00 */
[----:B------:R-:W-:-:S03]  /*1b0d0*/  IMAD.MOV.U32 R65, RZ, RZ, R67 ;  /* 0x000000ffff417224 */ /* 0x000fc600078e0043 */
[----:B------:R-:W2:Y:S01]  /*1b0e0*/  LDS.128 R128, [R252] ;  /* 0x00000000fc807984 */ /* 0x000ea20000000c00 */
[----:B------:R-:W-:Y:S01]  /*1b0f0*/  IMAD.MOV.U32 R67, RZ, RZ, R35 ;  /* 0x000000ffff437224 */ /* 0x000fe200078e0023 */
[----:B------:R-:W-:Y:S06]  /*1b100*/  BAR.SYNC.DEFER_BLOCKING 0x0 ;  /* 0x0000000000007b1d */ /* 0x000fec0000010000 */
[----:B------:R-:W-:Y:S02]  /*1b110*/  STSM.16.M88.4 [R0], R64 ;  /* 0x0000004000007844 */ /* 0x000fe40000000200 */
[----:B------:R-:W-:Y:S01]  /*1b120*/  BAR.SYNC.DEFER_BLOCKING 0x0 ;  /* 0x0000000000007b1d */ /* 0x000fe20000010000 */
[----:B------:R-:W-:Y:S01]  /*1b130*/  IMAD.MOV.U32 R158, RZ, RZ, R228 ;  /* 0x000000ffff9e7224 */ /* 0x000fe200078e00e4 */
[----:B------:R-:W-:-:S04]  /*1b140*/  MOV R159, R230 ;  /* 0x000000e6009f7202 */ /* 0x000fc80000000f00 */
[----:B------:R-:W2:Y:S02]  /*1b150*/  LDS.128 R152, [R252] ;  /* 0x00000000fc987984 */ /* 0x000ea40000000c00 */
[----:B------:R-:W-:Y:S06]  /*1b160*/  BAR.SYNC.DEFER_BLOCKING 0x0 ;  /* 0x0000000000007b1d */ /* 0x000fec0000010000 */
[----:B---3--:R3:W-:Y:S02]  /*1b170*/  STSM.16.M88.4 [R0], R156 ;  /* 0x0000009c00007844 */ /* 0x0087e40000000200 */
[----:B------:R-:W-:Y:S06]  /*1b180*/  BAR.SYNC.DEFER_BLOCKING 0x0 ;  /* 0x0000000000007b1d */ /* 0x000fec0000010000 */
[----:B---3--:R-:W3:Y:S04]  /*1b190*/  LDL.LU R156, [R1+0x34] ;  /* 0x00003400019c7983 */ /* 0x008ee80000300800 */
[----:B------:R-:W3:Y:S01]  /*1b1a0*/  LDL.LU R157, [R1+0x3c] ;  /* 0x00003c00019d7983 */ /* 0x000ee20000300800 */
[----:B------:R-:W-:Y:S01]  /*1b1b0*/  IMAD.MOV.U32 R64, RZ, RZ, R196 ;  /* 0x000000ffff407224 */ /* 0x000fe200078e00c4 */
[----:B------:R-:W-:Y:S01]  /*1b1c0*/  MOV R66, R164 ;  /* 0x000000a400427202 */ /* 0x000fe20000000f00 */
[----:B------:R-:W-:Y:S01]  /*1b1d0*/  IMAD.MOV.U32 R65, RZ, RZ, R198 ;  /* 0x000000ffff417224 */ /* 0x000fe200078e00c6 */
[----:B------:R-:W-:Y:S01]  /*1b1e0*/  MOV R33, R134 ;  /* 0x0000008600217202 */ /* 0x000fe20000000f00 */
[----:B------:R-:W-:Y:S01]  /*1b1f0*/  IMAD.MOV.U32 R67, RZ, RZ, R166 ;  /* 0x000000ffff437224 */ /* 0x000fe200078e00a6 */
[----:B------:R-:W4:Y:S04]  /*1b200*/  LDL.LU R192, [R1+0x40] ;  /* 0x0000400001c07983 */ /* 0x000f280000300800 */
[----:B------:R-:W2:Y:S01]  /*1b210*/  LDS.128 R124, [R252] ;  /* 0x00000000fc7c7984 */ /* 0x000ea20000000c00 */
[----:B------:R-:W-:Y:S01]  /*1b220*/  BAR.SYNC.DEFER_BLOCKING 0x0 ;  /* 0x0000000000007b1d */ /* 0x000fe20000010000 */
[----:B------:R-:W-:-:S02]  /*1b230*/  IMAD.MOV.U32 R32, RZ, RZ, R132 ;  /* 0x000000ffff207224 */ /* 0x000fc400078e0084 */
[----:B------:R-:W-:Y:S02]  /*1b240*/  IMAD.MOV.U32 R34, RZ, RZ, R100 ;  /* 0x000000ffff227224 */ /* 0x000fe400078e0064 */
[----:B------:R-:W-:Y:S01]  /*1b250*/  IMAD.MOV.U32 R35, RZ, RZ, R102 ;  /* 0x000000ffff237224 */ /* 0x000fe200078e0066 */
[----:B------:R-:W4:Y:S04]  /*1b260*/  LDL.LU R193, [R1+0x48] ;  /* 0x0000480001c17983 */ /* 0x000f280000300800 */
[----:B------:R-:W-:Y:S01]  /*1b270*/  STSM.16.M88.4 [R0], R64 ;  /* 0x0000004000007844 */ /* 0x000fe20000000200 */
[----:B------:R-:W-:Y:S06]  /*1b280*/  BAR.SYNC.DEFER_BLOCKING 0x0 ;  /* 0x0000000000007b1d */ /* 0x000fec0000010000 */
[----:B------:R-:W2:Y:S02]  /*1b290*/  LDS.128 R64, [R252] ;  /* 0x00000000fc407984 */ /* 0x000ea40000000c00 */
[----:B------:R-:W-:Y:S06]  /*1b2a0*/  BAR.SYNC.DEFER_BLOCKING 0x0 ;  /* 0x0000000000007b1d */ /* 0x000fec0000010000 */
[----:B------:R1:W-:Y:S02]  /*1b2b0*/  STSM.16.M88.4 [R0], R32 ;  /* 0x0000002000007844 */ /* 0x0003e40000000200 */
[----:B------:R-:W-:Y:S06]  /*1b2c0*/  BAR.SYNC.DEFER_BLOCKING 0x0 ;  /* 0x0000000000007b1d */ /* 0x000fec0000010000 */
[----:B------:R-:W2:Y:S01]  /*1b2d0*/  LDS.128 R160, [R252] ;  /* 0x00000000fca07984 */ /* 0x000ea20000000c00 */
[----:B-1----:R-:W-:Y:S01]  /*1b2e0*/  MOV R32, R68 ;  /* 0x0000004400207202 */ /* 0x002fe20000000f00 */
[----:B------:R-:W-:Y:S01]  /*1b2f0*/  IMAD.MOV.U32 R33, RZ, RZ, R70 ;  /* 0x000000ffff217224 */ /* 0x000fe200078e0046 */
[----:B------:R-:W-:Y:S01]  /*1b300*/  MOV R35, R38 ;  /* 0x0000002600237202 */ /* 0x000fe20000000f00 */
[----:B------:R-:W-:Y:S01]  /*1b310*/  IMAD.MOV.U32 R34, RZ, RZ, R36 ;  /* 0x000000ffff227224 */ /* 0x000fe200078e0024 */
[----:B------:R-:W-:Y:S06]  /*1b320*/  BAR.SYNC.DEFER_BLOCKING 0x0 ;  /* 0x0000000000007b1d */ /* 0x000fec0000010000 */
[----:B------:R-:W-:Y:S02]  /*1b330*/  STSM.16.M88.4 [R0], R32 ;  /* 0x0000002000007844 */ /* 0x000fe40000000200 */
[----:B------:R-:W-:Y:S01]  /*1b340*/  BAR.SYNC.DEFER_BLOCKING 0x0 ;  /* 0x0000000000007b1d */ /* 0x000fe20000010000 */
[----:B------:R-:W-:-:S02]  /*1b350*/  IMAD.MOV.U32 R158, RZ, RZ, R229 ;  /* 0x000000ffff9e7224 */ /* 0x000fc400078e00e5 */
[----:B------:R-:W-:-:S03]  /*1b360*/  IMAD.MOV.U32 R159, RZ, RZ, R231 ;  /* 0x000000ffff9f7224 */ /* 0x000fc600078e00e7 */
[----:B------:R-:W1:Y:S02]  /*1b370*/  LDS.128 R32, [R252] ;  /* 0x00000000fc207984 */ /* 0x000e640000000c00 */
[----:B------:R-:W-:Y:S01]  /*1b380*/  BAR.SYNC.DEFER_BLOCKING 0x0 ;  /* 0x0000000000007b1d */ /* 0x000fe20000010000 */
[----:B------:R-:W-:Y:S01]  /*1b390*/  MOV R166, R101 ;  /* 0x0000006500a67202 */ /* 0x000fe20000000f00 */
[----:B------:R-:W-:-:S04]  /*1b3a0*/  IMAD.MOV.U32 R164, RZ, RZ, R133 ;  /* 0x000000ffffa47224 */ /* 0x000fc800078e0085 */
[----:B---3--:R3:W-:Y:S02]  /*1b3b0*/  STSM.16.M88.4 [R0], R156 ;  /* 0x0000009c00007844 */ /* 0x0087e40000000200 */
[----:B---3--:R-:W-:Y:S01]  /*1b3c0*/  MOV R159, R167 ;  /* 0x000000a7009f7202 */ /* 0x008fe20000000f00 */
[----:B------:R-:W-:Y:S01]  /*1b3d0*/  IMAD.MOV.U32 R167, RZ, RZ, R103 ;  /* 0x000000ffffa77224 */ /* 0x000fe200078e0067 */
[----:B------:R-:W-:Y:S01]  /*1b3e0*/  BAR.SYNC.DEFER_BLOCKING 0x0 ;  /* 0x0000000000007b1d */ /* 0x000fe20000010000 */
[----:B------:R-:W-:Y:S01]  /*1b3f0*/  MOV R156, R197 ;  /* 0x000000c5009c7202 */ /* 0x000fe20000000f00 */
[----:B------:R-:W-:Y:S02]  /*1b400*/  IMAD.MOV.U32 R157, RZ, RZ, R199 ;  /* 0x000000ffff9d7224 */ /* 0x000fe400078e00c7 */
[----:B------:R-:W-:Y:S02]  /*1b410*/  IMAD.MOV.U32 R158, RZ, RZ, R165 ;  /* 0x000000ffff9e7224 */ /* 0x000fe400078e00a5 */
[----:B------:R-:W3:Y:S02]  /*1b420*/  LDS.128 R100, [R252] ;  /* 0x00000000fc647984 */ /* 0x000ee40000000c00 */
[----:B------:R-:W-:Y:S06]  /*1b430*/  BAR.SYNC.DEFER_BLOCKING 0x0 ;  /* 0x0000000000007b1d */ /* 0x000fec0000010000 */
[----:B------:R-:W-:Y:S02]  /*1b440*/  STSM.16.M88.4 [R0], R156 ;  /* 0x0000009c00007844 */ /* 0x000fe40000000200 */
[----:B------:R-:W-:Y:S01]  /*1b450*/  BAR.SYNC.DEFER_BLOCKING 0x0 ;  /* 0x0000000000007b1d */ /* 0x000fe20000010000 */
[----:B------:R-:W-:-:S05]  /*1b460*/  IMAD.MOV.U32 R165, RZ, RZ, R135 ;  /* 0x000000ffffa57224 */ /* 0x000fca00078e0087 */
[----:B------:R-:W3:Y:S02]  /*1b470*/  LDS.128 R132, [R252] ;  /* 0x00000000fc847984 */ /* 0x000ee40000000c00 */
[----:B------:R-:W-:Y:S06]  /*1b480*/  BAR.SYNC.DEFER_BLOCKING 0x0 ;  /* 0x0000000000007b1d */ /* 0x000fec0000010000 */
[----:B------:R-:W-:Y:S02]  /*1b490*/  STSM.16.M88.4 [R0], R164 ;  /* 0x000000a400007844 */ /* 0x000fe40000000200 */
[----:B------:R-:W-:Y:S01]  /*1b4a0*/  BAR.SYNC.DEFER_BLOCKING 0x0 ;  /* 0x0000000000007b1d */ /* 0x000fe20000010000 */
[----:B------:R-:W-:Y:S01]  /*1b4b0*/  IMAD.MOV.U32 R188, RZ, RZ, R69 ;  /* 0x000000ffffbc7224 */ /* 0x000fe200078e0045 */
[----:B------:R-:W-:Y:S01]  /*1b4c0*/  MOV R189, R71 ;  /* 0x0000004700bd7202 */ /* 0x000fe20000000f00 */
[----:B------:R-:W-:-:S03]  /*1b4d0*/  IMAD.MOV.U32 R190, RZ, RZ, R37 ;  /* 0x000000ffffbe7224 */ /* 0x000fc600078e0025 */
[----:B------:R-:W3:Y:S01]  /*1b4e0*/  LDS.128 R184, [R252] ;  /* 0x00000000fcb87984 */ /* 0x000ee20000000c00 */
[----:B------:R-:W-:Y:S01]  /*1b4f0*/  IMAD.MOV.U32 R191, RZ, RZ, R39 ;  /* 0x000000ffffbf7224 */ /* 0x000fe200078e0027 */
[----:B------:R-:W-:Y:S06]  /*1b500*/  BAR.SYNC.DEFER_BLOCKING 0x0 ;  /* 0x0000000000007b1d */ /* 0x000fec0000010000 */
[----:B------:R2:W-:Y:S02]  /*1b510*/  STSM.16.M88.4 [R0], R188 ;  /* 0x000000bc00007844 */ /* 0x0005e40000000200 */
[----:B------:R-:W-:Y:S06]  /*1b520*/  BAR.SYNC.DEFER_BLOCKING 0x0 ;  /* 0x0000000000007b1d */ /* 0x000fec0000010000 */
[----:B--2---:R-:W2:Y:S04]  /*1b530*/  LDL.LU R188, [R1+0x44] ;  /* 0x0000440001bc7983 */ /* 0x004ea80000300800 */
[----:B------:R-:W2:Y:S04]  /*1b540*/  LDL.LU R189, [R1+0x4c] ;  /* 0x00004c0001bd7983 */ /* 0x000ea80000300800 */
[----:B------:R-:W3:Y:S01]  /*1b550*/  LDS.128 R164, [R252] ;  /* 0x00000000fca47984 */ /* 0x000ee20000000c00 */
[----:B------:R-:W-:Y:S01]  /*1b560*/  MOV R194, R232 ;  /* 0x000000e800c27202 */ /* 0x000fe20000000f00 */
[----:B------:R-:W-:Y:S01]  /*1b570*/  IMAD.MOV.U32 R195, RZ, RZ, R234 ;  /* 0x000000ffffc37224 */ /* 0x000fe200078e00ea */
[----:B------:R-:W-:Y:S06]  /*1b580*/  BAR.SYNC.DEFER_BLOCKING 0x0 ;  /* 0x0000000000007b1d */ /* 0x000fec0000010000 */
[----:B----4-:R-:W-:Y:S02]  /*1b590*/  STSM.16.M88.4 [R0], R192 ;  /* 0x000000c000007844 */ /* 0x010fe40000000200 */
[----:B------:R-:W-:Y:S01]  /*1b5a0*/  BAR.SYNC.DEFER_BLOCKING 0x0 ;  /* 0x0000000000007b1d */ /* 0x000fe20000010000 */
[----:B------:R-:W-:Y:S01]  /*1b5b0*/  IMAD.MOV.U32 R68, RZ, RZ, R200 ;  /* 0x000000ffff447224 */ /* 0x000fe200078e00c8 */
[----:B------:R-:W-:Y:S01]  /*1b5c0*/  MOV R69, R202 ;  /* 0x000000ca00457202 */ /* 0x000fe20000000f00 */
[----:B------:R-:W-:-:S02]  /*1b5d0*/  IMAD.MOV.U32 R70, RZ, RZ, R168 ;  /* 0x000000ffff467224 */ /* 0x000fc400078e00a8 */
[----:B------:R-:W-:Y:S01]  /*1b5e0*/  IMAD.MOV.U32 R71, RZ, RZ, R170 ;  /* 0x000000ffff477224 */ /* 0x000fe200078e00aa */
[----:B------:R-:W-:Y:S01]  /*1b5f0*/  MOV R36, R136 ;  /* 0x0000008800247202 */ /* 0x000fe20000000f00 */
[----:B------:R-:W-:Y:S01]  /*1b600*/  IMAD.MOV.U32 R37, RZ, RZ, R138 ;  /* 0x000000ffff257224 */ /* 0x000fe200078e008a */
[----:B------:R-:W-:Y:S01]  /*1b610*/  MOV R39, R106 ;  /* 0x0000006a00277202 */ /* 0x000fe20000000f00 */
[----:B------:R-:W-:Y:S01]  /*1b620*/  IMAD.MOV.U32 R38, RZ, RZ, R104 ;  /* 0x000000ffff267224 */ /* 0x000fe200078e0068 */
[----:B------:R-:W-:Y:S01]  /*1b630*/  MOV R191, R235 ;  /* 0x000000eb00bf7202 */ /* 0x000fe20000000f00 */
[----:B------:R-:W-:Y:S01]  /*1b640*/  IMAD.MOV.U32 R190, RZ, RZ, R233 ;  /* 0x000000ffffbe7224 */ /* 0x000fe200078e00e9 */
[----:B------:R-:W4:Y:S04]  /*1b650*/  LDL.LU R200, [R1+0x50] ;  /* 0x0000500001c87983 */ /* 0x000f280000300800 */
[----:B------:R-:W3:Y:S01]  /*1b660*/  LDS.128 R156, [R252] ;  /* 0x00000000fc9c7984 */ /* 0x000ee20000000c00 */
[----:B------:R-:W-:Y:S06]  /*1b670*/  BAR.SYNC.DEFER_BLOCKING 0x0 ;  /* 0x0000000000007b1d */ /* 0x000fec0000010000 */
[----:B------:R-:W-:Y:S02]  /*1b680*/  STSM.16.M88.4 [R0], R68 ;  /* 0x0000004400007844 */ /* 0x000fe40000000200 */
[----:B------:R-:W-:Y:S06]  /*1b690*/  BAR.SYNC.DEFER_BLOCKING 0x0 ;  /* 0x0000000000007b1d */ /* 0x000fec0000010000 */
[----:B------:R-:W3:Y:S02]  /*1b6a0*/  LDS.128 R68, [R252] ;  /* 0x00000000fc447984 */ /* 0x000ee40000000c00 */
[----:B------:R-:W-:Y:S06]  /*1b6b0*/  BAR.SYNC.DEFER_BLOCKING 0x0 ;  /* 0x0000000000007b1d */ /* 0x000fec0000010000 */
[----:B------:R1:W-:Y:S02]  /*1b6c0*/  STSM.16.M88.4 [R0], R36 ;  /* 0x0000002400007844 */ /* 0x0003e40000000200 */
[----:B------:R-:W-:Y:S06]  /*1b6d0*/  BAR.SYNC.DEFER_BLOCKING 0x0 ;  /* 0x0000000000007b1d */ /* 0x000fec0000010000 */
[----:B------:R-:W3:Y:S01]  /*1b6e0*/  LDS.128 R192, [R252] ;  /* 0x00000000fcc07984 */ /* 0x000ee20000000c00 */
[----:B-1----:R-:W-:Y:S01]  /*1b6f0*/  IMAD.MOV.U32 R36, RZ, RZ, R72 ;  /* 0x000000ffff247224 */ /* 0x002fe200078e0048 */
[----:B------:R-:W-:Y:S01]  /*1b700*/  MOV R38, R40 ;  /* 0x0000002800267202 */ /* 0x000fe20000000f00 */
[----:B------:R-:W-:-:S02]  /*1b710*/  IMAD.MOV.U32 R37, RZ, RZ, R74 ;  /* 0x000000ffff257224 */ /* 0x000fc400078e004a */
[----:B------:R-:W-:Y:S01]  /*1b720*/  IMAD.MOV.U32 R39, RZ, RZ, R42 ;  /* 0x000000ffff277224 */ /* 0x000fe200078e002a */
[----:B------:R-:W-:Y:S06]  /*1b730*/  BAR.SYNC.DEFER_BLOCKING 0x0 ;  /* 0x0000000000007b1d */ /* 0x000fec0000010000 */
[----:B------:R-:W-:Y:S02]  /*1b740*/  STSM.16.M88.4 [R0], R36 ;  /* 0x0000002400007844 */ /* 0x000fe40000000200 */
[----:B------:R-:W-:Y:S06]  /*1b750*/  BAR.SYNC.DEFER_BLOCKING 0x0 ;  /* 0x0000000000007b1d */ /* 0x000fec0000010000 */
[----:B------:R-:W1:Y:S02]  /*1b760*/  LDS.128 R36, [R252] ;  /* 0x00000000fc247984 */ /* 0x000e640000000c00 */
[----:B------:R-:W-:Y:S06]  /*1b770*/  BAR.SYNC.DEFER_BLOCKING 0x0 ;  /* 0x0000000000007b1d */ /* 0x000fec0000010000 */
[----:B--2---:R2:W-:Y:S02]  /*1b780*/  STSM.16.M88.4 [R0], R188 ;  /* 0x000000bc00007844 */ /* 0x0045e40000000200 */
[----:B--2---:R-:W-:-:S02]  /*1b790*/  IMAD.MOV.U32 R188, RZ, RZ, R201 ;  /* 0x000000ffffbc7224 */ /* 0x004fc400078e00c9 */
[----:B------:R-:W4:Y:S01]  /*1b7a0*/  LDL.LU R201, [R1+0x58] ;  /* 0x0000580001c97983 */ /* 0x000f220000300800 */
[----:B------:R-:W-:Y:S02]  /*1b7b0*/  IMAD.MOV.U32 R191, RZ, RZ, R171 ;  /* 0x000000ffffbf7224 */ /* 0x000fe400078e00ab */
[----:B------:R-:W-:Y:S02]  /*1b7c0*/  IMAD.MOV.U32 R170, RZ, RZ, R105 ;  /* 0x000000ffffaa7224 */ /* 0x000fe400078e0069 */
[----:B------:R-:W-:Y:S01]  /*1b7d0*/  IMAD.MOV.U32 R171, RZ, RZ, R107 ;  /* 0x000000ffffab7224 */ /* 0x000fe200078e006b */
[----:B------:R-:W-:Y:S01]  /*1b7e0*/  BAR.SYNC.DEFER_BLOCKING 0x0 ;  /* 0x0000000000007b1d */ /* 0x000fe20000010000 */
[----:B------:R-:W-:Y:S01]  /*1b7f0*/  IMAD.MOV.U32 R189, RZ, RZ, R203 ;  /* 0x000000ffffbd7224 */ /* 0x000fe200078e00cb */
[----:B------:R-:W-:-:S04]  /*1b800*/  MOV R190, R169 ;  /* 0x000000a900be7202 */ /* 0x000fc80000000f00 */
[----:B------:R-:W2:Y:S02]  /*1b810*/  LDS.128 R104, [R252] ;  /* 0x00000000fc687984 */ /* 0x000ea40000000c00 */
[----:B------:R-:W-:Y:S06]  /*1b820*/  BAR.SYNC.DEFER_BLOCKING 0x0 ;  /* 0x0000000000007b1d */ /* 0x000fec0000010000 */
[----:B------:R-:W-:Y:S02]  /*1b830*/  STSM.16.M88.4 [R0], R188 ;  /* 0x000000bc00007844 */ /* 0x000fe40000000200 */
[----:B------:R-:W-:Y:S01]  /*1b840*/  BAR.SYNC.DEFER_BLOCKING 0x0 ;  /* 0x0000000000007b1d */ /* 0x000fe20000010000 */
[----:B------:R-:W-:Y:S01]  /*1b850*/  IMAD.MOV.U32 R168, RZ, RZ, R137 ;  /* 0x000000ffffa87224 */ /* 0x000fe200078e0089 */
[----:B------:R-:W-:-:S04]  /*1b860*/  MOV R169, R139 ;  /* 0x0000008b00a97202 */ /* 0x000fc80000000f00 */
[----:B------:R-:W2:Y:S02]  /*1b870*/  LDS.128 R136, [R252] ;  /* 0x00000000fc887984 */ /* 0x000ea40000000c00 */
[----:B------:R-:W-:Y:S06]  /*1b880*/  BAR.SYNC.DEFER_BLOCKING 0x0 ;  /* 0x0000000000007b1d */ /* 0x000fec0000010000 */
[----:B------:R-:W-:Y:S02]  /*1b890*/  STSM.16.M88.4 [R0], R168 ;  /* 0x000000a800007844 */ /* 0x000fe40000000200 */
[----:B------:R-:W-:Y:S01]  /*1b8a0*/  BAR.SYNC.DEFER_BLOCKING 0x0 ;  /* 0x0000000000007b1d */ /* 0x000fe20000010000 */
[----:B------:R-:W-:Y:S01]  /*1b8b0*/  MOV R72, R73 ;  /* 0x0000004900487202 */ /* 0x000fe20000000f00 */
[----:B------:R-:W-:Y:S01]  /*1b8c0*/  IMAD.MOV.U32 R73, RZ, RZ, R75 ;  /* 0x000000ffff497224 */ /* 0x000fe200078e004b */
[----:B------:R-:W-:Y:S01]  /*1b8d0*/  MOV R75, R43 ;  /* 0x0000002b004b7202 */ /* 0x000fe20000000f00 */
[----:B------:R-:W-:-:S02]  /*1b8e0*/  IMAD.MOV.U32 R74, RZ, RZ, R41 ;  /* 0x000000ffff4a7224 */ /* 0x000fc400078e0029 */
[----:B------:R-:W2:Y:S02]  /*1b8f0*/  LDS.128 R188, [R252] ;  /* 0x00000000fcbc7984 */ /* 0x000ea40000000c00 */
[----:B------:R-:W-:Y:S06]  /*1b900*/  BAR.SYNC.DEFER_BLOCKING 0x0 ;  /* 0x0000000000007b1d */ /* 0x000fec0000010000 */
[----:B------:R3:W-:Y:S02]  /*1b910*/  STSM.16.M88.4 [R0], R72 ;  /* 0x0000004800007844 */ /* 0x0007e40000000200 */
[----:B------:R-:W-:Y:S01]  /*1b920*/  BAR.SYNC.DEFER_BLOCKING 0x0 ;  /* 0x0000000000007b1d */ /* 0x000fe20000010000 */
[----:B------:R-:W-:-:S02]  /*1b930*/  IMAD.MOV.U32 R202, RZ, RZ, R236 ;  /* 0x000000ffffca7224 */ /* 0x000fc400078e00ec */
[----:B------:R-:W-:Y:S01]  /*1b940*/  IMAD.MOV.U32 R203, RZ, RZ, R238 ;  /* 0x000000ffffcb7224 */ /* 0x000fe200078e00ee */
[----:B------:R-:W-:Y:S01]  /*1b950*/  MOV R42, R108 ;  /* 0x0000006c002a7202 */ /* 0x000fe20000000f00 */
[----:B------:R-:W-:Y:S01]  /*1b960*/  IMAD.MOV.U32 R40, RZ, RZ, R140 ;  /* 0x000000ffff287224 */ /* 0x000fe200078e008c */
[----:B------:R-:W-:Y:S01]  /*1b970*/  MOV R223, R242 ;  /* 0x000000f200df7202 */ /* 0x000fe20000000f00 */
[----:B------:R-:W-:Y:S02]  /*1b980*/  IMAD.MOV.U32 R41, RZ, RZ, R142 ;  /* 0x000000ffff297224 */ /* 0x000fe400078e008e */
[----:B------:R-:W-:Y:S01]  /*1b990*/  IMAD.MOV.U32 R222, RZ, RZ, R240 ;  /* 0x000000ffffde7224 */ /* 0x000fe200078e00f0 */
[----:B------:R-:W-:Y:S01]  /*1b9a0*/  MOV R229, R83 ;  /* 0x0000005300e57202 */ /* 0x000fe20000000f00 */
[----:B------:R-:W-:Y:S01]  /*1b9b0*/  IMAD.MOV.U32 R43, RZ, RZ, R110 ;  /* 0x000000ffff2b7224 */ /* 0x000fe200078e006e */
[----:B------:R-:W2:Y:S01]  /*1b9c0*/  LDS.128 R196, [R252] ;  /* 0x00000000fcc47984 */ /* 0x000ea20000000c00 */
[----:B---3--:R-:W-:Y:S01]  /*1b9d0*/  MOV R72, R204 ;  /* 0x000000cc00487202 */ /* 0x008fe20000000f00 */
[----:B------:R-:W-:Y:S01]  /*1b9e0*/  IMAD.MOV.U32 R73, RZ, RZ, R206 ;  /* 0x000000ffff497224 */ /* 0x000fe200078e00ce */
[----:B------:R-:W-:Y:S01]  /*1b9f0*/  MOV R75, R174 ;  /* 0x000000ae004b7202 */ /* 0x000fe20000000f00 */
[----:B------:R-:W-:Y:S01]  /*1ba00*/  BAR.SYNC.DEFER_BLOCKING 0x0 ;  /* 0x0000000000007b1d */ /* 0x000fe20000010000 */
[----:B------:R-:W-:Y:S01]  /*1ba10*/  IMAD.MOV.U32 R74, RZ, RZ, R172 ;  /* 0x000000ffff4a7224 */ /* 0x000fe200078e00ac */
[----:B------:R-:W-:Y:S01]  /*1ba20*/  MOV R231, R51 ;  /* 0x0000003300e77202 */ /* 0x000fe20000000f00 */
[----:B------:R-:W-:-:S02]  /*1ba30*/  IMAD.MOV.U32 R228, RZ, RZ, R81 ;  /* 0x000000ffffe47224 */ /* 0x000fc400078e0051 */
[----:B------:R-:W-:Y:S01]  /*1ba40*/  IMAD.MOV.U32 R230, RZ, RZ, R49 ;  /* 0x000000ffffe67224 */ /* 0x000fe200078e0031 */
[----:B------:R-:W-:Y:S01]  /*1ba50*/  MOV R235, R246 ;  /* 0x000000f600eb7202 */ /* 0x000fe20000000f00 */
[----:B------:R-:W-:Y:S01]  /*1ba60*/  IMAD.MOV.U32 R234, RZ, RZ, R244 ;  /* 0x000000ffffea7224 */ /* 0x000fe200078e00f4 */
[----:B------:R-:W3:Y:S01]  /*1ba70*/  LDC R236, c[0x0][0x244] ;  /* 0x00009100ffec7b82 */ /* 0x000ee20000000800 */
[----:B----4-:R4:W-:Y:S07]  /*1ba80*/  STSM.16.M88.4 [R0], R200 ;  /* 0x000000c800007844 */ /* 0x0109ee0000000200 */
[----:B------:R-:W-:Y:S06]  /*1ba90*/  BAR.SYNC.DEFER_BLOCKING 0x0 ;  /* 0x0000000000007b1d */ /* 0x000fec0000010000 */
[----:B----4-:R-:W4:Y:S04]  /*1baa0*/  LDL.LU R200, [R1+0x54] ;  /* 0x0000540001c87983 */ /* 0x010f280000300800 */
[----:B------:R-:W4:Y:S04]  /*1bab0*/  LDL.LU R201, [R1+0x5c] ;  /* 0x00005c0001c97983 */ /* 0x000f280000300800 */
[----:B------:R-:W2:Y:S04]  /*1bac0*/  LDL.LU R220, [R1+0x60] ;  /* 0x0000600001dc7983 */ /* 0x000ea80000300800 */
[----:B------:R-:W1:Y:S01]  /*1bad0*/  LDS.128 R168, [R252] ;  /* 0x00000000fca87984 */ /* 0x000e620000000c00 */
[----:B------:R-:W-:Y:S06]  /*1bae0*/  BAR.SYNC.DEFER_BLOCKING 0x0 ;  /* 0x0000000000007b1d */ /* 0x000fec0000010000 */
[----:B------:R-:W2:Y:S04]  /*1baf0*/  LDL.LU R221, [R1+0x68] ;  /* 0x0000680001dd7983 */ /* 0x000ea80000300800 */
[----:B------:R-:W-:Y:S01]  /*1bb00*/  STSM.16.M88.4 [R0], R72 ;  /* 0x0000004800007844 */ /* 0x000fe20000000200 */
[----:B------:R-:W-:Y:S06]  /*1bb10*/  BAR.SYNC.DEFER_BLOCKING 0x0 ;  /* 0x0000000000007b1d */ /* 0x000fec0000010000 */
[----:B------:R-:W1:Y:S02]  /*1bb20*/  LDS.128 R72, [R252] ;  /* 0x00000000fc487984 */ /* 0x000e640000000c00 */
[----:B------:R-:W-:Y:S06]  /*1bb30*/  BAR.SYNC.DEFER_BLOCKING 0x0 ;  /* 0x0000000000007b1d */ /* 0x000fec0000010000 */
[----:B------:R3:W-:Y:S02]  /*1bb40*/  STSM.16.M88.4 [R0], R40 ;  /* 0x0000002800007844 */ /* 0x0007e40000000200 */
[----:B------:R-:W-:Y:S06]  /*1bb50*/  BAR.SYNC.DEFER_BLOCKING 0x0 ;  /* 0x0000000000007b1d */ /* 0x000fec0000010000 */
[----:B------:R-:W1:Y:S01]  /*1bb60*/  LDS.128 R216, [R252] ;  /* 0x00000000fcd87984 */ /* 0x000e620000000c00 */
[----:B---3--:R-:W-:Y:S01]  /*1bb70*/  IMAD.MOV.U32 R40, RZ, RZ, R76 ;  /* 0x000000ffff287224 */ /* 0x008fe200078e004c */
[----:B------:R-:W-:Y:S01]  /*1bb80*/  MOV R41, R78 ;  /* 0x0000004e00297202 */ /* 0x000fe20000000f00 */
[----:B------:R-:W-:Y:S01]  /*1bb90*/  IMAD.MOV.U32 R42, RZ, RZ, R44 ;  /* 0x000000ffff2a7224 */ /* 0x000fe200078e002c */
[----:B------:R-:W-:Y:S01]  /*1bba0*/  MOV R43, R46 ;  /* 0x0000002e002b7202 */ /* 0x000fe20000000f00 */
[----:B------:R-:W-:Y:S06]  /*1bbb0*/  BAR.SYNC.DEFER_BLOCKING 0x0 ;  /* 0x0000000000007b1d */ /* 0x000fec0000010000 */
[----:B------:R-:W-:Y:S02]  /*1bbc0*/  STSM.16.M88.4 [R0], R40 ;  /* 0x0000002800007844 */ /* 0x000fe40000000200 */
[----:B------:R-:W-:Y:S01]  /*1bbd0*/  BAR.SYNC.DEFER_BLOCKING 0x0 ;  /* 0x0000000000007b1d */ /* 0x000fe20000010000 */
[----:B------:R-:W-:Y:S01]  /*1bbe0*/  IMAD.MOV.U32 R202, RZ, RZ, R237 ;  /* 0x000000ffffca7224 */ /* 0x000fe200078e00ed */
[----:B------:R-:W-:-:S04]  /*1bbf0*/  MOV R203, R239 ;  /* 0x000000ef00cb7202 */ /* 0x000fc80000000f00 */
[----:B------:R-:W3:Y:S02]  /*1bc00*/  LDS.128 R40, [R252] ;  /* 0x00000000fc287984 */ /* 0x000ee40000000c00 */
[----:B------:R-:W-:Y:S01]  /*1bc10*/  BAR.SYNC.DEFER_BLOCKING 0x0 ;  /* 0x0000000000007b1d */ /* 0x000fe20000010000 */
[----:B------:R-:W-:Y:S02]  /*1bc20*/  IMAD.MOV.U32 R172, RZ, RZ, R141 ;  /* 0x000000ffffac7224 */ /* 0x000fe400078e008d */
[----:B------:R-:W-:-:S03]  /*1bc30*/  IMAD.MOV.U32 R174, RZ, RZ, R109 ;  /* 0x000000ffffae7224 */ /* 0x000fc600078e006d */
[----:B----4-:R4:W-:Y:S02]  /*1bc40*/  STSM.16.M88.4 [R0], R200 ;  /* 0x000000c800007844 */ /* 0x0109e40000000200 */
[----:B----4-:R-:W-:Y:S01]  /*1bc50*/  IMAD.MOV.U32 R202, RZ, RZ, R173 ;  /* 0x000000ffffca7224 */ /* 0x010fe200078e00ad */
[----:B------:R-:W-:Y:S01]  /*1bc60*/  MOV R173, R143 ;  /* 0x0000008f00ad7202 */ /* 0x000fe20000000f00 */
[----:B------:R-:W-:Y:S01]  /*1bc70*/  BAR.SYNC.DEFER_BLOCKING 0x0 ;  /* 0x0000000000007b1d */ /* 0x000fe20000010000 */
[----:B------:R-:W-:Y:S01]  /*1bc80*/  IMAD.MOV.U32 R200, RZ, RZ, R205 ;  /* 0x000000ffffc87224 */ /* 0x000fe200078e00cd */
[----:B------:R-:W-:Y:S02]  /*1bc90*/  MOV R201, R207 ;  /* 0x000000cf00c97202 */ /* 0x000fe40000000f00 */
[----:B------:R-:W-:Y:S02]  /*1bca0*/  MOV R203, R175 ;  /* 0x000000af00cb7202 */ /* 0x000fe40000000f00 */
[----:B------:R-:W4:Y:S02]  /*1bcb0*/  LDS.128 R140, [R252] ;  /* 0x00000000fc8c7984 */ /* 0x000f240000000c00 */
[----:B------:R-:W-:Y:S06]  /*1bcc0*/  BAR.SYNC.DEFER_BLOCKING 0x0 ;  /* 0x0000000000007b1d */ /* 0x000fec0000010000 */
[----:B------:R-:W-:Y:S02]  /*1bcd0*/  STSM.16.M88.4 [R0], R200 ;  /* 0x000000c800007844 */ /* 0x000fe40000000200 */
[----:B------:R-:W-:Y:S01]  /*1bce0*/  BAR.SYNC.DEFER_BLOCKING 0x0 ;  /* 0x0000000000007b1d */ /* 0x000fe20000010000 */
[----:B------:R-:W-:-:S05]  /*1bcf0*/  MOV R175, R111 ;  /* 0x0000006f00af7202 */ /* 0x000fca0000000f00 */
[----:B------:R-:W4:Y:S02]  /*1bd00*/  LDS.128 R108, [R252] ;  /* 0x00000000fc6c7984 */ /* 0x000f240000000c00 */
[----:B------:R-:W-:Y:S06]  /*1bd10*/  BAR.SYNC.DEFER_BLOCKING 0x0 ;  /* 0x0000000000007b1d */ /* 0x000fec0000010000 */
[----:B------:R-:W-:Y:S02]  /*1bd20*/  STSM.16.M88.4 [R0], R172 ;  /* 0x000000ac00007844 */ /* 0x000fe40000000200 */
[----:B------:R-:W-:Y:S01]  /*1bd30*/  BAR.SYNC.DEFER_BLOCKING 0x0 ;  /* 0x0000000000007b1d */ /* 0x000fe20000010000 */
[----:B------:R-:W-:Y:S01]  /*1bd40*/  IMAD.MOV.U32 R76, RZ, RZ, R77 ;  /* 0x000000ffff4c7224 */ /* 0x000fe200078e004d */
[----:B------:R-:W-:Y:S01]  /*1bd50*/  MOV R77, R79 ;  /* 0x0000004f004d7202 */ /* 0x000fe20000000f00 */
[----:B------:R-:W-:Y:S01]  /*1bd60*/  IMAD.MOV.U32 R78, RZ, RZ, R45 ;  /* 0x000000ffff4e7224 */ /* 0x000fe200078e002d */
[----:B------:R-:W-:-:S02]  /*1bd70*/  MOV R79, R47 ;  /* 0x0000002f004f7202 */ /* 0x000fc40000000f00 */
[----:B------:R-:W4:Y:S02]  /*1bd80*/  LDS.128 R200, [R252] ;  /* 0x00000000fcc87984 */ /* 0x000f240000000c00 */
[----:B------:R-:W-:Y:S06]  /*1bd90*/  BAR.SYNC.DEFER_BLOCKING 0x0 ;  /* 0x0000000000007b1d */ /* 0x000fec0000010000 */
[----:B------:R-:W-:Y:S02]  /*1bda0*/  STSM.16.M88.4 [R0], R76 ;  /* 0x0000004c00007844 */ /* 0x000fe40000000200 */
[----:B------:R-:W-:Y:S06]  /*1bdb0*/  BAR.SYNC.DEFER_BLOCKING 0x0 ;  /* 0x0000000000007b1d */ /* 0x000fec0000010000 */
[----:B------:R-:W4:Y:S02]  /*1bdc0*/  LDS.128 R204, [R252] ;  /* 0x00000000fccc7984 */ /* 0x000f240000000c00 */
[----:B------:R-:W-:Y:S06]  /*1bdd0*/  BAR.SYNC.DEFER_BLOCKING 0x0 ;  /* 0x0000000000007b1d */ /* 0x000fec0000010000 */
[----:B--2---:R2:W-:Y:S02]  /*1bde0*/  STSM.16.M88.4 [R0], R220 ;  /* 0x000000dc00007844 */ /* 0x0045e40000000200 */
[----:B------:R-:W-:Y:S06]  /*1bdf0*/  BAR.SYNC.DEFER_BLOCKING 0x0 ;  /* 0x0000000000007b1d */ /* 0x000fec0000010000 */
[----:B--2---:R-:W2:Y:S04]  /*1be00*/  LDL.LU R220, [R1+0x64] ;  /* 0x0000640001dc7983 */ /* 0x004ea80000300800 */
[----:B------:R-:W2:Y:S01]  /*1be10*/  LDL.LU R221, [R1+0x6c] ;  /* 0x00006c0001dd7983 */ /* 0x000ea20000300800 */
[----:B------:R-:W-:Y:S01]  /*1be20*/  IMAD.MOV.U32 R172, RZ, RZ, R208 ;  /* 0x000000ffffac7224 */ /* 0x000fe200078e00d0 */
[----:B------:R-:W-:Y:S01]  /*1be30*/  MOV R173, R210 ;  /* 0x000000d200ad7202 */ /* 0x000fe20000000f00 */
[----:B------:R-:W-:Y:S01]  /*1be40*/  IMAD.MOV.U32 R174, RZ, RZ, R176 ;  /* 0x000000ffffae7224 */ /* 0x000fe200078e00b0 */
[----:B------:R-:W-:Y:S01]  /*1be50*/  MOV R175, R178 ;  /* 0x000000b200af7202 */ /* 0x000fe20000000f00 */
[----:B------:R-:W-:Y:S01]  /*1be60*/  IMAD.MOV.U32 R44, RZ, RZ, R144 ;  /* 0x000000ffff2c7224 */ /* 0x000fe200078e0090 */
[----:B------:R-:W-:Y:S01]  /*1be70*/  MOV R45, R146 ;  /* 0x00000092002d7202 */ /* 0x000fe20000000f00 */
[----:B------:R-:W-:Y:S01]  /*1be80*/  IMAD.MOV.U32 R46, RZ, RZ, R112 ;  /* 0x000000ffff2e7224 */ /* 0x000fe200078e0070 */
[----:B------:R-:W4:Y:S01]  /*1be90*/  LDS.128 R76, [R252] ;  /* 0x00000000fc4c7984 */ /* 0x000f220000000c00 */
[----:B------:R-:W-:Y:S01]  /*1bea0*/  BAR.SYNC.DEFER_BLOCKING 0x0 ;  /* 0x0000000000007b1d */ /* 0x000fe20000010000 */
[----:B------:R-:W-:-:S05]  /*1beb0*/  MOV R47, R114 ;  /* 0x00000072002f7202 */ /* 0x000fca0000000f00 */
[----:B------:R-:W3:Y:S04]  /*1bec0*/  LDL.LU R232, [R1+0x70] ;  /* 0x0000700001e87983 */ /* 0x000ee80000300800 */
[----:B------:R-:W3:Y:S04]  /*1bed0*/  LDL.LU R233, [R1+0x78] ;  /* 0x0000780001e97983 */ /* 0x000ee80000300800 */
[----:B------:R-:W-:Y:S01]  /*1bee0*/  STSM.16.M88.4 [R0], R172 ;  /* 0x000000ac00007844 */ /* 0x000fe20000000200 */
[----:B------:R-:W-:Y:S06]  /*1bef0*/  BAR.SYNC.DEFER_BLOCKING 0x0 ;  /* 0x0000000000007b1d */ /* 0x000fec0000010000 */
[----:B------:R-:W4:Y:S02]  /*1bf00*/  LDS.128 R172, [R252] ;  /* 0x00000000fcac7984 */ /* 0x000f240000000c00 */
[----:B------:R-:W-:Y:S06]  /*1bf10*/  BAR.SYNC.DEFER_BLOCKING 0x0 ;  /* 0x0000000000007b1d */ /* 0x000fec0000010000 */
[----:B------:R1:W-:Y:S02]  /*1bf20*/  STSM.16.M88.4 [R0], R44 ;  /* 0x0000002c00007844 */ /* 0x0003e40000000200 */
[----:B------:R-:W-:Y:S06]  /*1bf30*/  BAR.SYNC.DEFER_BLOCKING 0x0 ;  /* 0x0000000000007b1d */ /* 0x000fec0000010000 */
[----:B------:R-:W4:Y:S01]  /*1bf40*/  LDS.128 R224, [R252] ;  /* 0x00000000fce07984 */ /* 0x000f220000000c00 */
[----:B-1----:R-:W-:Y:S01]  /*1bf50*/  IMAD.MOV.U32 R44, RZ, RZ, R80 ;  /* 0x000000ffff2c7224 */ /* 0x002fe200078e0050 */
        /* <DEDUP_REMOVED lines=8> */
[----:B------:R-:W1:Y:S02]  /*1bfe0*/  LDS.128 R44, [R252] ;  /* 0x00000000fc2c7984 */ /* 0x000e640000000c00 */
[----:B------:R-:W-:Y:S01]  /*1bff0*/  BAR.SYNC.DEFER_BLOCKING 0x0 ;  /* 0x0000000000007b1d */ /* 0x000fe20000010000 */
[----:B------:R-:W-:Y:S01]  /*1c000*/  IMAD.MOV.U32 R210, RZ, RZ, R177 ;  /* 0x000000ffffd27224 */ /* 0x000fe200078e00b1 */
[----:B------:R-:W-:Y:S01]  /*1c010*/  MOV R177, R147 ;  /* 0x0000009300b17202 */ /* 0x000fe20000000f00 */
[----:B------:R-:W-:Y:S02]  /*1c020*/  IMAD.MOV.U32 R176, RZ, RZ, R145 ;  /* 0x000000ffffb07224 */ /* 0x000fe400078e0091 */
[----:B------:R-:W-:Y:S01]  /*1c030*/  IMAD.MOV.U32 R208, RZ, RZ, R209 ;  /* 0x000000ffffd07224 */ /* 0x000fe200078e00d1 */
[----:B------:R-:W-:Y:S02]  /*1c040*/  MOV R209, R211 ;  /* 0x000000d300d17202 */ /* 0x000fe40000000f00 */
[----:B------:R-:W-:Y:S01]  /*1c050*/  MOV R211, R179 ;  /* 0x000000b300d37202 */ /* 0x000fe20000000f00 */
[----:B------:R-:W-:Y:S01]  /*1c060*/  IMAD.MOV.U32 R178, RZ, RZ, R113 ;  /* 0x000000ffffb27224 */ /* 0x000fe200078e0071 */
[----:B------:R-:W-:Y:S01]  /*1c070*/  MOV R179, R115 ;  /* 0x0000007300b37202 */ /* 0x000fe20000000f00 */
        /* <DEDUP_REMOVED lines=9> */
[----:B------:R-:W-:Y:S06]  /*1c110*/  BAR.SYNC.DEFER_BLOCKING 0x0 ;  /* 0x0000000000007b1d */ /* 0x000fec0000010000 */
[----:B------:R-:W2:Y:S02]  /*1c120*/  LDS.128 R220, [R252] ;  /* 0x00000000fcdc7984 */ /* 0x000ea40000000c00 */
[----:B------:R-:W-:Y:S06]  /*1c130*/  BAR.SYNC.DEFER_BLOCKING 0x0 ;  /* 0x0000000000007b1d */ /* 0x000fec0000010000 */
[----:B------:R4:W-:Y:S02]  /*1c140*/  STSM.16.M88.4 [R0], R228 ;  /* 0x000000e400007844 */ /* 0x0009e40000000200 */
[----:B------:R-:W-:Y:S06]  /*1c150*/  BAR.SYNC.DEFER_BLOCKING 0x0 ;  /* 0x0000000000007b1d */ /* 0x000fec0000010000 */
[----:B----4-:R-:W4:Y:S04]  /*1c160*/  LDL.LU R228, [R1+0x74] ;  /* 0x0000740001e47983 */ /* 0x010f280000300800 */
[----:B------:R-:W4:Y:S01]  /*1c170*/  LDL.LU R229, [R1+0x7c] ;  /* 0x00007c0001e57983 */ /* 0x000f220000300800 */
[----:B------:R-:W-:Y:S01]  /*1c180*/  IMAD.MOV.U32 R80, RZ, RZ, R212 ;  /* 0x000000ffff507224 */ /* 0x000fe200078e00d4 */
[----:B------:R-:W-:Y:S01]  /*1c190*/  MOV R81, R214 ;  /* 0x000000d600517202 */ /* 0x000fe20000000f00 */
[----:B------:R-:W-:Y:S01]  /*1c1a0*/  IMAD.MOV.U32 R82, RZ, RZ, R180 ;  /* 0x000000ffff527224 */ /* 0x000fe200078e00b4 */
[----:B------:R-:W-:Y:S01]  /*1c1b0*/  MOV R83, R182 ;  /* 0x000000b600537202 */ /* 0x000fe20000000f00 */
[----:B------:R-:W2:Y:S04]  /*1c1c0*/  LDL.LU R244, [R1+0x100] ;  /* 0x0001000001f47983 */ /* 0x000ea80000300800 */
[----:B------:R-:W1:Y:S01]  /*1c1d0*/  LDS.128 R208, [R252] ;  /* 0x00000000fcd07984 */ /* 0x000e620000000c00 */
[----:B------:R-:W-:Y:S06]  /*1c1e0*/  BAR.SYNC.DEFER_BLOCKING 0x0 ;  /* 0x0000000000007b1d */ /* 0x000fec0000010000 */
[----:B------:R-:W2:Y:S01]  /*1c1f0*/  LDL.LU R241, [R1+0xf0] ;  /* 0x0000f00001f17983 */ /* 0x000ea20000300800 */
[----:B------:R-:W-:-:S03]  /*1c200*/  IMAD.MOV.U32 R48, RZ, RZ, R148 ;  /* 0x000000ffff307224 */ /* 0x000fc600078e0094 */
[----:B---3--:R-:W-:Y:S01]  /*1c210*/  STSM.16.M88.4 [R0], R232 ;  /* 0x000000e800007844 */ /* 0x008fe20000000200 */
[----:B------:R-:W-:Y:S01]  /*1c220*/  BAR.SYNC.DEFER_BLOCKING 0x0 ;  /* 0x0000000000007b1d */ /* 0x000fe20000010000 */
[----:B------:R-:W-:Y:S01]  /*1c230*/  MOV R49, R150 ;  /* 0x0000009600317202 */ /* 0x000fe20000000f00 */
[----:B------:R-:W-:Y:S01]  /*1c240*/  IMAD.MOV.U32 R50, RZ, RZ, R116 ;  /* 0x000000ffff327224 */ /* 0x000fe200078e0074 */
[----:B------:R-:W-:Y:S01]  /*1c250*/  MOV R51, R118 ;  /* 0x0000007600337202 */ /* 0x000fe20000000f00 */
[----:B------:R-:W-:Y:S01]  /*1c260*/  IMAD.MOV.U32 R231, RZ, RZ, R247 ;  /* 0x000000ffffe77224 */ /* 0x000fe200078e00f7 */
[----:B------:R-:W-:Y:S02]  /*1c270*/  MOV R230, R245 ;  /* 0x000000f500e67202 */ /* 0x000fe40000000f00 */
[----:B------:R-:W-:Y:S02]  /*1c280*/  MOV R212, R213 ;  /* 0x000000d500d47202 */ /* 0x000fe40000000f00 */
[----:B------:R-:W-:Y:S01]  /*1c290*/  MOV R238, R3 ;  /* 0x0000000300ee7202 */ /* 0x000fe20000000f00 */
[----:B------:R-:W-:Y:S01]  /*1c2a0*/  IMAD.MOV.U32 R240, RZ, RZ, R12 ;  /* 0x000000fffff07224 */ /* 0x000fe200078e000c */
[----:B------:R-:W-:Y:S01]  /*1c2b0*/  MOV R214, R181 ;  /* 0x000000b500d67202 */ /* 0x000fe20000000f00 */
[----:B------:R-:W-:Y:S01]  /*1c2c0*/  IMAD.MOV.U32 R242, RZ, RZ, R2 ;  /* 0x000000fffff27224 */ /* 0x000fe200078e0002 */
[----:B------:R-:W-:Y:S01]  /*1c2d0*/  ISETP.LT.AND P1, PT, R13, UR31, !P1 ;  /* 0x0000001f0d007c0c */ /* 0x000fe2000cf21270 */
[----:B------:R-:W3:Y:S04]  /*1c2e0*/  LDL.LU R243, [R1+0xe0] ;  /* 0x0000e00001f37983 */ /* 0x000ee80000300800 */
[----:B------:R-:W1:Y:S01]  /*1c2f0*/  LDS.128 R176, [R252] ;  /* 0x00000000fcb07984 */ /* 0x000e620000000c00 */
[----:B------:R-:W-:Y:S01]  /*1c300*/  BAR.SYNC.DEFER_BLOCKING 0x0 ;  /* 0x0000000000007b1d */ /* 0x000fe20000010000 */
[----:B------:R-:W-:-:S02]  /*1c310*/  MOV R148, R149 ;  /* 0x0000009500947202 */ /* 0x000fc40000000f00 */
[----:B------:R-:W-:Y:S01]  /*1c320*/  MOV R150, R117 ;  /* 0x0000007500967202 */ /* 0x000fe20000000f00 */
[----:B------:R-:W-:Y:S02]  /*1c330*/  IMAD.MOV.U32 R213, RZ, RZ, R215 ;  /* 0x000000ffffd57224 */ /* 0x000fe400078e00d7 */
[----:B------:R-:W-:Y:S01]  /*1c340*/  IMAD R3, R14, R236, RZ ;  /* 0x000000ec0e037224 */ /* 0x000fe200078e02ff */
[----:B------:R-:W3:Y:S04]  /*1c350*/  LDL.LU R237, [R1+0xd0] ;  /* 0x0000d00001ed7983 */ /* 0x000ee80000300800 */
[----:B------:R-:W-:Y:S01]  /*1c360*/  STSM.16.M88.4 [R0], R80 ;  /* 0x0000005000007844 */ /* 0x000fe20000000200 */
[----:B------:R-:W-:Y:S01]  /*1c370*/  BAR.SYNC.DEFER_BLOCKING 0x0 ;  /* 0x0000000000007b1d */ /* 0x000fe20000010000 */
[----:B------:R-:W-:-:S02]  /*1c380*/  IMAD.MOV.U32 R149, RZ, RZ, R151 ;  /* 0x000000ffff957224 */ /* 0x000fc400078e0097 */
[----:B------:R-:W-:Y:S01]  /*1c390*/  IMAD.MOV.U32 R215, RZ, RZ, R183 ;  /* 0x000000ffffd77224 */ /* 0x000fe200078e00b7 */
[----:B------:R-:W-:Y:S02]  /*1c3a0*/  LEA R12, R236, R3, 0x7 ;  /* 0x00000003ec0c7211 */ /* 0x000fe400078e38ff */
[----:B------:R-:W-:Y:S01]  /*1c3b0*/  LEA R2, P3, R3, UR8, 0x2 ;  /* 0x0000000803027c11 */ /* 0x000fe2000f8610ff */
[----:B------:R-:W3:Y:S04]  /*1c3c0*/  LDL.LU R239, [R1+0x108] ;  /* 0x0001080001ef7983 */ /* 0x000ee80000300800 */
[----:B------:R-:W1:Y:S01]  /*1c3d0*/  LDS.128 R80, [R252] ;  /* 0x00000000fc507984 */ /* 0x000e620000000c00 */
[----:B------:R-:W-:Y:S06]  /*1c3e0*/  BAR.SYNC.DEFER_BLOCKING 0x0 ;  /* 0x0000000000007b1d */ /* 0x000fec0000010000 */
[----:B------:R1:W-:Y:S02]  /*1c3f0*/  STSM.16.M88.4 [R0], R48 ;  /* 0x0000003000007844 */ /* 0x0003e40000000200 */
[----:B------:R-:W-:Y:S06]  /*1c400*/  BAR.SYNC.DEFER_BLOCKING 0x0 ;  /* 0x0000000000007b1d */ /* 0x000fec0000010000 */
[----:B------:R-:W3:Y:S01]  /*1c410*/  LDS.128 R232, [R252] ;  /* 0x00000000fce87984 */ /* 0x000ee20000000c00 */
[----:B-1----:R-:W-:Y:S01]  /*1c420*/  IMAD.MOV.U32 R48, RZ, RZ, R84 ;  /* 0x000000ffff307224 */ /* 0x002fe200078e0054 */
[----:B------:R-:W-:Y:S01]  /*1c430*/  MOV R49, R86 ;  /* 0x0000005600317202 */ /* 0x000fe20000000f00 */
[----:B------:R-:W-:Y:S01]  /*1c440*/  IMAD.MOV.U32 R50, RZ, RZ, R52 ;  /* 0x000000ffff327224 */ /* 0x000fe200078e0034 */
[----:B------:R-:W-:Y:S01]  /*1c450*/  MOV R51, R54 ;  /* 0x0000003600337202 */ /* 0x000fe20000000f00 */
[----:B------:R-:W-:Y:S06]  /*1c460*/  BAR.SYNC.DEFER_BLOCKING 0x0 ;  /* 0x0000000000007b1d */ /* 0x000fec0000010000 */
[----:B------:R-:W-:Y:S02]  /*1c470*/  STSM.16.M88.4 [R0], R48 ;  /* 0x0000003000007844 */ /* 0x000fe40000000200 */
[----:B------:R-:W-:Y:S06]  /*1c480*/  BAR.SYNC.DEFER_BLOCKING 0x0 ;  /* 0x0000000000007b1d */ /* 0x000fec0000010000 */
[----:B------:R-:W1:Y:S02]  /*1c490*/  LDS.128 R48, [R252] ;  /* 0x00000000fc307984 */ /* 0x000e640000000c00 */
[----:B------:R-:W-:Y:S01]  /*1c4a0*/  BAR.SYNC.DEFER_BLOCKING 0x0 ;  /* 0x0000000000007b1d */ /* 0x000fe20000010000 */
[----:B------:R-:W-:-:S05]  /*1c4b0*/  IMAD.MOV.U32 R151, RZ, RZ, R119 ;  /* 0x000000ffff977224 */ /* 0x000fca00078e0077 */
[----:B----4-:R-:W-:Y:S02]  /*1c4c0*/  STSM.16.M88.4 [R0], R228 ;  /* 0x000000e400007844 */ /* 0x010fe40000000200 */
[----:B------:R-:W-:Y:S06]  /*1c4d0*/  BAR.SYNC.DEFER_BLOCKING 0x0 ;  /* 0x0000000000007b1d */ /* 0x000fec0000010000 */
[----:B------:R-:W4:Y:S02]  /*1c4e0*/  LDS.128 R116, [R252] ;  /* 0x00000000fc747984 */ /* 0x000f240000000c00 */
[----:B------:R-:W-:Y:S06]  /*1c4f0*/  BAR.SYNC.DEFER_BLOCKING 0x0 ;  /* 0x0000000000007b1d */ /* 0x000fec0000010000 */
[----:B------:R1:W-:Y:S02]  /*1c500*/  STSM.16.M88.4 [R0], R212 ;  /* 0x000000d400007844 */ /* 0x0003e40000000200 */
[----:B------:R-:W-:Y:S06]  /*1c510*/  BAR.SYNC.DEFER_BLOCKING 0x0 ;  /* 0x0000000000007b1d */ /* 0x000fec0000010000 */
[----:B------:R-:W4:Y:S02]  /*1c520*/  LDS.128 R180, [R252] ;  /* 0x00000000fcb47984 */ /* 0x000f240000000c00 */
[----:B------:R-:W-:Y:S01]  /*1c530*/  BAR.SYNC.DEFER_BLOCKING 0x0 ;  /* 0x0000000000007b1d */ /* 0x000fe20000010000 */
[----:B------:R-:W-:-:S05]  /*1c540*/  MOV R84, R85 ;  /* 0x0000005500547202 */ /* 0x000fca0000000f00 */
[----:B------:R2:W-:Y:S01]  /*1c550*/  STSM.16.M88.4 [R0], R148 ;  /* 0x0000009400007844 */ /* 0x0005e20000000200 */
[----:B------:R-:W-:Y:S01]  /*1c560*/  IMAD.MOV.U32 R85, RZ, RZ, R87 ;  /* 0x000000ffff557224 */ /* 0x000fe200078e0057 */
[----:B------:R-:W-:Y:S01]  /*1c570*/  MOV R86, R53 ;  /* 0x0000003500567202 */ /* 0x000fe20000000f00 */
[----:B------:R-:W-:Y:S01]  /*1c580*/  IMAD.MOV.U32 R87, RZ, RZ, R55 ;  /* 0x000000ffff577224 */ /* 0x000fe200078e0037 */
[----:B------:R-:W-:Y:S06]  /*1c590*/  BAR.SYNC.DEFER_BLOCKING 0x0 ;  /* 0x0000000000007b1d */ /* 0x000fec0000010000 */
[----:B------:R-:W4:Y:S02]  /*1c5a0*/  LDS.128 R52, [R252] ;  /* 0x00000000fc347984 */ /* 0x000f240000000c00 */
[----:B------:R-:W-:Y:S01]  /*1c5b0*/  BAR.SYNC.DEFER_BLOCKING 0x0 ;  /* 0x0000000000007b1d */ /* 0x000fe20000010000 */
[----:B------:R-:W-:-:S02]  /*1c5c0*/  LEA R18, P6, R12, UR8, 0x2 ;  /* 0x000000080c127c11 */ /* 0x000fc4000f8c10ff */
[----:B------:R-:W-:Y:S02]  /*1c5d0*/  LEA.HI.X.SX32 R3, R3, UR9, 0x2, P3 ;  /* 0x0000000903037c11 */ /* 0x000fe400098f16ff */
[----:B------:R-:W-:Y:S01]  /*1c5e0*/  ISETP.LT.AND P3, PT, R17, UR6, !P0 ;  /* 0x0000000611007c0c */ /* 0x000fe2000c761270 */
[----:B-1----:R-:W-:Y:S01]  /*1c5f0*/  IMAD R214, R13, UR28, RZ ;  /* 0x0000001c0dd67c24 */ /* 0x002fe2000f8e02ff */
[----:B------:R-:W-:Y:S01]  /*1c600*/  LEA.HI.X.SX32 R19, R12, UR9, 0x2, P6 ;  /* 0x000000090c137c11 */ /* 0x000fe2000b0f16ff */
[----:B------:R-:W-:Y:S01]  /*1c610*/  ULDC UR6, c[0x0][0x228] ;  /* 0x00008a0000067ab9 */ /* 0x000fe20000000800 */
[----:B------:R-:W-:Y:S01]  /*1c620*/  STSM.16.M88.4 [R0], R84 ;  /* 0x0000005400007844 */ /* 0x000fe20000000200 */
[C---:B------:R-:W-:Y:S01]  /*1c630*/  IMAD.WIDE R212, R214.reuse, 0x4, R2 ;  /* 0x00000004d6d47825 */ /* 0x040fe200078e0202 */
[----:B------:R-:W-:Y:S03]  /*1c640*/  BAR.SYNC.DEFER_BLOCKING 0x0 ;  /* 0x0000000000007b1d */ /* 0x000fe60000010000 */
[----:B--2---:R-:W-:-:S03]  /*1c650*/  IMAD.WIDE R150, R214, 0x4, R18 ;  /* 0x00000004d6967825 */ /* 0x004fc600078e0212 */
[----:B------:R-:W-:Y:S04]  /*1c660*/  @P1 STG.E desc[UR10][R212.64], R244 ;  /* 0x000000f4d4001986 */ /* 0x000fe8000c10190a */
[----:B------:R1:W-:Y:S04]  /*1c670*/  @P3 STG.E desc[UR10][R150.64], R241 ;  /* 0x000000f196003986 */ /* 0x0003e8000c10190a */
[----:B-1----:R-:W2:Y:S01]  /*1c680*/  LDL.LU R241, [R1+0xc0] ;  /* 0x0000c00001f17983 */ /* 0x002ea20000300800 */
[----:B------:R-:W-:Y:S01]  /*1c690*/  IMAD R0, R236, 0x80, R12 ;  /* 0x00000080ec007824 */ /* 0x000fe200078e020c */
[----:B------:R-:W-:Y:S01]  /*1c6a0*/  ISETP.LT.AND P6, PT, R16, UR4, !P0 ;  /* 0x0000000410007c0c */ /* 0x000fe2000c7c1270 */
[----:B------:R-:W-:Y:S01]  /*1c6b0*/  ULDC UR4, c[0x0][0x22c] ;  /* 0x00008b0000047ab9 */ /* 0x000fe20000000800 */
[----:B------:R-:W-:Y:S01]  /*1c6c0*/  ISETP.LT.AND P3, PT, R15, UR16, !P0 ;  /* 0x000000100f007c0c */ /* 0x000fe2000c761270 */
[----:B------:R-:W4:Y:S01]  /*1c6d0*/  LDL.LU R246, [R1+0x104] ;  /* 0x0001040001f67983 */ /* 0x000f220000300800 */
[----:B------:R-:W-:-:S02]  /*1c6e0*/  LEA R84, P5, R0, UR8, 0x2 ;  /* 0x0000000800547c11 */ /* 0x000fc4000f8a10ff */
[----:B------:R-:W-:Y:S01]  /*1c6f0*/  ISETP.LT.AND P0, PT, R17, UR12, !P2 ;  /* 0x0000000c11007c0c */ /* 0x000fe2000d701270 */
[----:B------:R-:W4:Y:S01]  /*1c700*/  LDL.LU R244, [R1+0xf4] ;  /* 0x0000f40001f47983 */ /* 0x000f220000300800 */
[----:B------:R-:W-:Y:S01]  /*1c710*/  LEA.HI.X.SX32 R85, R0, UR9, 0x2, P5 ;  /* 0x0000000900557c11 */ /* 0x000fe2000a8f16ff */
[----:B------:R-:W-:Y:S01]  /*1c720*/  VIADD R228, R13, 0x6 ;  /* 0x000000060de47836 */ /* 0x000fe20000000000 */
[----:B------:R-:W-:Y:S01]  /*1c730*/  LEA R0, R236, R0, 0x7 ;  /* 0x00000000ec007211 */ /* 0x000fe200078e38ff */
[----:B------:R-:W-:Y:S01]  /*1c740*/  ULDC UR12, c[0x0][0x228] ;  /* 0x00008a00000c7ab9 */ /* 0x000fe20000000800 */
[----:B------:R-:W-:Y:S02]  /*1c750*/  IMAD.WIDE R148, R214, 0x4, R84 ;  /* 0x00000004d6947825 */ /* 0x000fe400078e0254 */
[----:B------:R-:W-:-:S03]  /*1c760*/  LEA R86, P5, R0, UR8, 0x2 ;  /* 0x0000000800567c11 */ /* 0x000fc6000f8a10ff */
[----:B---3--:R1:W-:Y:S01]  /*1c770*/  @P6 STG.E desc[UR10][R148.64], R243 ;  /* 0x000000f394006986 */ /* 0x0083e2000c10190a */
[----:B------:R-:W-:Y:S01]  /*1c780*/  LEA.HI.X.SX32 R87, R0, UR9, 0x2, P5 ;  /* 0x0000000900577c11 */ /* 0x000fe2000a8f16ff */
[----:B------:R-:W-:Y:S01]  /*1c790*/  ULDC.64 UR8, c[0x0][0x228] ;  /* 0x00008a0000087ab9 */ /* 0x000fe20000000a00 */
[----:B------:R-:W-:Y:S02]  /*1c7a0*/  ISETP.LT.AND P6, PT, R14, UR14, !P2 ;  /* 0x0000000e0e007c0c */ /* 0x000fe4000d7c1270 */
[----:B------:R-:W-:Y:S01]  /*1c7b0*/  IADD3 R12, R214, UR28, RZ ;  /* 0x0000001cd60c7c10 */ /* 0x000fe2000fffe0ff */
[----:B-1----:R-:W3:Y:S01]  /*1c7c0*/  LDL.LU R243, [R1+0xe4] ;  /* 0x0000e40001f37983 */ /* 0x002ee20000300800 */
[----:B------:R-:W-:Y:S01]  /*1c7d0*/  ISETP.LT.AND P5, PT, R16, UR8, !P2 ;  /* 0x0000000810007c0c */ /* 0x000fe2000d7a1270 */
[----:B------:R-:W-:Y:S01]  /*1c7e0*/  IMAD.WIDE R148, R214, 0x4, R86 ;  /* 0x00000004d6947825 */ /* 0x000fe200078e0256 */
[----:B------:R-:W-:Y:S01]  /*1c7f0*/  ULDC UR8, c[0x0][0x228] ;  /* 0x00008a0000087ab9 */ /* 0x000fe20000000800 */
[----:B------:R-:W-:-:S02]  /*1c800*/  ULDC UR14, c[0x0][0x228] ;  /* 0x00008a00000e7ab9 */ /* 0x000fc40000000800 */
[C---:B------:R-:W-:Y:S01]  /*1c810*/  IMAD.WIDE R212, R12.reuse, 0x4, R2 ;  /* 0x000000040cd47825 */ /* 0x040fe200078e0202 */
[----:B------:R1:W-:Y:S03]  /*1c820*/  @P3 STG.E desc[UR10][R148.64], R237 ;  /* 0x000000ed94003986 */ /* 0x0003e6000c10190a */
[C---:B------:R-:W-:Y:S01]  /*1c830*/  IMAD.WIDE R150, R12.reuse, 0x4, R18 ;  /* 0x000000040c967825 */ /* 0x040fe200078e0212 */
[----:B-1----:R-:W3:Y:S03]  /*1c840*/  LDL.LU R237, [R1+0xd4] ;  /* 0x0000d40001ed7983 */ /* 0x002ee60000300800 */
[----:B------:R-:W-:Y:S01]  /*1c850*/  IMAD.WIDE R148, R12, 0x4, R84 ;  /* 0x000000040c947825 */ /* 0x000fe200078e0254 */
[----:B--2---:R-:W-:Y:S04]  /*1c860*/  @P6 STG.E desc[UR10][R212.64], R241 ;  /* 0x000000f1d4006986 */ /* 0x004fe8000c10190a */
[----:B------:R-:W-:Y:S04]  /*1c870*/  @P0 STG.E desc[UR10][R150.64], R242 ;  /* 0x000000f296000986 */ /* 0x000fe8000c10190a */
[----:B------:R1:W-:Y:S04]  /*1c880*/  @P5 STG.E desc[UR10][R148.64], R238 ;  /* 0x000000ee94005986 */ /* 0x0003e8000c10190a */
[----:B-1----:R-:W2:Y:S01]  /*1c890*/  LDL.LU R238, [R1+0xc4] ;  /* 0x0000c40001ee7983 */ /* 0x002ea20000300800 */
[----:B------:R-:W-:-:S02]  /*1c8a0*/  ISETP.LT.AND P2, PT, R15, UR26, !P2 ;  /* 0x0000001a0f007c0c */ /* 0x000fc4000d741270 */
[----:B------:R-:W-:Y:S01]  /*1c8b0*/  ISETP.LT.AND P0, PT, R14, UR22, !P4 ;  /* 0x000000160e007c0c */ /* 0x000fe2000e701270 */
[C---:B------:R-:W-:Y:S01]  /*1c8c0*/  IMAD.WIDE R148, R12.reuse, 0x4, R86 ;  /* 0x000000040c947825 */ /* 0x040fe200078e0256 */
[----:B------:R-:W-:Y:S01]  /*1c8d0*/  IADD3 R12, R12, UR28, RZ ;  /* 0x0000001c0c0c7c10 */ /* 0x000fe2000fffe0ff */
[----:B------:R-:W2:Y:S01]  /*1c8e0*/  LDL.LU R241, [R1+0xb4] ;  /* 0x0000b40001f17983 */ /* 0x000ea20000300800 */
[----:B------:R-:W-:Y:S01]  /*1c8f0*/  ISETP.LT.AND P6, PT, R17, UR20, !P4 ;  /* 0x0000001411007c0c */ /* 0x000fe2000e7c1270 */
[----:B------:R-:W-:Y:S01]  /*1c900*/  VIADD R0, R13, 0x3 ;  /* 0x000000030d007836 */ /* 0x000fe20000000000 */
[----:B------:R-:W-:Y:S01]  /*1c910*/  ISETP.LT.AND P5, PT, R16, UR18, !P4 ;  /* 0x0000001210007c0c */ /* 0x000fe2000e7a1270 */
[----:B------:R-:W2:Y:S01]  /*1c920*/  LDL.LU R242, [R1+0xa4] ;  /* 0x0000a40001f27983 */ /* 0x000ea20000300800 */
[----:B------:R-:W-:Y:S01]  /*1c930*/  ISETP.LT.AND P4, PT, R15, UR24, !P4 ;  /* 0x000000180f007c0c */ /* 0x000fe2000e781270 */
[----:B------:R-:W-:Y:S01]  /*1c940*/  IMAD.WIDE R214, R12, 0x4, R2 ;  /* 0x000000040cd67825 */ /* 0x000fe200078e0202 */
[----:B------:R-:W-:Y:S01]  /*1c950*/  ISETP.GE.AND P1, PT, R0, UR4, PT ;  /* 0x0000000400007c0c */ /* 0x000fe2000bf26270 */
[----:B------:R1:W-:Y:S01]  /*1c960*/  @P2 STG.E desc[UR10][R148.64], R240 ;  /* 0x000000f094002986 */ /* 0x0003e2000c10190a */
[----:B------:R-:W-:Y:S01]  /*1c970*/  ULDC UR4, c[0x0][0x22c] ;  /* 0x00008b0000047ab9 */ /* 0x000fe20000000800 */
[----:B------:R-:W-:-:S02]  /*1c980*/  IMAD.WIDE R212, R12, 0x4, R18 ;  /* 0x000000040cd47825 */ /* 0x000fc400078e0212 */
[----:B----4-:R-:W-:Y:S01]  /*1c990*/  @P0 STG.E desc[UR10][R214.64], R246 ;  /* 0x000000f6d6000986 */ /* 0x010fe2000c10190a */
[----:B------:R-:W-:Y:S01]  /*1c9a0*/  ISETP.LT.AND P0, PT, R14, UR30, !P1 ;  /* 0x0000001e0e007c0c */ /* 0x000fe2000cf01270 */
[C---:B------:R-:W-:Y:S02]  /*1c9b0*/  IMAD.WIDE R150, R12.reuse, 0x4, R84 ;  /* 0x000000040c967825 */ /* 0x040fe400078e0254 */
[----:B-1----:R-:W4:Y:S02]  /*1c9c0*/  LDL.LU R240, [R1+0x94] ;  /* 0x0000940001f07983 */ /* 0x002f240000300800 */
[C---:B------:R-:W-:Y:S01]  /*1c9d0*/  IMAD.WIDE R148, R12.reuse, 0x4, R86 ;  /* 0x000000040c947825 */ /* 0x040fe200078e0256 */
[----:B------:R-:W-:Y:S01]  /*1c9e0*/  IADD3 R12, R12, UR28, RZ ;  /* 0x0000001c0c0c7c10 */ /* 0x000fe2000fffe0ff */
[----:B------:R-:W-:Y:S04]  /*1c9f0*/  @P6 STG.E desc[UR10][R212.64], R244 ;  /* 0x000000f4d4006986 */ /* 0x000fe8000c10190a */
[----:B---3--:R-:W-:Y:S04]  /*1ca00*/  @P5 STG.E desc[UR10][R150.64], R243 ;  /* 0x000000f396005986 */ /* 0x008fe8000c10190a */
[----:B------:R1:W-:Y:S02]  /*1ca10*/  @P4 STG.E desc[UR10][R148.64], R237 ;  /* 0x000000ed94004986 */ /* 0x0003e4000c10190a */
[----:B-1----:R-:W-:-:S02]  /*1ca20*/  IMAD.WIDE R148, R12, 0x4, R2 ;  /* 0x000000040c947825 */ /* 0x002fc400078e0202 */
[----:B------:R-:W3:Y:S04]  /*1ca30*/  LDL.LU R237, [R1+0xf8] ;  /* 0x0000f80001ed7983 */ /* 0x000ee80000300800 */
[----:B--2---:R1:W-:Y:S04]  /*1ca40*/  @P0 STG.E desc[UR10][R148.64], R238 ;  /* 0x000000ee94000986 */ /* 0x0043e8000c10190a */
[----:B-1----:R-:W2:Y:S01]  /*1ca50*/  LDL.LU R238, [R1+0xe8] ;  /* 0x0000e80001ee7983 */ /* 0x002ea20000300800 */
[C---:B------:R-:W-:Y:S01]  /*1ca60*/  VIADD R0, R13.reuse, 0x4 ;  /* 0x000000040d007836 */ /* 0x040fe20000000000 */
[----:B------:R-:W-:Y:S01]  /*1ca70*/  ISETP.LT.AND P5, PT, R16, UR6, !P1 ;  /* 0x0000000610007c0c */ /* 0x000fe2000cfa1270 */
[----:B------:R-:W-:Y:S01]  /*1ca80*/  IMAD.WIDE R214, R12, 0x4, R18 ;  /* 0x000000040cd67825 */ /* 0x000fe200078e0212 */
[----:B------:R-:W2:Y:S01]  /*1ca90*/  LDL.LU R243, [R1+0xd8] ;  /* 0x0000d80001f37983 */ /* 0x000ea20000300800 */
[----:B------:R-:W-:Y:S01]  /*1caa0*/  ULDC UR6, c[0x0][0x228] ;  /* 0x00008a0000067ab9 */ /* 0x000fe20000000800 */
[----:B------:R-:W-:Y:S01]  /*1cab0*/  ISETP.GE.AND P3, PT, R0, UR4, PT ;  /* 0x0000000400007c0c */ /* 0x000fe2000bf66270 */
[----:B------:R-:W-:Y:S01]  /*1cac0*/  VIADD R0, R13, 0x5 ;  /* 0x000000050d007836 */ /* 0x000fe20000000000 */
[----:B------:R-:W-:-:S04]  /*1cad0*/  ULDC UR4, c[0x0][0x22c] ;  /* 0x00008b0000047ab9 */ /* 0x000fc80000000800 */
[----:B------:R-:W-:Y:S01]  /*1cae0*/  ISETP.GE.AND P2, PT, R0, UR4, PT ;  /* 0x0000000400007c0c */ /* 0x000fe2000bf46270 */
[----:B------:R-:W-:Y:S02]  /*1caf0*/  ULDC UR4, c[0x0][0x228] ;  /* 0x00008a0000047ab9 */ /* 0x000fe40000000800 */
[----:B------:R-:W-:Y:S01]  /*1cb00*/  ISETP.LT.AND P4, PT, R17, UR4, !P1 ;  /* 0x0000000411007c0c */ /* 0x000fe2000cf81270 */
[C---:B------:R-:W-:Y:S01]  /*1cb10*/  IMAD.WIDE R212, R12.reuse, 0x4, R84 ;  /* 0x000000040cd47825 */ /* 0x040fe200078e0254 */
[----:B------:R-:W-:Y:S01]  /*1cb20*/  ISETP.LT.AND P1, PT, R15, UR8, !P1 ;  /* 0x000000080f007c0c */ /* 0x000fe2000cf21270 */
[----:B------:R-:W-:Y:S02]  /*1cb30*/  ULDC UR4, c[0x0][0x22c] ;  /* 0x00008b0000047ab9 */ /* 0x000fe40000000800 */
[----:B------:R-:W-:Y:S01]  /*1cb40*/  IMAD.WIDE R150, R12, 0x4, R86 ;  /* 0x000000040c967825 */ /* 0x000fe200078e0256 */
[----:B------:R-:W-:Y:S01]  /*1cb50*/  ISETP.LT.AND P6, PT, R14, UR12, !P3 ;  /* 0x0000000c0e007c0c */ /* 0x000fe2000dfc1270 */
[----:B------:R-:W-:Y:S01]  /*1cb60*/  ULDC UR8, c[0x0][0x228] ;  /* 0x00008a0000087ab9 */ /* 0x000fe20000000800 */
[----:B------:R-:W-:Y:S01]  /*1cb70*/  ISETP.GE.AND P0, PT, R228, UR4, PT ;  /* 0x00000004e4007c0c */ /* 0x000fe2000bf06270 */
[----:B------:R-:W-:Y:S01]  /*1cb80*/  ULDC UR4, c[0x0][0x228] ;  /* 0x00008a0000047ab9 */ /* 0x000fe20000000800 */
[----:B------:R-:W-:Y:S01]  /*1cb90*/  IADD3 R0, R12, UR28, RZ ;  /* 0x0000001c0c007c10 */ /* 0x000fe2000fffe0ff */
[----:B------:R-:W-:-:S02]  /*1cba0*/  ULDC UR12, c[0x0][0x228] ;  /* 0x00008a00000c7ab9 */ /* 0x000fc40000000800 */
[----:B------:R1:W-:Y:S04]  /*1cbb0*/  @P4 STG.E desc[UR10][R214.64], R241 ;  /* 0x000000f1d6004986 */ /* 0x0003e8000c10190a */
[----:B------:R3:W-:Y:S04]  /*1cbc0*/  @P5 STG.E desc[UR10][R212.64], R242 ;  /* 0x000000f2d4005986 */ /* 0x0007e8000c10190a */
[----:B----4-:R4:W-:Y:S04]  /*1cbd0*/  @P1 STG.E desc[UR10][R150.64], R240 ;  /* 0x000000f096001986 */ /* 0x0109e8000c10190a */
[----:B-1----:R-:W2:Y:S01]  /*1cbe0*/  LDL.LU R241, [R1+0xc8] ;  /* 0x0000c80001f17983 */ /* 0x002ea20000300800 */
[----:B------:R-:W-:Y:S01]  /*1cbf0*/  ISETP.LT.AND P1, PT, R17, UR4, !P3 ;  /* 0x0000000411007c0c */ /* 0x000fe2000df21270 */
[----:B------:R-:W-:-:S02]  /*1cc00*/  ULDC UR4, c[0x0][0x228] ;  /* 0x00008a0000047ab9 */ /* 0x000fc40000000800 */
[----:B---3--:R-:W3:Y:S01]  /*1cc10*/  LDL.LU R242, [R1+0xb8] ;  /* 0x0000b80001f27983 */ /* 0x008ee20000300800 */
[----:B------:R-:W-:Y:S01]  /*1cc20*/  ISETP.LT.AND P4, PT, R16, UR4, !P3 ;  /* 0x0000000410007c0c */ /* 0x000fe2000df81270 */
[----:B------:R-:W-:Y:S01]  /*1cc30*/  IMAD.WIDE R148, R0, 0x4, R2 ;  /* 0x0000000400947825 */ /* 0x000fe200078e0202 */
[----:B------:R-:W-:Y:S01]  /*1cc40*/  ISETP.LT.AND P5, PT, R14, UR8, !P2 ;  /* 0x000000080e007c0c */ /* 0x000fe2000d7a1270 */
[----:B----4-:R-:W4:Y:S02]  /*1cc50*/  LDL.LU R240, [R1+0xa8] ;  /* 0x0000a80001f07983 */ /* 0x010f240000300800 */
[C---:B------:R-:W-:Y:S01]  /*1cc60*/  IMAD.WIDE R150, R0.reuse, 0x4, R84 ;  /* 0x0000000400967825 */ /* 0x040fe200078e0254 */
[----:B------:R-:W-:Y:S01]  /*1cc70*/  ISETP.LT.AND P3, PT, R15, UR6, !P3 ;  /* 0x000000060f007c0c */ /* 0x000fe2000df61270 */
[----:B------:R1:W-:Y:S01]  /*1cc80*/  @P6 STG.E desc[UR10][R148.64], R239 ;  /* 0x000000ef94006986 */ /* 0x0003e2000c10190a */
[----:B------:R-:W-:Y:S01]  /*1cc90*/  ULDC UR4, c[0x0][0x22c] ;  /* 0x00008b0000047ab9 */ /* 0x000fe20000000800 */
[----:B------:R-:W-:Y:S01]  /*1cca0*/  VIADD R212, R13, 0x7 ;  /* 0x000000070dd47836 */ /* 0x000fe20000000000 */
[C---:B------:R-:W-:Y:S01]  /*1ccb0*/  IADD3 R12, R0.reuse, UR28, RZ ;  /* 0x0000001c000c7c10 */ /* 0x040fe2000fffe0ff */
[----:B------:R-:W4:Y:S01]  /*1ccc0*/  LDL.LU R244, [R1+0x98] ;  /* 0x0000980001f47983 */ /* 0x000f220000300800 */
[----:B------:R-:W-:Y:S01]  /*1ccd0*/  ULDC UR6, c[0x0][0x228] ;  /* 0x00008a0000067ab9 */ /* 0x000fe20000000800 */
[----:B------:R-:W-:Y:S01]  /*1cce0*/  ULDC UR8, c[0x0][0x228] ;  /* 0x00008a0000087ab9 */ /* 0x000fe20000000800 */
[----:B-1----:R-:W-:Y:S01]  /*1ccf0*/  IMAD.WIDE R148, R0, 0x4, R18 ;  /* 0x0000000400947825 */ /* 0x002fe200078e0212 */
[----:B------:R-:W4:Y:S04]  /*1cd00*/  LDL.LU R239, [R1+0x10c] ;  /* 0x00010c0001ef7983 */ /* 0x000f280000300800 */
[----:B------:R1:W-:Y:S04]  /*1cd10*/  @P1 STG.E desc[UR10][R148.64], R237 ;  /* 0x000000ed94001986 */ /* 0x0003e8000c10190a */
[----:B-1----:R-:W4:Y:S04]  /*1cd20*/  LDL.LU R237, [R1+0xfc] ;  /* 0x0000fc0001ed7983 */ /* 0x002f280000300800 */
[----:B--2---:R1:W-:Y:S04]  /*1cd30*/  @P4 STG.E desc[UR10][R150.64], R238 ;  /* 0x000000ee96004986 */ /* 0x0043e8000c10190a */
[----:B-1----:R-:W2:Y:S01]  /*1cd40*/  LDL.LU R238, [R1+0xec] ;  /* 0x0000ec0001ee7983 */ /* 0x002ea20000300800 */
[----:B------:R-:W-:-:S02]  /*1cd50*/  ISETP.LT.AND P6, PT, R17, UR12, !P2 ;  /* 0x0000000c11007c0c */ /* 0x000fc4000d7c1270 */
[----:B------:R-:W-:Y:S01]  /*1cd60*/  ISETP.GE.AND P1, PT, R212, UR4, PT ;  /* 0x00000004d4007c0c */ /* 0x000fe2000bf26270 */
[----:B------:R-:W-:Y:S01]  /*1cd70*/  ULDC UR4, c[0x0][0x228] ;  /* 0x00008a0000047ab9 */ /* 0x000fe20000000800 */
[----:B------:R-:W-:Y:S01]  /*1cd80*/  IMAD.WIDE R212, R0, 0x4, R86 ;  /* 0x0000000400d47825 */ /* 0x000fe200078e0256 */
[----:B------:R-:W-:Y:S01]  /*1cd90*/  ISETP.LT.AND P4, PT, R16, UR4, !P2 ;  /* 0x0000000410007c0c */ /* 0x000fe2000d781270 */
[----:B------:R-:W-:Y:S01]  /*1cda0*/  ULDC UR4, c[0x0][0x228] ;  /* 0x00008a0000047ab9 */ /* 0x000fe20000000800 */
[----:B------:R-:W-:Y:S01]  /*1cdb0*/  ULDC UR12, c[0x0][0x228] ;  /* 0x00008a00000c7ab9 */ /* 0x000fe20000000800 */
[C---:B------:R-:W-:Y:S01]  /*1cdc0*/  IMAD.WIDE R150, R12.reuse, 0x4, R2 ;  /* 0x000000040c967825 */ /* 0x040fe200078e0202 */
[----:B------:R1:W-:Y:S03]  /*1cdd0*/  @P3 STG.E desc[UR10][R212.64], R243 ;  /* 0x000000f3d4003986 */ /* 0x0003e6000c10190a */
[----:B------:R-:W-:Y:S01]  /*1cde0*/  IMAD.WIDE R148, R12, 0x4, R18 ;  /* 0x000000040c947825 */ /* 0x000fe200078e0212 */
[----:B------:R-:W-:Y:S01]  /*1cdf0*/  ISETP.LT.AND P2, PT, R15, UR4, !P2 ;  /* 0x000000040f007c0c */ /* 0x000fe2000d741270 */
[----:B------:R-:W-:Y:S01]  /*1ce00*/  ULDC UR4, c[0x0][0x22c] ;  /* 0x00008b0000047ab9 */ /* 0x000fe20000000800 */
[----:B------:R-:W-:Y:S01]  /*1ce10*/  ISETP.LT.AND P3, PT, R14, UR6, !P0 ;  /* 0x000000060e007c0c */ /* 0x000fe2000c761270 */
[----:B------:R-:W-:-:S02]  /*1ce20*/  VIADD R214, R12, UR28 ;  /* 0x0000001c0cd67c36 */ /* 0x000fc40008000000 */
[----:B------:R-:W-:Y:S01]  /*1ce30*/  IMAD.WIDE R228, R12, 0x4, R86 ;  /* 0x000000040ce47825 */ /* 0x000fe200078e0256 */
[----:B------:R-:W-:Y:S01]  /*1ce40*/  IADD3 R0, R13, 0x8, RZ ;  /* 0x000000080d007810 */ /* 0x000fe20007ffe0ff */
[----:B------:R-:W-:Y:S01]  /*1ce50*/  ULDC UR6, c[0x0][0x228] ;  /* 0x00008a0000067ab9 */ /* 0x000fe20000000800 */
[----:B-1----:R-:W2:Y:S04]  /*1ce60*/  LDL.LU R243, [R1+0xdc] ;  /* 0x0000dc0001f37983 */ /* 0x002ea80000300800 */
[----:B------:R1:W-:Y:S04]  /*1ce70*/  @P5 STG.E desc[UR10][R150.64], R241 ;  /* 0x000000f196005986 */ /* 0x0003e8000c10190a */
[----:B---3--:R3:W-:Y:S01]  /*1ce80*/  @P6 STG.E desc[UR10][R148.64], R242 ;  /* 0x000000f294006986 */ /* 0x0087e2000c10190a */
[----:B------:R-:W-:Y:S01]  /*1ce90*/  ISETP.LT.AND P5, PT, R17, UR8, !P0 ;  /* 0x0000000811007c0c */ /* 0x000fe2000c7a1270 */
[----:B------:R-:W-:Y:S01]  /*1cea0*/  IMAD.WIDE R212, R214, 0x4, R2 ;  /* 0x00000004d6d47825 */ /* 0x000fe200078e0202 */
[----:B------:R-:W-:Y:S01]  /*1ceb0*/  ISETP.LT.AND P6, PT, R16, UR12, !P0 ;  /* 0x0000000c10007c0c */ /* 0x000fe2000c7c1270 */
[----:B------:R-:W-:Y:S01]  /*1cec0*/  ULDC UR8, c[0x0][0x228] ;  /* 0x00008a0000087ab9 */ /* 0x000fe20000000800 */
[----:B------:R-:W-:Y:S01]  /*1ced0*/  ULDC UR12, c[0x0][0x228] ;  /* 0x00008a00000c7ab9 */ /* 0x000fe20000000800 */
[----:B-1----:R-:W2:Y:S01]  /*1cee0*/  LDL.LU R241, [R1+0xcc] ;  /* 0x0000cc0001f17983 */ /* 0x002ea20000300800 */
[----:B---3--:R-:W-:-:S03]  /*1cef0*/  IMAD.WIDE R148, R12, 0x4, R84 ;  /* 0x000000040c947825 */ /* 0x008fc600078e0254 */
[----:B------:R-:W3:Y:S04]  /*1cf00*/  LDL.LU R242, [R1+0xbc] ;  /* 0x0000bc0001f27983 */ /* 0x000ee80000300800 */
[----:B----4-:R1:W-:Y:S01]  /*1cf10*/  @P4 STG.E desc[UR10][R148.64], R240 ;  /* 0x000000f094004986 */ /* 0x0103e2000c10190a */
[----:B------:R-:W-:-:S03]  /*1cf20*/  IMAD.WIDE R150, R214, 0x4, R18 ;  /* 0x00000004d6967825 */ /* 0x000fc600078e0212 */
[----:B-1----:R-:W4:Y:S01]  /*1cf30*/  LDL.LU R240, [R1+0xac] ;  /* 0x0000ac0001f07983 */ /* 0x002f220000300800 */
[----:B------:R-:W-:-:S03]  /*1cf40*/  IMAD.WIDE R148, R214, 0x4, R84 ;  /* 0x00000004d6947825 */ /* 0x000fc600078e0254 */
[----:B------:R-:W-:Y:S04]  /*1cf50*/  @P2 STG.E desc[UR10][R228.64], R244 ;  /* 0x000000f4e4002986 */ /* 0x000fe8000c10190a */
[----:B------:R1:W-:Y:S04]  /*1cf60*/  @P3 STG.E desc[UR10][R212.64], R239 ;  /* 0x000000efd4003986 */ /* 0x0003e8000c10190a */
[----:B------:R1:W-:Y:S04]  /*1cf70*/  @P5 STG.E desc[UR10][R150.64], R237 ;  /* 0x000000ed96005986 */ /* 0x0003e8000c10190a */
[----:B-1----:R-:W4:Y:S04]  /*1cf80*/  LDL.LU R239, [R1+0x9c] ;  /* 0x00009c0001ef7983 */ /* 0x002f280000300800 */
[----:B------:R-:W4:Y:S04]  /*1cf90*/  LDL.LU R237, [R1+0x80] ;  /* 0x0000800001ed7983 */ /* 0x000f280000300800 */
[----:B--2---:R1:W-:Y:S04]  /*1cfa0*/  @P6 STG.E desc[UR10][R148.64], R238 ;  /* 0x000000ee94006986 */ /* 0x0043e8000c10190a */
[----:B-1----:R-:W2:Y:S01]  /*1cfb0*/  LDL.LU R238, [R1] ;  /* 0x0000000001ee7983 */ /* 0x002ea20000300800 */
[----:B------:R-:W-:Y:S01]  /*1cfc0*/  ISETP.GE.AND P4, PT, R0, UR4, PT ;  /* 0x0000000400007c0c */ /* 0x000fe2000bf86270 */
[----:B------:R-:W-:-:S02]  /*1cfd0*/  ULDC UR4, c[0x0][0x228] ;  /* 0x00008a0000047ab9 */ /* 0x000fc40000000800 */
[----:B------:R-:W-:Y:S01]  /*1cfe0*/  ISETP.LT.AND P3, PT, R15, UR4, !P0 ;  /* 0x000000040f007c0c */ /* 0x000fe2000c761270 */
[----:B------:R-:W-:Y:S01]  /*1cff0*/  VIADD R0, R13, 0x9 ;  /* 0x000000090d007836 */ /* 0x000fe20000000000 */
[----:B------:R-:W-:Y:S01]  /*1d000*/  ISETP.LT.AND P0, PT, R14, UR6, !P1 ;  /* 0x000000060e007c0c */ /* 0x000fe2000cf01270 */
[----:B------:R-:W-:Y:S01]  /*1d010*/  ULDC UR4, c[0x0][0x22c] ;  /* 0x00008b0000047ab9 */ /* 0x000fe20000000800 */
[----:B------:R-:W-:Y:S01]  /*1d020*/  ISETP.LT.AND P5, PT, R17, UR8, !P1 ;  /* 0x0000000811007c0c */ /* 0x000fe2000cfa1270 */
[----:B------:R-:W-:Y:S01]  /*1d030*/  ULDC UR6, c[0x0][0x228] ;  /* 0x00008a0000067ab9 */ /* 0x000fe20000000800 */
[----:B------:R-:W-:Y:S01]  /*1d040*/  ISETP.LT.AND P6, PT, R16, UR12, !P1 ;  /* 0x0000000c10007c0c */ /* 0x000fe2000cfc1270 */
[----:B------:R-:W-:Y:S01]  /*1d050*/  ULDC UR8, c[0x0][0x228] ;  /* 0x00008a0000087ab9 */ /* 0x000fe20000000800 */
[C---:B------:R-:W-:Y:S01]  /*1d060*/  IADD3 R229, R214.reuse, UR28, RZ ;  /* 0x0000001cd6e57c10 */ /* 0x040fe2000fffe0ff */
[----:B------:R-:W-:Y:S01]  /*1d070*/  IMAD.WIDE R214, R214, 0x4, R86 ;  /* 0x00000004d6d67825 */ /* 0x000fe200078e0256 */
[----:B------:R-:W-:Y:S01]  /*1d080*/  ISETP.GE.AND P2, PT, R0, UR4, PT ;  /* 0x0000000400007c0c */ /* 0x000fe2000bf46270 */
[----:B------:R-:W-:Y:S01]  /*1d090*/  ULDC UR4, c[0x0][0x22c] ;  /* 0x00008b0000047ab9 */ /* 0x000fe20000000800 */
[----:B------:R-:W-:Y:S01]  /*1d0a0*/  ULDC UR12, c[0x0][0x228] ;  /* 0x00008a00000c7ab9 */ /* 0x000fe20000000800 */
[----:B------:R-:W-:Y:S01]  /*1d0b0*/  VIADD R0, R13, 0xa ;  /* 0x0000000a0d007836 */ /* 0x000fe20000000000 */
[----:B------:R-:W-:Y:S01]  /*1d0c0*/  @P3 STG.E desc[UR10][R214.64], R243 ;  /* 0x000000f3d6003986 */ /* 0x000fe2000c10190a */
[----:B------:R-:W-:-:S03]  /*1d0d0*/  IMAD.WIDE R212, R229, 0x4, R2 ;  /* 0x00000004e5d47825 */ /* 0x000fc600078e0202 */
[----:B------:R-:W-:Y:S01]  /*1d0e0*/  ISETP.GE.AND P3, PT, R0, UR4, PT ;  /* 0x0000000400007c0c */ /* 0x000fe2000bf66270 */
[----:B------:R-:W-:Y:S01]  /*1d0f0*/  IMAD.WIDE R150, R229, 0x4, R18 ;  /* 0x00000004e5967825 */ /* 0x000fe200078e0212 */
[----:B------:R-:W-:-:S03]  /*1d100*/  ULDC UR4, c[0x0][0x228] ;  /* 0x00008a0000047ab9 */ /* 0x000fc60000000800 */
[----:B------:R-:W-:Y:S01]  /*1d110*/  IMAD.WIDE R148, R229, 0x4, R84 ;  /* 0x00000004e5947825 */ /* 0x000fe200078e0254 */
[----:B------:R-:W-:Y:S01]  /*1d120*/  ISETP.LT.AND P1, PT, R15, UR4, !P1 ;  /* 0x000000040f007c0c */ /* 0x000fe2000cf21270 */
[----:B------:R-:W-:Y:S01]  /*1d130*/  @P0 STG.E desc[UR10][R212.64], R241 ;  /* 0x000000f1d4000986 */ /* 0x000fe2000c10190a */
[----:B------:R-:W-:Y:S02]  /*1d140*/  ULDC UR4, c[0x0][0x228] ;  /* 0x00008a0000047ab9 */ /* 0x000fe40000000800 */
[----:B------:R-:W-:Y:S01]  /*1d150*/  ISETP.LT.AND P0, PT, R14, UR4, !P4 ;  /* 0x000000040e007c0c */ /* 0x000fe2000e701270 */
[----:B---3--:R1:W-:Y:S01]  /*1d160*/  @P5 STG.E desc[UR10][R150.64], R242 ;  /* 0x000000f296005986 */ /* 0x0083e2000c10190a */
[----:B------:R-:W-:Y:S01]  /*1d170*/  VIADD R231, R229, UR28 ;  /* 0x0000001ce5e77c36 */ /* 0x000fe20008000000 */
[----:B------:R-:W-:Y:S02]  /*1d180*/  ULDC UR4, c[0x0][0x228] ;  /* 0x00008a0000047ab9 */ /* 0x000fe40000000800 */
[----:B----4-:R3:W-:Y:S01]  /*1d190*/  @P6 STG.E desc[UR10][R148.64], R240 ;  /* 0x000000f094006986 */ /* 0x0107e2000c10190a */
[----:B------:R-:W-:Y:S01]  /*1d1a0*/  ISETP.LT.AND P6, PT, R17, UR6, !P4 ;  /* 0x0000000611007c0c */ /* 0x000fe2000e7c1270 */
[----:B-1----:R-:W-:-:S04]  /*1d1b0*/  IMAD.WIDE R150, R229, 0x4, R86 ;  /* 0x00000004e5967825 */ /* 0x002fc800078e0256 */
[----:B------:R-:W-:Y:S01]  /*1d1c0*/  IMAD.WIDE R212, R231, 0x4, R18 ;  /* 0x00000004e7d47825 */ /* 0x000fe200078e0212 */
[----:B------:R-:W-:Y:S01]  /*1d1d0*/  ISETP.LT.AND P5, PT, R16, UR4, !P4 ;  /* 0x0000000410007c0c */ /* 0x000fe2000e7a1270 */
[----:B------:R-:W-:Y:S01]  /*1d1e0*/  ULDC UR4, c[0x0][0x22c] ;  /* 0x00008b0000047ab9 */ /* 0x000fe20000000800 */
[----:B------:R-:W-:Y:S01]  /*1d1f0*/  IADD3 R0, R13, 0xb, RZ ;  /* 0x0000000b0d007810 */ /* 0x000fe20007ffe0ff */
[----:B------:R-:W-:Y:S01]  /*1d200*/  IMAD.WIDE R214, R231, 0x4, R84 ;  /* 0x00000004e7d67825 */ /* 0x000fe200078e0254 */
[----:B------:R-:W-:-:S03]  /*1d210*/  ULDC UR6, c[0x0][0x228] ;  /* 0x00008a0000067ab9 */ /* 0x000fc60000000800 */
[----:B---3--:R-:W-:Y:S01]  /*1d220*/  IMAD.WIDE R148, R231, 0x4, R2 ;  /* 0x00000004e7947825 */ /* 0x008fe200078e0202 */
[----:B------:R1:W-:Y:S04]  /*1d230*/  @P1 STG.E desc[UR10][R150.64], R239 ;  /* 0x000000ef96001986 */ /* 0x0003e8000c10190a */
[----:B------:R-:W-:Y:S04]  /*1d240*/  @P0 STG.E desc[UR10][R148.64], R237 ;  /* 0x000000ed94000986 */ /* 0x000fe8000c10190a */
[----:B-1----:R-:W3:Y:S04]  /*1d250*/  LDL.LU R239, [R1+0x84] ;  /* 0x0000840001ef7983 */ /* 0x002ee80000300800 */
[----:B--2---:R1:W-:Y:S04]  /*1d260*/  @P6 STG.E desc[UR10][R212.64], R238 ;  /* 0x000000eed4006986 */ /* 0x0043e8000c10190a */
[----:B-1----:R-:W2:Y:S01]  /*1d270*/  LDL.LU R238, [R1+0x4] ;  /* 0x0000040001ee7983 */ /* 0x002ea20000300800 */
[----:B------:R-:W-:Y:S01]  /*1d280*/  ISETP.LT.AND P4, PT, R15, UR8, !P4 ;  /* 0x000000080f007c0c */ /* 0x000fe2000e781270 */
[----:B------:R-:W-:Y:S01]  /*1d290*/  IMAD.WIDE R228, R231, 0x4, R86 ;  /* 0x00000004e7e47825 */ /* 0x000fe200078e0256 */
[----:B------:R-:W-:Y:S01]  /*1d2a0*/  ISETP.GE.AND P1, PT, R0, UR4, PT ;  /* 0x0000000400007c0c */ /* 0x000fe2000bf26270 */
[----:B------:R-:W-:Y:S01]  /*1d2b0*/  ULDC UR4, c[0x0][0x228] ;  /* 0x00008a0000047ab9 */ /* 0x000fe20000000800 */
[----:B------:R-:W-:Y:S01]  /*1d2c0*/  @P5 STG.E desc[UR10][R214.64], R248 ;  /* 0x000000f8d6005986 */ /* 0x000fe2000c10190a */
[----:B------:R-:W-:Y:S01]  /*1d2d0*/  ISETP.LT.AND P0, PT, R14, UR4, !P2 ;  /* 0x000000040e007c0c */ /* 0x000fe2000d701270 */
[----:B------:R-:W-:Y:S01]  /*1d2e0*/  ULDC UR4, c[0x0][0x228] ;  /* 0x00008a0000047ab9 */ /* 0x000fe20000000800 */
[----:B------:R-:W-:Y:S01]  /*1d2f0*/  ULDC UR8, c[0x0][0x228] ;  /* 0x00008a0000087ab9 */ /* 0x000fe20000000800 */
[----:B------:R-:W-:-:S02]  /*1d300*/  ISETP.LT.AND P5, PT, R16, UR6, !P2 ;  /* 0x0000000610007c0c */ /* 0x000fc4000d7a1270 */
[----:B------:R-:W-:Y:S01]  /*1d310*/  IADD3 R237, R231, UR28, RZ ;  /* 0x0000001ce7ed7c10 */ /* 0x000fe2000fffe0ff */
[----:B------:R-:W-:Y:S01]  /*1d320*/  VIADD R0, R13, 0xc ;  /* 0x0000000c0d007836 */ /* 0x000fe20000000000 */
[----:B------:R-:W-:Y:S01]  /*1d330*/  ISETP.LT.AND P6, PT, R14, UR12, !P3 ;  /* 0x0000000c0e007c0c */ /* 0x000fe2000dfc1270 */
[----:B------:R1:W-:Y:S01]  /*1d340*/  @P4 STG.E desc[UR10][R228.64], R8 ;  /* 0x00000008e4004986 */ /* 0x0003e2000c10190a */
[----:B------:R-:W-:Y:S01]  /*1d350*/  ISETP.LT.AND P4, PT, R17, UR4, !P2 ;  /* 0x0000000411007c0c */ /* 0x000fe2000d781270 */
[----:B------:R-:W-:Y:S01]  /*1d360*/  IMAD.WIDE R230, R237, 0x4, R2 ;  /* 0x00000004ede67825 */ /* 0x000fe200078e0202 */
[----:B------:R-:W-:Y:S01]  /*1d370*/  ISETP.LT.AND P2, PT, R15, UR8, !P2 ;  /* 0x000000080f007c0c */ /* 0x000fe2000d741270 */
[----:B------:R-:W-:Y:S01]  /*1d380*/  ULDC UR4, c[0x0][0x22c] ;  /* 0x00008b0000047ab9 */ /* 0x000fe20000000800 */
[----:B------:R-:W-:Y:S01]  /*1d390*/  ULDC UR6, c[0x0][0x228] ;  /* 0x00008a0000067ab9 */ /* 0x000fe20000000800 */
[C---:B------:R-:W-:Y:S01]  /*1d3a0*/  IMAD.WIDE R148, R237.reuse, 0x4, R18 ;  /* 0x00000004ed947825 */ /* 0x040fe200078e0212 */
[----:B------:R-:W-:Y:S03]  /*1d3b0*/  @P0 STG.E desc[UR10][R230.64], R4 ;  /* 0x00000004e6000986 */ /* 0x000fe6000c10190a */
[----:B------:R-:W-:Y:S01]  /*1d3c0*/  IMAD.WIDE R150, R237, 0x4, R84 ;  /* 0x00000004ed967825 */ /* 0x000fe200078e0254 */
[----:B------:R-:W-:Y:S01]  /*1d3d0*/  ISETP.GE.AND P0, PT, R0, UR4, PT ;  /* 0x0000000400007c0c */ /* 0x000fe2000bf06270 */
[----:B------:R-:W-:-:S02]  /*1d3e0*/  ULDC UR4, c[0x0][0x228] ;  /* 0x00008a0000047ab9 */ /* 0x000fc40000000800 */
[C---:B------:R-:W-:Y:S01]  /*1d3f0*/  IMAD.WIDE R212, R237.reuse, 0x4, R86 ;  /* 0x00000004edd47825 */ /* 0x040fe200078e0256 */
[----:B------:R4:W-:Y:S01]  /*1d400*/  @P4 STG.E desc[UR10][R148.64], R20 ;  /* 0x0000001494004986 */ /* 0x0009e2000c10190a */
[----:B-1----:R-:W-:Y:S01]  /*1d410*/  IADD3 R229, R237, UR28, RZ ;  /* 0x0000001cede57c10 */ /* 0x002fe2000fffe0ff */
[----:B------:R-:W-:Y:S01]  /*1d420*/  ULDC UR8, c[0x0][0x228] ;  /* 0x00008a0000087ab9 */ /* 0x000fe20000000800 */
[----:B------:R-:W-:Y:S01]  /*1d430*/  ULDC UR12, c[0x0][0x228] ;  /* 0x00008a00000c7ab9 */ /* 0x000fe20000000800 */
[----:B------:R-:W-:Y:S04]  /*1d440*/  @P5 STG.E desc[UR10][R150.64], R60 ;  /* 0x0000003c96005986 */ /* 0x000fe8000c10190a */
[----:B------:R-:W-:Y:S01]  /*1d450*/  @P2 STG.E desc[UR10][R212.64], R88 ;  /* 0x00000058d4002986 */ /* 0x000fe2000c10190a */
[----:B------:R-:W-:Y:S01]  /*1d460*/  ISETP.LT.AND P2, PT, R17, UR4, !P3 ;  /* 0x0000000411007c0c */ /* 0x000fe2000df41270 */
[----:B------:R-:W-:Y:S01]  /*1d470*/  IMAD.WIDE R214, R229, 0x4, R2 ;  /* 0x00000004e5d67825 */ /* 0x000fe200078e0202 */
[----:B------:R-:W-:-:S03]  /*1d480*/  ULDC UR4, c[0x0][0x228] ;  /* 0x00008a0000047ab9 */ /* 0x000fc60000000800 */
[----:B----4-:R-:W-:Y:S01]  /*1d490*/  IMAD.WIDE R148, R229, 0x4, R18 ;  /* 0x00000004e5947825 */ /* 0x010fe200078e0212 */
[----:B---3--:R1:W-:Y:S04]  /*1d4a0*/  @P6 STG.E desc[UR10][R214.64], R239 ;  /* 0x000000efd6006986 */ /* 0x0083e8000c10190a */
[----:B-1----:R-:W3:Y:S04]  /*1d4b0*/  LDL.LU R239, [R1+0x88] ;  /* 0x0000880001ef7983 */ /* 0x002ee80000300800 */
[----:B--2---:R1:W-:Y:S04]  /*1d4c0*/  @P2 STG.E desc[UR10][R148.64], R238 ;  /* 0x000000ee94002986 */ /* 0x0043e8000c10190a */
[----:B-1----:R-:W2:Y:S01]  /*1d4d0*/  LDL.LU R238, [R1+0x8] ;  /* 0x0000080001ee7983 */ /* 0x002ea20000300800 */
[----:B------:R-:W-:Y:S01]  /*1d4e0*/  ISETP.LT.AND P4, PT, R16, UR4, !P3 ;  /* 0x0000000410007c0c */ /* 0x000fe2000df81270 */
[----:B------:R-:W-:Y:S01]  /*1d4f0*/  VIADD R0, R13, 0xd ;  /* 0x0000000d0d007836 */ /* 0x000fe20000000000 */
[----:B------:R-:W-:Y:S01]  /*1d500*/  ISETP.LT.AND P3, PT, R15, UR6, !P3 ;  /* 0x000000060f007c0c */ /* 0x000fe2000df61270 */
[C---:B------:R-:W-:Y:S01]  /*1d510*/  IMAD.WIDE R150, R229.reuse, 0x4, R84 ;  /* 0x00000004e5967825 */ /* 0x040fe200078e0254 */
[----:B------:R-:W-:Y:S01]  /*1d520*/  ISETP.LT.AND P5, PT, R14, UR8, !P1 ;  /* 0x000000080e007c0c */ /* 0x000fe2000cfa1270 */
[----:B------:R-:W-:Y:S01]  /*1d530*/  ULDC UR4, c[0x0][0x22c] ;  /* 0x00008b0000047ab9 */ /* 0x000fe20000000800 */
[C---:B------:R-:W-:Y:S01]  /*1d540*/  IADD3 R231, R229.reuse, UR28, RZ ;  /* 0x0000001ce5e77c10 */ /* 0x040fe2000fffe0ff */
[----:B------:R-:W-:Y:S01]  /*1d550*/  IMAD.WIDE R212, R229, 0x4, R86 ;  /* 0x00000004e5d47825 */ /* 0x000fe200078e0256 */
[----:B------:R-:W-:Y:S01]  /*1d560*/  ISETP.GE.AND P2, PT, R0, UR4, PT ;  /* 0x0000000400007c0c */ /* 0x000fe2000bf46270 */
[----:B------:R-:W-:Y:S01]  /*1d570*/  ULDC UR4, c[0x0][0x228] ;  /* 0x00008a0000047ab9 */ /* 0x000fe20000000800 */
[----:B------:R-:W-:Y:S01]  /*1d580*/  ISETP.LT.AND P6, PT, R17, UR12, !P1 ;  /* 0x0000000c11007c0c */ /* 0x000fe2000cfc1270 */
[----:B------:R-:W-:Y:S01]  /*1d590*/  IMAD.WIDE R214, R231, 0x4, R2 ;  /* 0x00000004e7d67825 */ /* 0x000fe200078e0202 */
[----:B------:R-:W-:Y:S01]  /*1d5a0*/  ULDC UR6, c[0x0][0x228] ;  /* 0x00008a0000067ab9 */ /* 0x000fe20000000800 */
[----:B------:R-:W-:Y:S01]  /*1d5b0*/  @P4 STG.E desc[UR10][R150.64], R249 ;  /* 0x000000f996004986 */ /* 0x000fe2000c10190a */
[----:B------:R-:W-:Y:S01]  /*1d5c0*/  ISETP.LT.AND P4, PT, R16, UR4, !P1 ;  /* 0x0000000410007c0c */ /* 0x000fe2000cf81270 */
[----:B------:R-:W-:Y:S01]  /*1d5d0*/  ULDC UR4, c[0x0][0x228] ;  /* 0x00008a0000047ab9 */ /* 0x000fe20000000800 */
[----:B------:R-:W-:Y:S01]  /*1d5e0*/  ULDC UR8, c[0x0][0x228] ;  /* 0x00008a0000087ab9 */ /* 0x000fe20000000800 */
[----:B------:R1:W-:Y:S01]  /*1d5f0*/  @P3 STG.E desc[UR10][R212.64], R9 ;  /* 0x00000009d4003986 */ /* 0x0003e2000c10190a */
[----:B------:R-:W-:Y:S01]  /*1d600*/  ISETP.LT.AND P1, PT, R15, UR4, !P1 ;  /* 0x000000040f007c0c */ /* 0x000fe2000cf21270 */
[----:B------:R-:W-:Y:S01]  /*1d610*/  IMAD.WIDE R228, R231, 0x4, R18 ;  /* 0x00000004e7e47825 */ /* 0x000fe200078e0212 */
[----:B------:R-:W-:Y:S01]  /*1d620*/  ISETP.LT.AND P3, PT, R14, UR6, !P0 ;  /* 0x000000060e007c0c */ /* 0x000fe2000c761270 */
[----:B------:R4:W-:Y:S01]  /*1d630*/  @P5 STG.E desc[UR10][R214.64], R5 ;  /* 0x00000005d6005986 */ /* 0x0009e2000c10190a */
[----:B------:R-:W-:Y:S01]  /*1d640*/  ISETP.LT.AND P5, PT, R17, UR8, !P0 ;  /* 0x0000000811007c0c */ /* 0x000fe2000c7a1270 */
[----:B------:R-:W-:Y:S01]  /*1d650*/  IMAD.WIDE R148, R231, 0x4, R84 ;  /* 0x00000004e7947825 */ /* 0x000fe200078e0254 */
[----:B------:R-:W-:Y:S01]  /*1d660*/  ULDC UR12, c[0x0][0x228] ;  /* 0x00008a00000c7ab9 */ /* 0x000fe20000000800 */
[----:B------:R4:W-:Y:S01]  /*1d670*/  @P6 STG.E desc[UR10][R228.64], R21 ;  /* 0x00000015e4006986 */ /* 0x0009e2000c10190a */
[----:B------:R-:W-:Y:S01]  /*1d680*/  IADD3 R0, R13, 0xe, RZ ;  /* 0x0000000e0d007810 */ /* 0x000fe20007ffe0ff */
[----:B------:R-:W-:Y:S01]  /*1d690*/  ULDC UR4, c[0x0][0x22c] ;  /* 0x00008b0000047ab9 */ /* 0x000fe20000000800 */
[----:B------:R-:W-:Y:S01]  /*1d6a0*/  ULDC UR6, c[0x0][0x228] ;  /* 0x00008a0000067ab9 */ /* 0x000fe20000000800 */
[----:B-1----:R-:W-:-:S02]  /*1d6b0*/  VIADD R213, R231, UR28 ;  /* 0x0000001ce7d57c36 */ /* 0x002fc40008000000 */
[----:B----4-:R-:W-:Y:S01]  /*1d6c0*/  IMAD.WIDE R4, R231, 0x4, R86 ;  /* 0x00000004e7047825 */ /* 0x010fe200078e0256 */
[----:B------:R-:W-:Y:S01]  /*1d6d0*/  @P4 STG.E desc[UR10][R148.64], R61 ;  /* 0x0000003d94004986 */ /* 0x000fe2000c10190a */
[----:B------:R-:W-:Y:S02]  /*1d6e0*/  ULDC UR8, c[0x0][0x228] ;  /* 0x00008a0000087ab9 */ /* 0x000fe40000000800 */
[C---:B------:R-:W-:Y:S01]  /*1d6f0*/  IMAD.WIDE R8, R213.reuse, 0x4, R2 ;  /* 0x00000004d5087825 */ /* 0x040fe200078e0202 */
[----:B------:R-:W-:Y:S03]  /*1d700*/  @P1 STG.E desc[UR10][R4.64], R89 ;  /* 0x0000005904001986 */ /* 0x000fe6000c10190a */
[C---:B------:R-:W-:Y:S01]  /*1d710*/  IMAD.WIDE R20, R213.reuse, 0x4, R18 ;  /* 0x00000004d5147825 */ /* 0x040fe200078e0212 */
[----:B---3--:R1:W-:Y:S04]  /*1d720*/  @P3 STG.E desc[UR10][R8.64], R239 ;  /* 0x000000ef08003986 */ /* 0x0083e8000c10190a */
[----:B-1----:R-:W3:Y:S04]  /*1d730*/  LDL.LU R239, [R1+0x8c] ;  /* 0x00008c0001ef7983 */ /* 0x002ee80000300800 */
[----:B--2---:R1:W-:Y:S04]  /*1d740*/  @P5 STG.E desc[UR10][R20.64], R238 ;  /* 0x000000ee14005986 */ /* 0x0043e8000c10190a */
[----:B-1----:R-:W2:Y:S01]  /*1d750*/  LDL.LU R238, [R1+0xc] ;  /* 0x00000c0001ee7983 */ /* 0x002ea20000300800 */
[----:B------:R-:W-:Y:S01]  /*1d760*/  ISETP.LT.AND P6, PT, R16, UR12, !P0 ;  /* 0x0000000c10007c0c */ /* 0x000fe2000c7c1270 */
[----:B------:R-:W-:Y:S01]  /*1d770*/  IMAD.WIDE R150, R213, 0x4, R84 ;  /* 0x00000004d5967825 */ /* 0x000fe200078e0254 */
[----:B------:R-:W-:Y:S01]  /*1d780*/  ISETP.GE.AND P4, PT, R0, UR4, PT ;  /* 0x0000000400007c0c */ /* 0x000fe2000bf86270 */
[----:B------:R-:W-:Y:S01]  /*1d790*/  ULDC UR4, c[0x0][0x228] ;  /* 0x00008a0000047ab9 */ /* 0x000fe20000000800 */
[----:B------:R-:W-:Y:S01]  /*1d7a0*/  ULDC UR12, c[0x0][0x228] ;  /* 0x00008a00000c7ab9 */ /* 0x000fe20000000800 */
[----:B------:R-:W-:Y:S01]  /*1d7b0*/  ISETP.LT.AND P3, PT, R15, UR4, !P0 ;  /* 0x000000040f007c0c */ /* 0x000fe2000c761270 */
[----:B------:R-:W-:Y:S01]  /*1d7c0*/  VIADD R0, R13, 0xf ;  /* 0x0000000f0d007836 */ /* 0x000fe20000000000 */
[----:B------:R-:W-:Y:S01]  /*1d7d0*/  ULDC UR4, c[0x0][0x22c] ;  /* 0x00008b0000047ab9 */ /* 0x000fe20000000800 */
[----:B------:R-:W-:Y:S01]  /*1d7e0*/  ISETP.LT.AND P0, PT, R14, UR6, !P2 ;  /* 0x000000060e007c0c */ /* 0x000fe2000d701270 */
[----:B------:R-:W-:Y:S01]  /*1d7f0*/  IMAD.WIDE R4, R213, 0x4, R86 ;  /* 0x00000004d5047825 */ /* 0x000fe200078e0256 */
[----:B------:R-:W-:Y:S01]  /*1d800*/  ISETP.LT.AND P5, PT, R17, UR8, !P2 ;  /* 0x0000000811007c0c */ /* 0x000fe2000d7a1270 */
[----:B------:R-:W-:Y:S01]  /*1d810*/  ULDC UR6, c[0x0][0x228] ;  /* 0x00008a0000067ab9 */ /* 0x000fe20000000800 */
[----:B------:R-:W-:Y:S01]  /*1d820*/  ISETP.GE.AND P1, PT, R0, UR4, PT ;  /* 0x0000000400007c0c */ /* 0x000fe2000bf26270 */
[----:B------:R-:W-:Y:S01]  /*1d830*/  @P6 STG.E desc[UR10][R150.64], R250 ;  /* 0x000000fa96006986 */ /* 0x000fe2000c10190a */
[----:B------:R-:W-:Y:S01]  /*1d840*/  ISETP.LT.AND P6, PT, R16, UR12, !P2 ;  /* 0x0000000c10007c0c */ /* 0x000fe2000d7c1270 */
[----:B------:R-:W-:Y:S01]  /*1d850*/  VIADD R0, R13, 0x10 ;  /* 0x000000100d007836 */ /* 0x000fe20000000000 */
[----:B------:R-:W-:Y:S01]  /*1d860*/  IADD3 R89, R213, UR28, RZ ;  /* 0x0000001cd5597c10 */ /* 0x000fe2000fffe0ff */
[----:B------:R-:W-:Y:S01]  /*1d870*/  ULDC UR4, c[0x0][0x22c] ;  /* 0x00008b0000047ab9 */ /* 0x000fe20000000800 */
[----:B------:R1:W-:Y:S01]  /*1d880*/  @P3 STG.E desc[UR10][R4.64], R10 ;  /* 0x0000000a04003986 */ /* 0x0003e2000c10190a */
[----:B------:R-:W-:Y:S01]  /*1d890*/  ULDC UR8, c[0x0][0x228] ;  /* 0x00008a0000087ab9 */ /* 0x000fe20000000800 */
[----:B------:R-:W-:Y:S01]  /*1d8a0*/  ISETP.GE.AND P3, PT, R0, UR4, PT ;  /* 0x0000000400007c0c */ /* 0x000fe2000bf66270 */
[----:B------:R-:W-:Y:S01]  /*1d8b0*/  IMAD.WIDE R8, R89, 0x4, R2 ;  /* 0x0000000459087825 */ /* 0x000fe200078e0202 */
[----:B------:R-:W-:Y:S01]  /*1d8c0*/  ULDC UR4, c[0x0][0x228] ;  /* 0x00008a0000047ab9 */ /* 0x000fe20000000800 */
[----:B------:R-:W-:-:S02]  /*1d8d0*/  ULDC UR12, c[0x0][0x228] ;  /* 0x00008a00000c7ab9 */ /* 0x000fc40000000800 */
[----:B------:R-:W-:Y:S01]  /*1d8e0*/  IMAD.WIDE R20, R89, 0x4, R18 ;  /* 0x0000000459147825 */ /* 0x000fe200078e0212 */
[----:B------:R-:W-:Y:S01]  /*1d8f0*/  ISETP.LT.AND P2, PT, R15, UR4, !P2 ;  /* 0x000000040f007c0c */ /* 0x000fe2000d741270 */
[----:B------:R-:W-:Y:S02]  /*1d900*/  ULDC UR4, c[0x0][0x228] ;  /* 0x00008a0000047ab9 */ /* 0x000fe40000000800 */
[C---:B------:R-:W-:Y:S01]  /*1d910*/  IMAD.WIDE R60, R89.reuse, 0x4, R84 ;  /* 0x00000004593c7825 */ /* 0x040fe200078e0254 */
[----:B------:R4:W-:Y:S01]  /*1d920*/  @P0 STG.E desc[UR10][R8.64], R6 ;  /* 0x0000000608000986 */ /* 0x0009e2000c10190a */
[----:B------:R-:W-:Y:S01]  /*1d930*/  ISETP.LT.AND P0, PT, R14, UR4, !P4 ;  /* 0x000000040e007c0c */ /* 0x000fe2000e701270 */
[----:B------:R-:W-:Y:S02]  /*1d940*/  ULDC UR4, c[0x0][0x228] ;  /* 0x00008a0000047ab9 */ /* 0x000fe40000000800 */
[----:B------:R4:W-:Y:S01]  /*1d950*/  @P5 STG.E desc[UR10][R20.64], R22 ;  /* 0x0000001614005986 */ /* 0x0009e2000c10190a */
[----:B------:R-:W-:Y:S01]  /*1d960*/  ISETP.LT.AND P5, PT, R16, UR4, !P4 ;  /* 0x0000000410007c0c */ /* 0x000fe2000e7a1270 */
[----:B------:R-:W-:-:S02]  /*1d970*/  VIADD R149, R89, UR28 ;  /* 0x0000001c59957c36 */ /* 0x000fc40008000000 */
[----:B-1----:R-:W-:Y:S01]  /*1d980*/  IMAD.WIDE R4, R89, 0x4, R86 ;  /* 0x0000000459047825 */ /* 0x002fe200078e0256 */
[----:B------:R1:W-:Y:S01]  /*1d990*/  @P6 STG.E desc[UR10][R60.64], R62 ;  /* 0x0000003e3c006986 */ /* 0x0003e2000c10190a */
[----:B------:R-:W-:Y:S01]  /*1d9a0*/  ISETP.LT.AND P6, PT, R17, UR6, !P4 ;  /* 0x0000000611007c0c */ /* 0x000fe2000e7c1270 */
[----:B------:R-:W-:Y:S01]  /*1d9b0*/  ULDC UR4, c[0x0][0x22c] ;  /* 0x00008b0000047ab9 */ /* 0x000fe20000000800 */
[----:B------:R-:W-:Y:S01]  /*1d9c0*/  ISETP.LT.AND P4, PT, R15, UR8, !P4 ;  /* 0x000000080f007c0c */ /* 0x000fe2000e781270 */
[----:B----4-:R-:W-:Y:S01]  /*1d9d0*/  IMAD.WIDE R8, R149, 0x4, R2 ;  /* 0x0000000495087825 */ /* 0x010fe200078e0202 */
[----:B------:R-:W-:Y:S01]  /*1d9e0*/  IADD3 R0, R13, 0x11, RZ ;  /* 0x000000110d007810 */ /* 0x000fe20007ffe0ff */
[----:B------:R4:W-:Y:S01]  /*1d9f0*/  @P2 STG.E desc[UR10][R4.64], R90 ;  /* 0x0000005a04002986 */ /* 0x0009e2000c10190a */
[----:B------:R-:W-:Y:S01]  /*1da00*/  ULDC UR6, c[0x0][0x228] ;  /* 0x00008a0000067ab9 */ /* 0x000fe20000000800 */
[C---:B------:R-:W-:Y:S01]  /*1da10*/  IMAD.WIDE R20, R149.reuse, 0x4, R18 ;  /* 0x0000000495147825 */ /* 0x040fe200078e0212 */
[----:B------:R-:W-:Y:S01]  /*1da20*/  ISETP.GE.AND P2, PT, R0, UR4, PT ;  /* 0x0000000400007c0c */ /* 0x000fe2000bf46270 */
[----:B------:R-:W-:Y:S01]  /*1da30*/  ULDC UR4, c[0x0][0x228] ;  /* 0x00008a0000047ab9 */ /* 0x000fe20000000800 */
[----:B------:R-:W-:Y:S01]  /*1da40*/  ULDC UR8, c[0x0][0x228] ;  /* 0x00008a0000087ab9 */ /* 0x000fe20000000800 */
[----:B-1----:R-:W-:-:S04]  /*1da50*/  IMAD.WIDE R60, R149, 0x4, R84 ;  /* 0x00000004953c7825 */ /* 0x002fc800078e0254 */
[C---:B------:R-:W-:Y:S01]  /*1da60*/  IMAD.WIDE R88, R149.reuse, 0x4, R86 ;  /* 0x0000000495587825 */ /* 0x040fe200078e0256 */
[----:B------:R-:W-:Y:S01]  /*1da70*/  IADD3 R149, R149, UR28, RZ ;  /* 0x0000001c95957c10 */ /* 0x000fe2000fffe0ff */
[----:B---3--:R1:W-:Y:S01]  /*1da80*/  @P0 STG.E desc[UR10][R8.64], R239 ;  /* 0x000000ef08000986 */ /* 0x0083e2000c10190a */
[----:B------:R-:W-:Y:S01]  /*1da90*/  ISETP.LT.AND P0, PT, R14, UR4, !P1 ;  /* 0x000000040e007c0c */ /* 0x000fe2000cf01270 */
[----:B------:R-:W-:Y:S02]  /*1daa0*/  ULDC UR4, c[0x0][0x228] ;  /* 0x00008a0000047ab9 */ /* 0x000fe40000000800 */
[----:B----4-:R-:W-:-:S04]  /*1dab0*/  IMAD.WIDE R4, R149, 0x4, R2 ;  /* 0x0000000495047825 */ /* 0x010fc800078e0202 */
[----:B------:R-:W-:Y:S02]  /*1dac0*/  VIADD R0, R13, 0x12 ;  /* 0x000000120d007836 */ /* 0x000fe40000000000 */
[----:B-1----:R-:W-:Y:S01]  /*1dad0*/  IMAD.WIDE R8, R149, 0x4, R18 ;  /* 0x0000000495087825 */ /* 0x002fe200078e0212 */
[----:B--2---:R1:W-:Y:S04]  /*1dae0*/  @P6 STG.E desc[UR10][R20.64], R238 ;  /* 0x000000ee14006986 */ /* 0x0043e8000c10190a */
[----:B------:R-:W-:Y:S01]  /*1daf0*/  @P5 STG.E desc[UR10][R60.64], R251 ;  /* 0x000000fb3c005986 */ /* 0x000fe2000c10190a */
[----:B------:R-:W-:Y:S01]  /*1db00*/  ISETP.LT.AND P5, PT, R16, UR6, !P1 ;  /* 0x0000000610007c0c */ /* 0x000fe2000cfa1270 */
[----:B------:R-:W-:Y:S02]  /*1db10*/  ULDC UR6, c[0x0][0x228] ;  /* 0x00008a0000067ab9 */ /* 0x000fe40000000800 */
[----:B------:R2:W-:Y:S01]  /*1db20*/  @P4 STG.E desc[UR10][R88.64], R11 ;  /* 0x0000000b58004986 */ /* 0x0005e2000c10190a */
[----:B------:R-:W-:Y:S01]  /*1db30*/  ISETP.LT.AND P4, PT, R17, UR4, !P1 ;  /* 0x0000000411007c0c */ /* 0x000fe2000cf81270 */
[----:B------:R-:W-:Y:S01]  /*1db40*/  ULDC UR4, c[0x0][0x22c] ;  /* 0x00008b0000047ab9 */ /* 0x000fe20000000800 */
[----:B------:R-:W-:Y:S01]  /*1db50*/  ISETP.LT.AND P1, PT, R15, UR8, !P1 ;  /* 0x000000080f007c0c */ /* 0x000fe2000cf21270 */
[C---:B-1----:R-:W-:Y:S01]  /*1db60*/  IMAD.WIDE R20, R149.reuse, 0x4, R86 ;  /* 0x0000000495147825 */ /* 0x042fe200078e0256 */
[----:B------:R1:W-:Y:S01]  /*1db70*/  @P0 STG.E desc[UR10][R4.64], R7 ;  /* 0x0000000704000986 */ /* 0x0003e2000c10190a */
[----:B------:R-:W-:Y:S01]  /*1db80*/  ISETP.GE.AND P0, PT, R0, UR4, PT ;  /* 0x0000000400007c0c */ /* 0x000fe2000bf06270 */
[----:B------:R-:W-:Y:S01]  /*1db90*/  ULDC UR4, c[0x0][0x228] ;  /* 0x00008a0000047ab9 */ /* 0x000fe20000000800 */
[----:B------:R-:W-:Y:S01]  /*1dba0*/  ISETP.LT.AND P6, PT, R14, UR12, !P3 ;  /* 0x0000000c0e007c0c */ /* 0x000fe2000dfc1270 */
[----:B------:R-:W-:Y:S01]  /*1dbb0*/  ULDC UR8, c[0x0][0x228] ;  /* 0x00008a0000087ab9 */ /* 0x000fe20000000800 */
[C---:B--2---:R-:W-:Y:S01]  /*1dbc0*/  IMAD.WIDE R10, R149.reuse, 0x4, R84 ;  /* 0x00000004950a7825 */ /* 0x044fe200078e0254 */
[----:B------:R-:W-:-:S03]  /*1dbd0*/  IADD3 R89, R149, UR28, RZ ;  /* 0x0000001c95597c10 */ /* 0x000fc6000fffe0ff */
[----:B------:R2:W-:Y:S01]  /*1dbe0*/  @P4 STG.E desc[UR10][R8.64], R23 ;  /* 0x0000001708004986 */ /* 0x0005e2000c10190a */
[----:B------:R-:W-:-:S03]  /*1dbf0*/  ULDC UR12, c[0x0][0x228] ;  /* 0x00008a00000c7ab9 */ /* 0x000fc60000000800 */
[----:B------:R3:W-:Y:S04]  /*1dc00*/  @P5 STG.E desc[UR10][R10.64], R63 ;  /* 0x0000003f0a005986 */ /* 0x0007e8000c10190a */
[----:B------:R4:W-:Y:S01]  /*1dc10*/  @P1 STG.E desc[UR10][R20.64], R91 ;  /* 0x0000005b14001986 */ /* 0x0009e2000c10190a */
[----:B------:R-:W-:Y:S01]  /*1dc20*/  ISETP.LT.AND P1, PT, R17, UR4, !P3 ;  /* 0x0000000411007c0c */ /* 0x000fe2000df21270 */
[----:B------:R-:W-:Y:S02]  /*1dc30*/  ULDC UR4, c[0x0][0x228] ;  /* 0x00008a0000047ab9 */ /* 0x000fe40000000800 */
[----:B------:R-:W-:Y:S01]  /*1dc40*/  ISETP.LT.AND P4, PT, R16, UR4, !P3 ;  /* 0x0000000410007c0c */ /* 0x000fe2000df81270 */
[----:B------:R-:W-:Y:S01]  /*1dc50*/  IMAD.WIDE R60, R89, 0x4, R2 ;  /* 0x00000004593c7825 */ /* 0x000fe200078e0202 */
[----:B------:R-:W-:Y:S01]  /*1dc60*/  ISETP.LT.AND P3, PT, R15, UR6, !P3 ;  /* 0x000000060f007c0c */ /* 0x000fe2000df61270 */
[----:B------:R-:W-:-:S02]  /*1dc70*/  ULDC UR4, c[0x0][0x22c] ;  /* 0x00008b0000047ab9 */ /* 0x000fc40000000800 */
[----:B-1----:R-:W-:Y:S01]  /*1dc80*/  IMAD.WIDE R4, R89, 0x4, R18 ;  /* 0x0000000459047825 */ /* 0x002fe200078e0212 */
[----:B------:R1:W-:Y:S03]  /*1dc90*/  @P6 STG.E desc[UR10][R60.64], R56 ;  /* 0x000000383c006986 */ /* 0x0003e6000c10190a */
[----:B------:R-:W-:Y:S02]  /*1dca0*/  VIADD R0, R13, 0x13 ;  /* 0x000000130d007836 */ /* 0x000fe40000000000 */
[C---:B------:R-:W-:Y:S01]  /*1dcb0*/  IMAD.WIDE R6, R89.reuse, 0x4, R84 ;  /* 0x0000000459067825 */ /* 0x040fe200078e0254 */
[----:B------:R1:W-:Y:S01]  /*1dcc0*/  @P1 STG.E desc[UR10][R4.64], R28 ;  /* 0x0000001c04001986 */ /* 0x0003e2000c10190a */
[----:B------:R-:W-:Y:S01]  /*1dcd0*/  ISETP.LT.AND P5, PT, R14, UR8, !P2 ;  /* 0x000000080e007c0c */ /* 0x000fe2000d7a1270 */
[----:B------:R-:W-:Y:S01]  /*1dce0*/  ULDC UR6, c[0x0][0x228] ;  /* 0x00008a0000067ab9 */ /* 0x000fe20000000800 */
[----:B------:R-:W-:Y:S01]  /*1dcf0*/  ISETP.GE.AND P1, PT, R0, UR4, PT ;  /* 0x0000000400007c0c */ /* 0x000fe2000bf26270 */
[----:B--2---:R-:W-:Y:S01]  /*1dd00*/  IMAD.WIDE R8, R89, 0x4, R86 ;  /* 0x0000000459087825 */ /* 0x004fe200078e0256 */
[----:B------:R-:W-:Y:S01]  /*1dd10*/  ISETP.LT.AND P6, PT, R17, UR12, !P2 ;  /* 0x0000000c11007c0c */ /* 0x000fe2000d7c1270 */
[----:B------:R-:W-:Y:S01]  /*1dd20*/  ULDC UR4, c[0x0][0x228] ;  /* 0x00008a0000047ab9 */ /* 0x000fe20000000800 */
[----:B------:R2:W-:Y:S01]  /*1dd30*/  @P4 STG.E desc[UR10][R6.64], R120 ;  /* 0x0000007806004986 */ /* 0x0005e2000c10190a */
[----:B------:R-:W-:Y:S01]  /*1dd40*/  IADD3 R23, R89, UR28, RZ ;  /* 0x0000001c59177c10 */ /* 0x000fe2000fffe0ff */
[----:B------:R-:W-:Y:S01]  /*1dd50*/  ULDC UR8, c[0x0][0x228] ;  /* 0x00008a0000087ab9 */ /* 0x000fe20000000800 */
[----:B------:R-:W-:Y:S01]  /*1dd60*/  ISETP.LT.AND P4, PT, R16, UR4, !P2 ;  /* 0x0000000410007c0c */ /* 0x000fe2000d781270 */
[----:B------:R-:W-:Y:S01]  /*1dd70*/  ULDC UR4, c[0x0][0x228] ;  /* 0x00008a0000047ab9 */ /* 0x000fe20000000800 */
[----:B------:R2:W-:Y:S01]  /*1dd80*/  @P3 STG.E desc[UR10][R8.64], R24 ;  /* 0x0000001808003986 */ /* 0x0005e2000c10190a */
[----:B------:R-:W-:Y:S01]  /*1dd90*/  ISETP.LT.AND P2, PT, R15, UR4, !P2 ;  /* 0x000000040f007c0c */ /* 0x000fe2000d741270 */
[----:B---3--:R-:W-:Y:S01]  /*1dda0*/  IMAD.WIDE R10, R23, 0x4, R2 ;  /* 0x00000004170a7825 */ /* 0x008fe200078e0202 */
[----:B------:R-:W-:Y:S01]  /*1ddb0*/  ISETP.LT.AND P3, PT, R14, UR6, !P0 ;  /* 0x000000060e007c0c */ /* 0x000fe2000c761270 */
[----:B------:R-:W-:Y:S01]  /*1ddc0*/  ULDC UR12, c[0x0][0x228] ;  /* 0x00008a00000c7ab9 */ /* 0x000fe20000000800 */
[----:B------:R-:W-:Y:S01]  /*1ddd0*/  IADD3 R0, R13, 0x14, RZ ;  /* 0x000000140d007810 */ /* 0x000fe20007ffe0ff */
[C---:B----4-:R-:W-:Y:S01]  /*1dde0*/  IMAD.WIDE R20, R23.reuse, 0x4, R18 ;  /* 0x0000000417147825 */ /* 0x050fe200078e0212 */
[----:B------:R3:W-:Y:S03]  /*1ddf0*/  @P5 STG.E desc[UR10][R10.64], R96 ;  /* 0x000000600a005986 */ /* 0x0007e6000c10190a */
[----:B-1----:R-:W-:-:S02]  /*1de00*/  VIADD R61, R23, UR28 ;  /* 0x0000001c173d7c36 */ /* 0x002fc40008000000 */
[----:B------:R-:W-:Y:S01]  /*1de10*/  IMAD.WIDE R4, R23, 0x4, R84 ;  /* 0x0000000417047825 */ /* 0x000fe200078e0254 */
[----:B------:R1:W-:Y:S01]  /*1de20*/  @P6 STG.E desc[UR10][R20.64], R92 ;  /* 0x0000005c14006986 */ /* 0x0003e2000c10190a */
[----:B------:R-:W-:Y:S01]  /*1de30*/  ISETP.LT.AND P5, PT, R17, UR8, !P0 ;  /* 0x0000000811007c0c */ /* 0x000fe2000c7a1270 */
[----:B------:R-:W-:Y:S01]  /*1de40*/  ULDC UR4, c[0x0][0x22c] ;  /* 0x00008b0000047ab9 */ /* 0x000fe20000000800 */
[----:B--2---:R-:W-:Y:S01]  /*1de50*/  IMAD.WIDE R6, R23, 0x4, R86 ;  /* 0x0000000417067825 */ /* 0x004fe200078e0256 */
[----:B------:R-:W-:Y:S01]  /*1de60*/  ISETP.LT.AND P6, PT, R16, UR12, !P0 ;  /* 0x0000000c10007c0c */ /* 0x000fe2000c7c1270 */
[----:B------:R2:W-:Y:S01]  /*1de70*/  @P4 STG.E desc[UR10][R4.64], R128 ;  /* 0x0000008004004986 */ /* 0x0005e2000c10190a */
[----:B------:R-:W-:Y:S01]  /*1de80*/  ULDC UR6, c[0x0][0x228] ;  /* 0x00008a0000067ab9 */ /* 0x000fe20000000800 */
[C---:B------:R-:W-:Y:S01]  /*1de90*/  IMAD.WIDE R8, R61.reuse, 0x4, R2 ;  /* 0x000000043d087825 */ /* 0x040fe200078e0202 */
[----:B------:R-:W-:Y:S01]  /*1dea0*/  ISETP.GE.AND P4, PT, R0, UR4, PT ;  /* 0x0000000400007c0c */ /* 0x000fe2000bf86270 */
[----:B------:R-:W-:Y:S01]  /*1deb0*/  @P2 STG.E desc[UR10][R6.64], R152 ;  /* 0x0000009806002986 */ /* 0x000fe2000c10190a */
[----:B------:R-:W-:Y:S01]  /*1dec0*/  ULDC UR4, c[0x0][0x228] ;  /* 0x00008a0000047ab9 */ /* 0x000fe20000000800 */
[----:B---3--:R-:W-:Y:S01]  /*1ded0*/  IMAD.WIDE R10, R61, 0x4, R18 ;  /* 0x000000043d0a7825 */ /* 0x008fe200078e0212 */
[----:B------:R-:W-:Y:S01]  /*1dee0*/  ULDC UR8, c[0x0][0x228] ;  /* 0x00008a0000087ab9 */ /* 0x000fe20000000800 */
[----:B------:R-:W-:Y:S01]  /*1def0*/  @P3 STG.E desc[UR10][R8.64], R57 ;  /* 0x0000003908003986 */ /* 0x000fe2000c10190a */
[----:B------:R-:W-:Y:S01]  /*1df00*/  ISETP.LT.AND P3, PT, R15, UR4, !P0 ;  /* 0x000000040f007c0c */ /* 0x000fe2000c761270 */
[----:B-1----:R-:W-:Y:S01]  /*1df10*/  IMAD.WIDE R20, R61, 0x4, R84 ;  /* 0x000000043d147825 */ /* 0x002fe200078e0254 */
[----:B------:R-:W-:-:S03]  /*1df20*/  ULDC UR12, c[0x0][0x228] ;  /* 0x00008a00000c7ab9 */ /* 0x000fc60000000800 */
[----:B------:R-:W-:Y:S01]  /*1df30*/  VIADD R0, R13, 0x15 ;  /* 0x000000150d007836 */ /* 0x000fe20000000000 */
[----:B------:R-:W-:Y:S01]  /*1df40*/  @P5 STG.E desc[UR10][R10.64], R29 ;  /* 0x0000001d0a005986 */ /* 0x000fe2000c10190a */
[----:B------:R-:W-:Y:S01]  /*1df50*/  ULDC UR4, c[0x0][0x22c] ;  /* 0x00008b0000047ab9 */ /* 0x000fe20000000800 */
[----:B------:R-:W-:Y:S01]  /*1df60*/  ISETP.LT.AND P0, PT, R14, UR6, !P1 ;  /* 0x000000060e007c0c */ /* 0x000fe2000cf01270 */
[----:B--2---:R-:W-:Y:S01]  /*1df70*/  IMAD.WIDE R4, R61, 0x4, R86 ;  /* 0x000000043d047825 */ /* 0x004fe200078e0256 */
[----:B------:R1:W-:Y:S01]  /*1df80*/  @P6 STG.E desc[UR10][R20.64], R121 ;  /* 0x0000007914006986 */ /* 0x0003e2000c10190a */
[----:B------:R-:W-:Y:S01]  /*1df90*/  ISETP.LT.AND P5, PT, R17, UR8, !P1 ;  /* 0x0000000811007c0c */ /* 0x000fe2000cfa1270 */
[----:B------:R-:W-:Y:S01]  /*1dfa0*/  ULDC UR6, c[0x0][0x228] ;  /* 0x00008a0000067ab9 */ /* 0x000fe20000000800 */
[----:B------:R-:W-:Y:S02]  /*1dfb0*/  ISETP.LT.AND P6, PT, R16, UR12, !P1 ;  /* 0x0000000c10007c0c */ /* 0x000fe4000cfc1270 */
[----:B------:R-:W-:Y:S01]  /*1dfc0*/  ISETP.GE.AND P2, PT, R0, UR4, PT ;  /* 0x0000000400007c0c */ /* 0x000fe2000bf46270 */
[----:B------:R-:W-:Y:S01]  /*1dfd0*/  VIADD R0, R13, 0x16 ;  /* 0x000000160d007836 */ /* 0x000fe20000000000 */
[----:B------:R-:W-:Y:S01]  /*1dfe0*/  ULDC UR4, c[0x0][0x22c] ;  /* 0x00008b0000047ab9 */ /* 0x000fe20000000800 */
[----:B------:R2:W-:Y:S01]  /*1dff0*/  @P3 STG.E desc[UR10][R4.64], R25 ;  /* 0x0000001904003986 */ /* 0x0005e2000c10190a */
[----:B------:R-:W-:Y:S01]  /*1e000*/  ULDC UR8, c[0x0][0x228] ;  /* 0x00008a0000087ab9 */ /* 0x000fe20000000800 */
[----:B------:R-:W-:Y:S01]  /*1e010*/  ULDC UR12, c[0x0][0x228] ;  /* 0x00008a00000c7ab9 */ /* 0x000fe20000000800 */
[----:B-1----:R-:W-:-:S02]  /*1e020*/  IADD3 R21, R61, UR28, RZ ;  /* 0x0000001c3d157c10 */ /* 0x002fc4000fffe0ff */
[----:B------:R-:W-:Y:S01]  /*1e030*/  ISETP.GE.AND P3, PT, R0, UR4, PT ;  /* 0x0000000400007c0c */ /* 0x000fe2000bf66270 */
[----:B------:R-:W-:Y:S02]  /*1e040*/  ULDC UR4, c[0x0][0x228] ;  /* 0x00008a0000047ab9 */ /* 0x000fe40000000800 */
[----:B------:R-:W-:Y:S01]  /*1e050*/  IMAD.WIDE R6, R21, 0x4, R2 ;  /* 0x0000000415067825 */ /* 0x000fe200078e0202 */
[----:B------:R-:W-:Y:S01]  /*1e060*/  ISETP.LT.AND P1, PT, R15, UR4, !P1 ;  /* 0x000000040f007c0c */ /* 0x000fe2000cf21270 */
[----:B------:R-:W-:Y:S02]  /*1e070*/  ULDC UR4, c[0x0][0x228] ;  /* 0x00008a0000047ab9 */ /* 0x000fe40000000800 */
[C---:B------:R-:W-:Y:S01]  /*1e080*/  IMAD.WIDE R8, R21.reuse, 0x4, R18 ;  /* 0x0000000415087825 */ /* 0x040fe200078e0212 */
[----:B------:R1:W-:Y:S03]  /*1e090*/  @P0 STG.E desc[UR10][R6.64], R97 ;  /* 0x0000006106000986 */ /* 0x0003e6000c10190a */
[----:B------:R-:W-:Y:S01]  /*1e0a0*/  IMAD.WIDE R10, R21, 0x4, R84 ;  /* 0x00000004150a7825 */ /* 0x000fe200078e0254 */
[----:B------:R3:W-:Y:S01]  /*1e0b0*/  @P5 STG.E desc[UR10][R8.64], R93 ;  /* 0x0000005d08005986 */ /* 0x0007e2000c10190a */
[----:B------:R-:W-:Y:S01]  /*1e0c0*/  ISETP.LT.AND P0, PT, R14, UR4, !P4 ;  /* 0x000000040e007c0c */ /* 0x000fe2000e701270 */
[----:B------:R-:W-:-:S02]  /*1e0d0*/  ULDC UR4, c[0x0][0x228] ;  /* 0x00008a0000047ab9 */ /* 0x000fc40000000800 */
[----:B------:R4:W-:Y:S01]  /*1e0e0*/  @P6 STG.E desc[UR10][R10.64], R129 ;  /* 0x000000810a006986 */ /* 0x0009e2000c10190a */
[----:B------:R-:W-:Y:S01]  /*1e0f0*/  ISETP.LT.AND P6, PT, R17, UR6, !P4 ;  /* 0x0000000611007c0c */ /* 0x000fe2000e7c1270 */
[C---:B------:R-:W-:Y:S01]  /*1e100*/  VIADD R23, R21.reuse, UR28 ;  /* 0x0000001c15177c36 */ /* 0x040fe20008000000 */
[----:B------:R-:W-:Y:S01]  /*1e110*/  ISETP.LT.AND P5, PT, R16, UR4, !P4 ;  /* 0x0000000410007c0c */ /* 0x000fe2000e7a1270 */
[----:B--2---:R-:W-:Y:S01]  /*1e120*/  IMAD.WIDE R4, R21, 0x4, R86 ;  /* 0x0000000415047825 */ /* 0x004fe200078e0256 */
[----:B------:R-:W-:Y:S01]  /*1e130*/  ISETP.LT.AND P4, PT, R15, UR8, !P4 ;  /* 0x000000080f007c0c */ /* 0x000fe2000e781270 */
[----:B------:R-:W-:Y:S01]  /*1e140*/  ULDC UR4, c[0x0][0x22c] ;  /* 0x00008b0000047ab9 */ /* 0x000fe20000000800 */
[----:B------:R-:W-:Y:S01]  /*1e150*/  IADD3 R0, R13, 0x17, RZ ;  /* 0x000000170d007810 */ /* 0x000fe20007ffe0ff */
[----:B-1----:R-:W-:Y:S01]  /*1e160*/  IMAD.WIDE R6, R23, 0x4, R2 ;  /* 0x0000000417067825 */ /* 0x002fe200078e0202 */
[----:B------:R1:W-:Y:S01]  /*1e170*/  @P1 STG.E desc[UR10][R4.64], R153 ;  /* 0x0000009904001986 */ /* 0x0003e2000c10190a */
[----:B------:R-:W-:-:S02]  /*1e180*/  ULDC UR6, c[0x0][0x228] ;  /* 0x00008a0000067ab9 */ /* 0x000fc40000000800 */
[C---:B---3--:R-:W-:Y:S01]  /*1e190*/  IMAD.WIDE R8, R23.reuse, 0x4, R18 ;  /* 0x0000000417087825 */ /* 0x048fe200078e0212 */
[----:B------:R-:W-:Y:S01]  /*1e1a0*/  ISETP.GE.AND P1, PT, R0, UR4, PT ;  /* 0x0000000400007c0c */ /* 0x000fe2000bf26270 */
[----:B------:R-:W-:Y:S02]  /*1e1b0*/  ULDC UR4, c[0x0][0x228] ;  /* 0x00008a0000047ab9 */ /* 0x000fe40000000800 */
[C---:B----4-:R-:W-:Y:S01]  /*1e1c0*/  IMAD.WIDE R10, R23.reuse, 0x4, R84 ;  /* 0x00000004170a7825 */ /* 0x050fe200078e0254 */
[----:B------:R2:W-:Y:S03]  /*1e1d0*/  @P0 STG.E desc[UR10][R6.64], R58 ;  /* 0x0000003a06000986 */ /* 0x0005e6000c10190a */
[----:B------:R-:W-:Y:S01]  /*1e1e0*/  IMAD.WIDE R20, R23, 0x4, R86 ;  /* 0x0000000417147825 */ /* 0x000fe200078e0256 */
[----:B------:R3:W-:Y:S01]  /*1e1f0*/  @P6 STG.E desc[UR10][R8.64], R30 ;  /* 0x0000001e08006986 */ /* 0x0007e2000c10190a */
[----:B------:R-:W-:Y:S01]  /*1e200*/  ISETP.LT.AND P0, PT, R14, UR4, !P2 ;  /* 0x000000040e007c0c */ /* 0x000fe2000d701270 */
[----:B------:R-:W-:Y:S01]  /*1e210*/  ULDC UR4, c[0x0][0x228] ;  /* 0x00008a0000047ab9 */ /* 0x000fe20000000800 */
[----:B------:R-:W-:Y:S01]  /*1e220*/  ULDC UR8, c[0x0][0x228] ;  /* 0x00008a0000087ab9 */ /* 0x000fe20000000800 */
[----:B------:R4:W-:Y:S01]  /*1e230*/  @P5 STG.E desc[UR10][R10.64], R122 ;  /* 0x0000007a0a005986 */ /* 0x0009e2000c10190a */
[----:B------:R-:W-:Y:S01]  /*1e240*/  ISETP.LT.AND P5, PT, R16, UR6, !P2 ;  /* 0x0000000610007c0c */ /* 0x000fe2000d7a1270 */
[----:B------:R-:W-:Y:S01]  /*1e250*/  VIADD R0, R13, 0x18 ;  /* 0x000000180d007836 */ /* 0x000fe20000000000 */
[----:B------:R-:W-:Y:S01]  /*1e260*/  IADD3 R23, R23, UR28, RZ ;  /* 0x0000001c17177c10 */ /* 0x000fe2000fffe0ff */
[----:B------:R4:W-:Y:S01]  /*1e270*/  @P4 STG.E desc[UR10][R20.64], R26 ;  /* 0x0000001a14004986 */ /* 0x0009e2000c10190a */
[----:B------:R-:W-:Y:S01]  /*1e280*/  ISETP.LT.AND P4, PT, R17, UR4, !P2 ;  /* 0x0000000411007c0c */ /* 0x000fe2000d781270 */
[----:B------:R-:W-:Y:S01]  /*1e290*/  ULDC UR4, c[0x0][0x22c] ;  /* 0x00008b0000047ab9 */ /* 0x000fe20000000800 */
[----:B------:R-:W-:Y:S01]  /*1e2a0*/  ISETP.LT.AND P2, PT, R15, UR8, !P2 ;  /* 0x000000080f007c0c */ /* 0x000fe2000d741270 */
[----:B-1----:R-:W-:Y:S01]  /*1e2b0*/  IMAD.WIDE R4, R23, 0x4, R2 ;  /* 0x0000000417047825 */ /* 0x002fe200078e0202 */
[----:B------:R-:W-:Y:S01]  /*1e2c0*/  ISETP.LT.AND P6, PT, R14, UR12, !P3 ;  /* 0x0000000c0e007c0c */ /* 0x000fe2000dfc1270 */
[----:B------:R-:W-:-:S02]  /*1e2d0*/  ULDC UR6, c[0x0][0x228] ;  /* 0x00008a0000067ab9 */ /* 0x000fc40000000800 */
[C---:B--2---:R-:W-:Y:S01]  /*1e2e0*/  IMAD.WIDE R6, R23.reuse, 0x4, R18 ;  /* 0x0000000417067825 */ /* 0x044fe200078e0212 */
[----:B------:R1:W-:Y:S03]  /*1e2f0*/  @P0 STG.E desc[UR10][R4.64], R98 ;  /* 0x0000006204000986 */ /* 0x0003e6000c10190a */
[----:B---3--:R-:W-:Y:S01]  /*1e300*/  IMAD.WIDE R8, R23, 0x4, R84 ;  /* 0x0000000417087825 */ /* 0x008fe200078e0254 */
[----:B------:R-:W-:-:S03]  /*1e310*/  ISETP.GE.AND P0, PT, R0, UR4, PT ;  /* 0x0000000400007c0c */ /* 0x000fc6000bf06270 */
[C---:B----4-:R-:W-:Y:S01]  /*1e320*/  IMAD.WIDE R10, R23.reuse, 0x4, R86 ;  /* 0x00000004170a7825 */ /* 0x050fe200078e0256 */
[----:B------:R2:W-:Y:S01]  /*1e330*/  @P4 STG.E desc[UR10][R6.64], R94 ;  /* 0x0000005e06004986 */ /* 0x0005e2000c10190a */
[----:B------:R-:W-:Y:S01]  /*1e340*/  ULDC UR4, c[0x0][0x228] ;  /* 0x00008a0000047ab9 */ /* 0x000fe20000000800 */
[----:B------:R-:W-:Y:S01]  /*1e350*/  IADD3 R25, R23, UR28, RZ ;  /* 0x0000001c17197c10 */ /* 0x000fe2000fffe0ff */
[----:B------:R-:W-:Y:S01]  /*1e360*/  ULDC UR8, c[0x0][0x228] ;  /* 0x00008a0000087ab9 */ /* 0x000fe20000000800 */
[----:B------:R3:W-:Y:S01]  /*1e370*/  @P5 STG.E desc[UR10][R8.64], R130 ;  /* 0x0000008208005986 */ /* 0x0007e2000c10190a */
[----:B------:R-:W-:-:S03]  /*1e380*/  ULDC UR12, c[0x0][0x228] ;  /* 0x00008a00000c7ab9 */ /* 0x000fc60000000800 */
[----:B------:R4:W-:Y:S01]  /*1e390*/  @P2 STG.E desc[UR10][R10.64], R154 ;  /* 0x0000009a0a002986 */ /* 0x0009e2000c10190a */
[----:B------:R-:W-:Y:S01]  /*1e3a0*/  ISETP.LT.AND P2, PT, R17, UR4, !P3 ;  /* 0x0000000411007c0c */ /* 0x000fe2000df41270 */
[----:B------:R-:W-:Y:S02]  /*1e3b0*/  ULDC UR4, c[0x0][0x228] ;  /* 0x00008a0000047ab9 */ /* 0x000fe40000000800 */
[----:B------:R-:W-:Y:S01]  /*1e3c0*/  ISETP.LT.AND P4, PT, R16, UR4, !P3 ;  /* 0x0000000410007c0c */ /* 0x000fe2000df81270 */
[----:B------:R-:W-:Y:S01]  /*1e3d0*/  IMAD.WIDE R20, R25, 0x4, R2 ;  /* 0x0000000419147825 */ /* 0x000fe200078e0202 */
[----:B------:R-:W-:Y:S01]  /*1e3e0*/  ISETP.LT.AND P3, PT, R15, UR6, !P3 ;  /* 0x000000060f007c0c */ /* 0x000fe2000df61270 */
[----:B------:R-:W-:Y:S02]  /*1e3f0*/  ULDC UR4, c[0x0][0x22c] ;  /* 0x00008b0000047ab9 */ /* 0x000fe40000000800 */
[----:B-1----:R-:W-:Y:S01]  /*1e400*/  IMAD.WIDE R4, R25, 0x4, R18 ;  /* 0x0000000419047825 */ /* 0x002fe200078e0212 */
[----:B------:R1:W-:Y:S03]  /*1e410*/  @P6 STG.E desc[UR10][R20.64], R59 ;  /* 0x0000003b14006986 */ /* 0x0003e6000c10190a */
[----:B------:R-:W-:-:S02]  /*1e420*/  VIADD R0, R13, 0x19 ;  /* 0x000000190d007836 */ /* 0x000fc40000000000 */
[C---:B--2---:R-:W-:Y:S01]  /*1e430*/  IMAD.WIDE R6, R25.reuse, 0x4, R84 ;  /* 0x0000000419067825 */ /* 0x044fe200078e0254 */
[----:B------:R2:W-:Y:S01]  /*1e440*/  @P2 STG.E desc[UR10][R4.64], R31 ;  /* 0x0000001f04002986 */ /* 0x0005e2000c10190a */
[----:B------:R-:W-:Y:S01]  /*1e450*/  ISETP.LT.AND P5, PT, R14, UR8, !P1 ;  /* 0x000000080e007c0c */ /* 0x000fe2000cfa1270 */
[----:B------:R-:W-:Y:S01]  /*1e460*/  ULDC UR6, c[0x0][0x228] ;  /* 0x00008a0000067ab9 */ /* 0x000fe20000000800 */
[----:B------:R-:W-:Y:S01]  /*1e470*/  ISETP.GE.AND P2, PT, R0, UR4, PT ;  /* 0x0000000400007c0c */ /* 0x000fe2000bf46270 */
[----:B---3--:R-:W-:Y:S01]  /*1e480*/  IMAD.WIDE R8, R25, 0x4, R86 ;  /* 0x0000000419087825 */ /* 0x008fe200078e0256 */
        /* <DEDUP_REMOVED lines=9> */
[----:B----4-:R-:W-:Y:S01]  /*1e520*/  IMAD.WIDE R10, R23, 0x4, R2 ;  /* 0x00000004170a7825 */ /* 0x010fe200078e0202 */
[----:B------:R-:W-:Y:S01]  /*1e530*/  ISETP.LT.AND P3, PT, R14, UR6, !P0 ;  /* 0x000000060e007c0c */ /* 0x000fe2000c761270 */
[----:B------:R-:W-:Y:S01]  /*1e540*/  ULDC UR12, c[0x0][0x228] ;  /* 0x00008a00000c7ab9 */ /* 0x000fe20000000800 */
[----:B------:R-:W-:Y:S01]  /*1e550*/  IADD3 R0, R13, 0x1a, RZ ;  /* 0x0000001a0d007810 */ /* 0x000fe20007ffe0ff */
[C---:B-1----:R-:W-:Y:S01]  /*1e560*/  IMAD.WIDE R20, R23.reuse, 0x4, R18 ;  /* 0x0000000417147825 */ /* 0x042fe200078e0212 */
[----:B------:R1:W-:Y:S03]  /*1e570*/  @P5 STG.E desc[UR10][R10.64], R99 ;  /* 0x000000630a005986 */ /* 0x0003e6000c10190a */
[----:B------:R-:W-:-:S02]  /*1e580*/  VIADD R25, R23, UR28 ;  /* 0x0000001c17197c36 */ /* 0x000fc40008000000 */
[----:B--2---:R-:W-:Y:S01]  /*1e590*/  IMAD.WIDE R4, R23, 0x4, R84 ;  /* 0x0000000417047825 */ /* 0x004fe200078e0254 */
[----:B------:R2:W-:Y:S01]  /*1e5a0*/  @P6 STG.E desc[UR10][R20.64], R95 ;  /* 0x0000005f14006986 */ /* 0x0005e2000c10190a */
[----:B------:R-:W-:Y:S01]  /*1e5b0*/  ISETP.LT.AND P5, PT, R17, UR8, !P0 ;  /* 0x0000000811007c0c */ /* 0x000fe2000c7a1270 */
[----:B------:R-:W-:Y:S01]  /*1e5c0*/  ULDC UR4, c[0x0][0x22c] ;  /* 0x00008b0000047ab9 */ /* 0x000fe20000000800 */
[----:B---3--:R-:W-:Y:S01]  /*1e5d0*/  IMAD.WIDE R6, R23, 0x4, R86 ;  /* 0x0000000417067825 */ /* 0x008fe200078e0256 */
[----:B------:R-:W-:Y:S01]  /*1e5e0*/  ISETP.LT.AND P6, PT, R16, UR12, !P0 ;  /* 0x0000000c10007c0c */ /* 0x000fe2000c7c1270 */
[----:B------:R3:W-:Y:S01]  /*1e5f0*/  @P4 STG.E desc[UR10][R4.64], R131 ;  /* 0x0000008304004986 */ /* 0x0007e2000c10190a */
[----:B------:R-:W-:Y:S01]  /*1e600*/  ULDC UR6, c[0x0][0x228] ;  /* 0x00008a0000067ab9 */ /* 0x000fe20000000800 */
[C---:B------:R-:W-:Y:S01]  /*1e610*/  IMAD.WIDE R8, R25.reuse, 0x4, R2 ;  /* 0x0000000419087825 */ /* 0x040fe200078e0202 */
[----:B------:R-:W-:Y:S01]  /*1e620*/  ISETP.GE.AND P4, PT, R0, UR4, PT ;  /* 0x0000000400007c0c */ /* 0x000fe2000bf86270 */
[----:B------:R-:W-:Y:S01]  /*1e630*/  @P1 STG.E desc[UR10][R6.64], R155 ;  /* 0x0000009b06001986 */ /* 0x000fe2000c10190a */
[----:B------:R-:W-:Y:S01]  /*1e640*/  ULDC UR4, c[0x0][0x228] ;  /* 0x00008a0000047ab9 */ /* 0x000fe20000000800 */
[----:B-1----:R-:W-:Y:S01]  /*1e650*/  IMAD.WIDE R10, R25, 0x4, R18 ;  /* 0x00000004190a7825 */ /* 0x002fe200078e0212 */
[----:B------:R-:W-:Y:S01]  /*1e660*/  ULDC UR8, c[0x0][0x228] ;  /* 0x00008a0000087ab9 */ /* 0x000fe20000000800 */
[----:B------:R-:W-:Y:S01]  /*1e670*/  @P3 STG.E desc[UR10][R8.64], R124 ;  /* 0x0000007c08003986 */ /* 0x000fe2000c10190a */
[----:B------:R-:W-:Y:S01]  /*1e680*/  ISETP.LT.AND P3, PT, R15, UR4, !P0 ;  /* 0x000000040f007c0c */ /* 0x000fe2000c761270 */
[----:B--2---:R-:W-:Y:S01]  /*1e690*/  IMAD.WIDE R20, R25, 0x4, R84 ;  /* 0x0000000419147825 */ /* 0x004fe200078e0254 */
[----:B------:R-:W-:-:S03]  /*1e6a0*/  ULDC UR12, c[0x0][0x228] ;  /* 0x00008a00000c7ab9 */ /* 0x000fc60000000800 */
[----:B------:R-:W-:Y:S01]  /*1e6b0*/  VIADD R0, R13, 0x1b ;  /* 0x0000001b0d007836 */ /* 0x000fe20000000000 */
[----:B------:R-:W-:Y:S01]  /*1e6c0*/  @P5 STG.E desc[UR10][R10.64], R64 ;  /* 0x000000400a005986 */ /* 0x000fe2000c10190a */
[----:B------:R-:W-:Y:S01]  /*1e6d0*/  ULDC UR4, c[0x0][0x22c] ;  /* 0x00008b0000047ab9 */ /* 0x000fe20000000800 */
[----:B------:R-:W-:Y:S01]  /*1e6e0*/  ISETP.LT.AND P1, PT, R14, UR6, !P2 ;  /* 0x000000060e007c0c */ /* 0x000fe2000d721270 */
[----:B---3--:R-:W-:Y:S01]  /*1e6f0*/  IMAD.WIDE R4, R25, 0x4, R86 ;  /* 0x0000000419047825 */ /* 0x008fe200078e0256 */
        /* <DEDUP_REMOVED lines=50> */
[----:B------:R-:W-:-:S02]  /*1ea20*/  ISETP.LT.AND P0, PT, R15, UR8, !P0 ;  /* 0x000000080f007c0c */ /* 0x000fc4000c701270 */
[----:B------:R-:W-:Y:S01]  /*1ea30*/  ISETP.LT.AND P6, PT, R14, UR12, !P3 ;  /* 0x0000000c0e007c0c */ /* 0x000fe2000dfc1270 */
[C---:B-1----:R-:W-:Y:S01]  /*1ea40*/  IMAD.WIDE R4, R23.reuse, 0x4, R2 ;  /* 0x0000000417047825 */ /* 0x042fe200078e0202 */
[C---:B------:R-:W-:Y:S01]  /*1ea50*/  IADD3 R25, R23.reuse, UR28, RZ ;  /* 0x0000001c17197c10 */ /* 0x040fe2000fffe0ff */
[----:B------:R-:W-:Y:S01]  /*1ea60*/  ULDC UR6, c[0x0][0x228] ;  /* 0x00008a0000067ab9 */ /* 0x000fe20000000800 */
[----:B------:R-:W-:Y:S01]  /*1ea70*/  ULDC UR8, c[0x0][0x228] ;  /* 0x00008a0000087ab9 */ /* 0x000fe20000000800 */
[C---:B--2---:R-:W-:Y:S01]  /*1ea80*/  IMAD.WIDE R6, R23.reuse, 0x4, R18 ;  /* 0x0000000417067825 */ /* 0x044fe200078e0212 */
[----:B------:R1:W-:Y:S03]  /*1ea90*/  @P1 STG.E desc[UR10][R4.64], R101 ;  /* 0x0000006504001986 */ /* 0x0003e6000c10190a */
[----:B---3--:R-:W-:Y:S01]  /*1eaa0*/  IMAD.WIDE R8, R23, 0x4, R84 ;  /* 0x0000000417087825 */ /* 0x008fe200078e0254 */
[----:B------:R-:W-:-:S03]  /*1eab0*/  ISETP.GE.AND P1, PT, R0, UR4, PT ;  /* 0x0000000400007c0c */ /* 0x000fc6000bf26270 */
[----:B----4-:R-:W-:Y:S01]  /*1eac0*/  IMAD.WIDE R10, R23, 0x4, R86 ;  /* 0x00000004170a7825 */ /* 0x010fe200078e0256 */
[----:B------:R2:W-:Y:S01]  /*1ead0*/  @P4 STG.E desc[UR10][R6.64], R133 ;  /* 0x0000008506004986 */ /* 0x0005e2000c10190a */
[----:B------:R-:W-:Y:S01]  /*1eae0*/  ULDC UR4, c[0x0][0x228] ;  /* 0x00008a0000047ab9 */ /* 0x000fe20000000800 */
[----:B------:R-:W-:Y:S01]  /*1eaf0*/  ULDC UR12, c[0x0][0x228] ;  /* 0x00008a00000c7ab9 */ /* 0x000fe20000000800 */
[----:B------:R-:W-:Y:S01]  /*1eb00*/  IMAD.WIDE R20, R25, 0x4, R2 ;  /* 0x0000000419147825 */ /* 0x000fe200078e0202 */
[----:B------:R3:W-:Y:S04]  /*1eb10*/  @P5 STG.E desc[UR10][R8.64], R185 ;  /* 0x000000b908005986 */ /* 0x0007e8000c10190a */
[----:B------:R4:W-:Y:S01]  /*1eb20*/  @P0 STG.E desc[UR10][R10.64], R165 ;  /* 0x000000a50a000986 */ /* 0x0009e2000c10190a */
[----:B------:R-:W-:Y:S01]  /*1eb30*/  ISETP.LT.AND P0, PT, R17, UR4, !P3 ;  /* 0x0000000411007c0c */ /* 0x000fe2000df01270 */
[----:B------:R-:W-:-:S02]  /*1eb40*/  ULDC UR4, c[0x0][0x228] ;  /* 0x00008a0000047ab9 */ /* 0x000fc40000000800 */
[----:B------:R4:W-:Y:S01]  /*1eb50*/  @P6 STG.E desc[UR10][R20.64], R126 ;  /* 0x0000007e14006986 */ /* 0x0009e2000c10190a */
[----:B------:R-:W-:Y:S01]  /*1eb60*/  ISETP.LT.AND P6, PT, R16, UR4, !P3 ;  /* 0x0000000410007c0c */ /* 0x000fe2000dfc1270 */
[----:B-1----:R-:W-:Y:S01]  /*1eb70*/  IMAD.WIDE R4, R25, 0x4, R18 ;  /* 0x0000000419047825 */ /* 0x002fe200078e0212 */
[----:B------:R-:W-:Y:S01]  /*1eb80*/  ISETP.LT.AND P3, PT, R15, UR6, !P3 ;  /* 0x000000060f007c0c */ /* 0x000fe2000df61270 */
[----:B------:R-:W-:Y:S01]  /*1eb90*/  ULDC UR4, c[0x0][0x22c] ;  /* 0x00008b0000047ab9 */ /* 0x000fe20000000800 */
[----:B------:R-:W-:Y:S01]  /*1eba0*/  ISETP.LT.AND P4, PT, R14, UR8, !P2 ;  /* 0x000000080e007c0c */ /* 0x000fe2000d781270 */
[----:B------:R-:W-:Y:S01]  /*1ebb0*/  VIADD R0, R13, 0x1f ;  /* 0x0000001f0d007836 */ /* 0x000fe20000000000 */
[----:B------:R-:W-:Y:S01]  /*1ebc0*/  ISETP.LT.AND P5, PT, R17, UR12, !P2 ;  /* 0x0000000c11007c0c */ /* 0x000fe2000d7a1270 */
[C---:B--2---:R-:W-:Y:S01]  /*1ebd0*/  IMAD.WIDE R6, R25.reuse, 0x4, R84 ;  /* 0x0000000419067825 */ /* 0x044fe200078e0254 */
[C---:B------:R-:W-:Y:S01]  /*1ebe0*/  IADD3 R23, R25.reuse, UR28, RZ ;  /* 0x0000001c19177c10 */ /* 0x040fe2000fffe0ff */
[----:B------:R1:W-:Y:S02]  /*1ebf0*/  @P0 STG.E desc[UR10][R4.64], R66 ;  /* 0x0000004204000986 */ /* 0x0003e4000c10190a */
[----:B---3--:R-:W-:Y:S01]  /*1ec00*/  IMAD.WIDE R8, R25, 0x4, R86 ;  /* 0x0000000419087825 */ /* 0x008fe200078e0256 */
[----:B------:R-:W-:Y:S01]  /*1ec10*/  ISETP.GE.AND P0, PT, R0, UR4, PT ;  /* 0x0000000400007c0c */ /* 0x000fe2000bf06270 */
[----:B------:R2:W-:Y:S01]  /*1ec20*/  @P6 STG.E desc[UR10][R6.64], R162 ;  /* 0x000000a206006986 */ /* 0x0005e2000c10190a */
[----:B------:R-:W-:Y:S01]  /*1ec30*/  ULDC UR4, c[0x0][0x228] ;  /* 0x00008a0000047ab9 */ /* 0x000fe20000000800 */
[C---:B----4-:R-:W-:Y:S01]  /*1ec40*/  IMAD.WIDE R10, R23.reuse, 0x4, R2 ;  /* 0x00000004170a7825 */ /* 0x050fe200078e0202 */
[----:B------:R-:W-:Y:S01]  /*1ec50*/  ULDC UR6, c[0x0][0x228] ;  /* 0x00008a0000067ab9 */ /* 0x000fe20000000800 */
[----:B------:R3:W-:Y:S01]  /*1ec60*/  @P3 STG.E desc[UR10][R8.64], R34 ;  /* 0x0000002208003986 */ /* 0x0007e2000c10190a */
[----:B------:R-:W-:Y:S01]  /*1ec70*/  ISETP.LT.AND P3, PT, R16, UR4, !P2 ;  /* 0x0000000410007c0c */ /* 0x000fe2000d761270 */
[----:B------:R-:W-:Y:S01]  /*1ec80*/  IMAD.WIDE R20, R23, 0x4, R18 ;  /* 0x0000000417147825 */ /* 0x000fe200078e0212 */
[----:B------:R-:W-:Y:S01]  /*1ec90*/  ULDC UR4, c[0x0][0x228] ;  /* 0x00008a0000047ab9 */ /* 0x000fe20000000800 */
[----:B------:R4:W-:Y:S01]  /*1eca0*/  @P4 STG.E desc[UR10][R10.64], R102 ;  /* 0x000000660a004986 */ /* 0x0009e2000c10190a */
[----:B------:R-:W-:Y:S01]  /*1ecb0*/  ULDC UR8, c[0x0][0x228] ;  /* 0x00008a0000087ab9 */ /* 0x000fe20000000800 */
[----:B------:R-:W-:Y:S01]  /*1ecc0*/  ISETP.LT.AND P2, PT, R15, UR4, !P2 ;  /* 0x000000040f007c0c */ /* 0x000fe2000d741270 */
[----:B------:R-:W-:Y:S01]  /*1ecd0*/  ULDC UR12, c[0x0][0x228] ;  /* 0x00008a00000c7ab9 */ /* 0x000fe20000000800 */
[----:B------:R4:W-:Y:S01]  /*1ece0*/  @P5 STG.E desc[UR10][R20.64], R134 ;  /* 0x0000008614005986 */ /* 0x0009e2000c10190a */
[----:B------:R-:W-:Y:S01]  /*1ecf0*/  ISETP.LT.AND P6, PT, R14, UR6, !P1 ;  /* 0x000000060e007c0c */ /* 0x000fe2000cfc1270 */
[----:B-1----:R-:W-:Y:S01]  /*1ed00*/  IMAD.WIDE R4, R23, 0x4, R84 ;  /* 0x0000000417047825 */ /* 0x002fe200078e0254 */
[----:B------:R-:W-:Y:S01]  /*1ed10*/  ISETP.LT.AND P5, PT, R17, UR8, !P1 ;  /* 0x0000000811007c0c */ /* 0x000fe2000cfa1270 */
[----:B------:R-:W-:Y:S01]  /*1ed20*/  ULDC UR4, c[0x0][0x22c] ;  /* 0x00008b0000047ab9 */ /* 0x000fe20000000800 */
[----:B------:R-:W-:Y:S01]  /*1ed30*/  ISETP.LT.AND P4, PT, R16, UR12, !P1 ;  /* 0x0000000c10007c0c */ /* 0x000fe2000cf81270 */
[----:B------:R-:W-:Y:S01]  /*1ed40*/  VIADD R25, R23, UR28 ;  /* 0x0000001c17197c36 */ /* 0x000fe20008000000 */
[----:B------:R-:W-:Y:S01]  /*1ed50*/  IADD3 R0, R13, 0x20, RZ ;  /* 0x000000200d007810 */ /* 0x000fe20007ffe0ff */
[----:B------:R1:W-:Y:S01]  /*1ed60*/  @P3 STG.E desc[UR10][R4.64], R186 ;  /* 0x000000ba04003986 */ /* 0x0003e2000c10190a */
[----:B--2---:R-:W-:Y:S01]  /*1ed70*/  IMAD.WIDE R6, R23, 0x4, R86 ;  /* 0x0000000417067825 */ /* 0x004fe200078e0256 */
[----:B------:R-:W-:Y:S01]  /*1ed80*/  ULDC UR6, c[0x0][0x228] ;  /* 0x00008a0000067ab9 */ /* 0x000fe20000000800 */
[----:B------:R-:W-:Y:S01]  /*1ed90*/  ISETP.GE.AND P3, PT, R0, UR4, PT ;  /* 0x0000000400007c0c */ /* 0x000fe2000bf66270 */
[----:B------:R-:W-:Y:S01]  /*1eda0*/  ULDC UR4, c[0x0][0x228] ;  /* 0x00008a0000047ab9 */ /* 0x000fe20000000800 */
[----:B---3--:R-:W-:Y:S01]  /*1edb0*/  IMAD.WIDE R8, R25, 0x4, R2 ;  /* 0x0000000419087825 */ /* 0x008fe200078e0202 */
[----:B------:R-:W-:Y:S01]  /*1edc0*/  ISETP.LT.AND P1, PT, R15, UR4, !P1 ;  /* 0x000000040f007c0c */ /* 0x000fe2000cf21270 */
[----:B------:R-:W-:Y:S01]  /*1edd0*/  ULDC UR8, c[0x0][0x228] ;  /* 0x00008a0000087ab9 */ /* 0x000fe20000000800 */
[----:B------:R-:W-:Y:S01]  /*1ede0*/  ULDC UR12, c[0x0][0x228] ;  /* 0x00008a00000c7ab9 */ /* 0x000fe20000000800 */
[----:B----4-:R-:W-:Y:S01]  /*1edf0*/  IMAD.WIDE R10, R25, 0x4, R18 ;  /* 0x00000004190a7825 */ /* 0x010fe200078e0212 */
[----:B------:R-:W-:Y:S01]  /*1ee00*/  @P2 STG.E desc[UR10][R6.64], R166 ;  /* 0x000000a606002986 */ /* 0x000fe2000c10190a */
[----:B------:R-:W-:-:S02]  /*1ee10*/  ULDC UR4, c[0x0][0x22c] ;  /* 0x00008b0000047ab9 */ /* 0x000fc40000000800 */
[----:B------:R-:W-:Y:S01]  /*1ee20*/  IMAD.WIDE R20, R25, 0x4, R84 ;  /* 0x0000000419147825 */ /* 0x000fe200078e0254 */
[----:B------:R-:W-:Y:S03]  /*1ee30*/  @P6 STG.E desc[UR10][R8.64], R127 ;  /* 0x0000007f08006986 */ /* 0x000fe6000c10190a */
[----:B------:R-:W-:Y:S01]  /*1ee40*/  VIADD R0, R13, 0x21 ;  /* 0x000000210d007836 */ /* 0x000fe20000000000 */
[----:B------:R-:W-:Y:S01]  /*1ee50*/  @P5 STG.E desc[UR10][R10.64], R67 ;  /* 0x000000430a005986 */ /* 0x000fe2000c10190a */
[----:B------:R-:W-:Y:S01]  /*1ee60*/  ISETP.LT.AND P5, PT, R17, UR8, !P0 ;  /* 0x0000000811007c0c */ /* 0x000fe2000c7a1270 */
[----:B-1----:R-:W-:Y:S01]  /*1ee70*/  IMAD.WIDE R4, R25, 0x4, R86 ;  /* 0x0000000419047825 */ /* 0x002fe200078e0256 */
[----:B------:R-:W-:Y:S01]  /*1ee80*/  ISETP.LT.AND P6, PT, R16, UR12, !P0 ;  /* 0x0000000c10007c0c */ /* 0x000fe2000c7c1270 */
[----:B------:R1:W-:Y:S01]  /*1ee90*/  @P4 STG.E desc[UR10][R20.64], R163 ;  /* 0x000000a314004986 */ /* 0x0003e2000c10190a */
[----:B------:R-:W-:Y:S01]  /*1eea0*/  ISETP.LT.AND P4, PT, R14, UR6, !P0 ;  /* 0x000000060e007c0c */ /* 0x000fe2000c781270 */
[----:B------:R-:W-:Y:S01]  /*1eeb0*/  ULDC UR6, c[0x0][0x228] ;  /* 0x00008a0000067ab9 */ /* 0x000fe20000000800 */
        /* <DEDUP_REMOVED lines=34> */
[C---:B------:R-:W-:Y:S01]  /*1f0e0*/  IMAD.WIDE R20, R23.reuse, 0x4, R86 ;  /* 0x0000000417147825 */ /* 0x040fe200078e0256 */
[----:B------:R3:W-:Y:S01]  /*1f0f0*/  @P6 STG.E desc[UR10][R8.64], R68 ;  /* 0x0000004408006986 */ /* 0x0007e2000c10190a */
[----:B------:R-:W-:Y:S01]  /*1f100*/  ISETP.LT.AND P4, PT, R14, UR4, !P2 ;  /* 0x000000040e007c0c */ /* 0x000fe2000d781270 */
[----:B------:R-:W-:Y:S01]  /*1f110*/  ULDC UR4, c[0x0][0x228] ;  /* 0x00008a0000047ab9 */ /* 0x000fe20000000800 */
[----:B------:R-:W-:Y:S01]  /*1f120*/  ULDC UR8, c[0x0][0x228] ;  /* 0x00008a0000087ab9 */ /* 0x000fe20000000800 */
[----:B------:R4:W-:Y:S01]  /*1f130*/  @P5 STG.E desc[UR10][R10.64], R192 ;  /* 0x000000c00a005986 */ /* 0x0009e2000c10190a */
[----:B------:R-:W-:-:S03]  /*1f140*/  IADD3 R23, R23, UR28, RZ ;  /* 0x0000001c17177c10 */ /* 0x000fc6000fffe0ff */
[----:B------:R4:W-:Y:S01]  /*1f150*/  @P3 STG.E desc[UR10][R20.64], R36 ;  /* 0x0000002414003986 */ /* 0x0009e2000c10190a */
[----:B------:R-:W-:Y:S02]  /*1f160*/  ISETP.LT.AND P3, PT, R17, UR4, !P2 ;  /* 0x0000000411007c0c */ /* 0x000fe4000d761270 */
[----:B------:R-:W-:Y:S01]  /*1f170*/  ISETP.LT.AND P5, PT, R16, UR6, !P2 ;  /* 0x0000000610007c0c */ /* 0x000fe2000d7a1270 */
[----:B-1----:R-:W-:Y:S01]  /*1f180*/  IMAD.WIDE R4, R23, 0x4, R2 ;  /* 0x0000000417047825 */ /* 0x002fe200078e0202 */
[----:B------:R-:W-:Y:S01]  /*1f190*/  ISETP.LT.AND P2, PT, R15, UR8, !P2 ;  /* 0x000000080f007c0c */ /* 0x000fe2000d741270 */
[----:B------:R-:W-:Y:S02]  /*1f1a0*/  ULDC UR4, c[0x0][0x22c] ;  /* 0x00008b0000047ab9 */ /* 0x000fe40000000800 */
[----:B------:R-:W-:Y:S02]  /*1f1b0*/  VIADD R0, R13, 0x24 ;  /* 0x000000240d007836 */ /* 0x000fe40000000000 */
[C---:B--2---:R-:W-:Y:S01]  /*1f1c0*/  IMAD.WIDE R6, R23.reuse, 0x4, R18 ;  /* 0x0000000417067825 */ /* 0x044fe200078e0212 */
[----:B------:R1:W-:Y:S03]  /*1f1d0*/  @P4 STG.E desc[UR10][R4.64], R104 ;  /* 0x0000006804004986 */ /* 0x0003e6000c10190a */
[----:B---3--:R-:W-:Y:S01]  /*1f1e0*/  IMAD.WIDE R8, R23, 0x4, R84 ;  /* 0x0000000417087825 */ /* 0x008fe200078e0254 */
[----:B------:R-:W-:Y:S01]  /*1f1f0*/  ISETP.GE.AND P4, PT, R0, UR4, PT ;  /* 0x0000000400007c0c */ /* 0x000fe2000bf86270 */
[----:B------:R-:W-:-:S02]  /*1f200*/  ULDC UR4, c[0x0][0x228] ;  /* 0x00008a0000047ab9 */ /* 0x000fc40000000800 */
[----:B----4-:R-:W-:Y:S01]  /*1f210*/  IMAD.WIDE R10, R23, 0x4, R86 ;  /* 0x00000004170a7825 */ /* 0x010fe200078e0256 */
[----:B------:R-:W-:Y:S01]  /*1f220*/  ISETP.LT.AND P6, PT, R14, UR12, !P1 ;  /* 0x0000000c0e007c0c */ /* 0x000fe2000cfc1270 */
[----:B------:R2:W-:Y:S01]  /*1f230*/  @P3 STG.E desc[UR10][R6.64], R136 ;  /* 0x0000008806003986 */ /* 0x0005e2000c10190a */
[----:B------:R-:W-:Y:S01]  /*1f240*/  ISETP.LT.AND P3, PT, R17, UR4, !P1 ;  /* 0x0000000411007c0c */ /* 0x000fe2000cf61270 */
[----:B------:R-:W-:Y:S01]  /*1f250*/  ULDC UR4, c[0x0][0x228] ;  /* 0x00008a0000047ab9 */ /* 0x000fe20000000800 */
[----:B------:R-:W-:Y:S01]  /*1f260*/  IADD3 R25, R23, UR28, RZ ;  /* 0x0000001c17197c10 */ /* 0x000fe2000fffe0ff */
[----:B------:R3:W-:Y:S01]  /*1f270*/  @P5 STG.E desc[UR10][R8.64], R188 ;  /* 0x000000bc08005986 */ /* 0x0007e2000c10190a */
[----:B------:R-:W-:Y:S01]  /*1f280*/  ULDC UR6, c[0x0][0x228] ;  /* 0x00008a0000067ab9 */ /* 0x000fe20000000800 */
[----:B------:R-:W-:Y:S01]  /*1f290*/  VIADD R0, R13, 0x25 ;  /* 0x000000250d007836 */ /* 0x000fe20000000000 */
[----:B------:R-:W-:Y:S01]  /*1f2a0*/  ULDC UR8, c[0x0][0x228] ;  /* 0x00008a0000087ab9 */ /* 0x000fe20000000800 */
[----:B------:R4:W-:Y:S01]  /*1f2b0*/  @P2 STG.E desc[UR10][R10.64], R196 ;  /* 0x000000c40a002986 */ /* 0x0009e2000c10190a */
[----:B------:R-:W-:Y:S01]  /*1f2c0*/  ISETP.LT.AND P2, PT, R16, UR4, !P1 ;  /* 0x0000000410007c0c */ /* 0x000fe2000cf41270 */
[----:B------:R-:W-:Y:S01]  /*1f2d0*/  IMAD.WIDE R20, R25, 0x4, R2 ;  /* 0x0000000419147825 */ /* 0x000fe200078e0202 */
[----:B------:R-:W-:Y:S01]  /*1f2e0*/  ISETP.LT.AND P1, PT, R15, UR6, !P1 ;  /* 0x000000060f007c0c */ /* 0x000fe2000cf21270 */
[----:B------:R-:W-:-:S02]  /*1f2f0*/  ULDC UR12, c[0x0][0x228] ;  /* 0x00008a00000c7ab9 */ /* 0x000fc40000000800 */
[C---:B-1----:R-:W-:Y:S01]  /*1f300*/  IMAD.WIDE R4, R25.reuse, 0x4, R18 ;  /* 0x0000000419047825 */ /* 0x042fe200078e0212 */
[----:B------:R1:W-:Y:S01]  /*1f310*/  @P6 STG.E desc[UR10][R20.64], R157 ;  /* 0x0000009d14006986 */ /* 0x0003e2000c10190a */
[----:B------:R-:W-:Y:S01]  /*1f320*/  ISETP.LT.AND P5, PT, R14, UR8, !P0 ;  /* 0x000000080e007c0c */ /* 0x000fe2000c7a1270 */
[----:B------:R-:W-:Y:S01]  /*1f330*/  ULDC UR4, c[0x0][0x22c] ;  /* 0x00008b0000047ab9 */ /* 0x000fe20000000800 */
[----:B--2---:R-:W-:Y:S01]  /*1f340*/  IMAD.WIDE R6, R25, 0x4, R84 ;  /* 0x0000000419067825 */ /* 0x004fe200078e0254 */
[----:B------:R-:W-:Y:S01]  /*1f350*/  ISETP.LT.AND P6, PT, R17, UR12, !P0 ;  /* 0x0000000c11007c0c */ /* 0x000fe2000c7c1270 */
[----:B------:R2:W-:Y:S02]  /*1f360*/  @P3 STG.E desc[UR10][R4.64], R69 ;  /* 0x0000004504003986 */ /* 0x0005e4000c10190a */
[C---:B---3--:R-:W-:Y:S01]  /*1f370*/  IMAD.WIDE R8, R25.reuse, 0x4, R86 ;  /* 0x0000000419087825 */ /* 0x048fe200078e0256 */
[----:B------:R-:W-:Y:S01]  /*1f380*/  IADD3 R23, R25, UR28, RZ ;  /* 0x0000001c19177c10 */ /* 0x000fe2000fffe0ff */
[----:B------:R3:W-:Y:S01]  /*1f390*/  @P2 STG.E desc[UR10][R6.64], R193 ;  /* 0x000000c106002986 */ /* 0x0007e2000c10190a */
[----:B------:R-:W-:Y:S01]  /*1f3a0*/  ISETP.GE.AND P3, PT, R0, UR4, PT ;  /* 0x0000000400007c0c */ /* 0x000fe2000bf66270 */
[----:B------:R-:W-:Y:S01]  /*1f3b0*/  ULDC UR4, c[0x0][0x228] ;  /* 0x00008a0000047ab9 */ /* 0x000fe20000000800 */
[----:B------:R-:W-:Y:S01]  /*1f3c0*/  ULDC UR6, c[0x0][0x228] ;  /* 0x00008a0000067ab9 */ /* 0x000fe20000000800 */
[----:B------:R3:W-:Y:S01]  /*1f3d0*/  @P1 STG.E desc[UR10][R8.64], R37 ;  /* 0x0000002508001986 */ /* 0x0007e2000c10190a */
[----:B------:R-:W-:Y:S01]  /*1f3e0*/  ISETP.LT.AND P1, PT, R16, UR4, !P0 ;  /* 0x0000000410007c0c */ /* 0x000fe2000c721270 */
[----:B------:R-:W-:Y:S01]  /*1f3f0*/  ULDC UR4, c[0x0][0x228] ;  /* 0x00008a0000047ab9 */ /* 0x000fe20000000800 */
[----:B----4-:R-:W-:Y:S01]  /*1f400*/  IMAD.WIDE R10, R23, 0x4, R2 ;  /* 0x00000004170a7825 */ /* 0x010fe200078e0202 */
[----:B------:R-:W-:Y:S01]  /*1f410*/  ISETP.LT.AND P0, PT, R15, UR4, !P0 ;  /* 0x000000040f007c0c */ /* 0x000fe2000c701270 */
[----:B------:R-:W-:Y:S01]  /*1f420*/  ULDC UR8, c[0x0][0x228] ;  /* 0x00008a0000087ab9 */ /* 0x000fe20000000800 */
[----:B------:R-:W-:Y:S01]  /*1f430*/  ULDC UR12, c[0x0][0x228] ;  /* 0x00008a00000c7ab9 */ /* 0x000fe20000000800 */
[----:B-1----:R-:W-:Y:S01]  /*1f440*/  IMAD.WIDE R20, R23, 0x4, R18 ;  /* 0x0000000417147825 */ /* 0x002fe200078e0212 */
[----:B------:R1:W-:Y:S01]  /*1f450*/  @P5 STG.E desc[UR10][R10.64], R105 ;  /* 0x000000690a005986 */ /* 0x0003e2000c10190a */
[----:B------:R-:W-:Y:S01]  /*1f460*/  ISETP.LT.AND P5, PT, R17, UR8, !P4 ;  /* 0x0000000811007c0c */ /* 0x000fe2000e7a1270 */
[----:B------:R-:W-:Y:S01]  /*1f470*/  ULDC UR4, c[0x0][0x22c] ;  /* 0x00008b0000047ab9 */ /* 0x000fe20000000800 */
[----:B--2---:R-:W-:Y:S01]  /*1f480*/  IMAD.WIDE R4, R23, 0x4, R84 ;  /* 0x0000000417047825 */ /* 0x004fe200078e0254 */
[----:B------:R2:W-:Y:S01]  /*1f490*/  @P6 STG.E desc[UR10][R20.64], R137 ;  /* 0x0000008914006986 */ /* 0x0005e2000c10190a */
[----:B------:R-:W-:Y:S01]  /*1f4a0*/  ISETP.LT.AND P6, PT, R14, UR6, !P4 ;  /* 0x000000060e007c0c */ /* 0x000fe2000e7c1270 */
[----:B------:R-:W-:Y:S01]  /*1f4b0*/  ULDC UR6, c[0x0][0x228] ;  /* 0x00008a0000067ab9 */ /* 0x000fe20000000800 */
[----:B------:R-:W-:Y:S01]  /*1f4c0*/  IADD3 R0, R13, 0x26, RZ ;  /* 0x000000260d007810 */ /* 0x000fe20007ffe0ff */
[C---:B---3--:R-:W-:Y:S01]  /*1f4d0*/  IMAD.WIDE R6, R23.reuse, 0x4, R86 ;  /* 0x0000000417067825 */ /* 0x048fe200078e0256 */
[----:B------:R-:W-:Y:S01]  /*1f4e0*/  ISETP.LT.AND P2, PT, R16, UR12, !P4 ;  /* 0x0000000c10007c0c */ /* 0x000fe2000e741270 */
[----:B------:R3:W-:Y:S01]  /*1f4f0*/  @P1 STG.E desc[UR10][R4.64], R189 ;  /* 0x000000bd04001986 */ /* 0x0007e2000c10190a */
[----:B------:R-:W-:Y:S01]  /*1f500*/  ISETP.GE.AND P1, PT, R0, UR4, PT ;  /* 0x0000000400007c0c */ /* 0x000fe2000bf26270 */
[----:B------:R-:W-:Y:S01]  /*1f510*/  VIADD R25, R23, UR28 ;  /* 0x0000001c17197c36 */ /* 0x000fe20008000000 */
[----:B------:R-:W-:Y:S01]  /*1f520*/  ULDC UR4, c[0x0][0x228] ;  /* 0x00008a0000047ab9 */ /* 0x000fe20000000800 */
[----:B------:R-:W-:Y:S01]  /*1f530*/  @P0 STG.E desc[UR10][R6.64], R197 ;  /* 0x000000c506000986 */ /* 0x000fe2000c10190a */
[----:B------:R-:W-:Y:S01]  /*1f540*/  ISETP.LT.AND P0, PT, R15, UR4, !P4 ;  /* 0x000000040f007c0c */ /* 0x000fe2000e701270 */
[C---:B------:R-:W-:Y:S01]  /*1f550*/  IMAD.WIDE R8, R25.reuse, 0x4, R2 ;  /* 0x0000000419087825 */ /* 0x040fe200078e0202 */
[----:B------:R-:W-:Y:S01]  /*1f560*/  ULDC UR8, c[0x0][0x228] ;  /* 0x00008a0000087ab9 */ /* 0x000fe20000000800 */
[----:B------:R-:W-:Y:S01]  /*1f570*/  ULDC UR12, c[0x0][0x228] ;  /* 0x00008a00000c7ab9 */ /* 0x000fe20000000800 */
[----:B------:R-:W-:Y:S01]  /*1f580*/  ULDC UR4, c[0x0][0x22c] ;  /* 0x00008b0000047ab9 */ /* 0x000fe20000000800 */
[C---:B-1----:R-:W-:Y:S01]  /*1f590*/  IMAD.WIDE R10, R25.reuse, 0x4, R18 ;  /* 0x00000004190a7825 */ /* 0x042fe200078e0212 */
[----:B------:R-:W-:Y:S03]  /*1f5a0*/  @P6 STG.E desc[UR10][R8.64], R158 ;  /* 0x0000009e08006986 */ /* 0x000fe6000c10190a */
[----:B--2---:R-:W-:Y:S01]  /*1f5b0*/  IMAD.WIDE R20, R25, 0x4, R84 ;  /* 0x0000000419147825 */ /* 0x004fe200078e0254 */
[----:B------:R-:W-:Y:S03]  /*1f5c0*/  @P5 STG.E desc[UR10][R10.64], R70 ;  /* 0x000000460a005986 */ /* 0x000fe6000c10190a */
[----:B------:R-:W-:Y:S01]  /*1f5d0*/  VIADD R0, R13, 0x27 ;  /* 0x000000270d007836 */ /* 0x000fe20000000000 */
[----:B------:R-:W-:Y:S01]  /*1f5e0*/  ISETP.LT.AND P4, PT, R14, UR6, !P3 ;  /* 0x000000060e007c0c */ /* 0x000fe2000df81270 */
[----:B------:R1:W-:Y:S01]  /*1f5f0*/  @P2 STG.E desc[UR10][R20.64], R194 ;  /* 0x000000c214002986 */ /* 0x0003e2000c10190a */
[----:B------:R-:W-:Y:S01]  /*1f600*/  ISETP.LT.AND P5, PT, R17, UR8, !P3 ;  /* 0x0000000811007c0c */ /* 0x000fe2000dfa1270 */
[----:B---3--:R-:W-:Y:S01]  /*1f610*/  IMAD.WIDE R4, R25, 0x4, R86 ;  /* 0x0000000419047825 */ /* 0x008fe200078e0256 */
        /* <DEDUP_REMOVED lines=71> */
[----:B------:R1:W-:Y:S01]  /*1fa90*/  @P6 STG.E desc[UR10][R20.64], R168 ;  /* 0x000000a814006986 */ /* 0x0003e2000c10190a */
[----:B------:R-:W-:Y:S01]  /*1faa0*/  ISETP.LT.AND P5, PT, R14, UR8, !P3 ;  /* 0x000000080e007c0c */ /* 0x000fe2000dfa1270 */
[----:B------:R-:W-:Y:S01]  /*1fab0*/  ULDC UR6, c[0x0][0x228] ;  /* 0x00008a0000067ab9 */ /* 0x000fe20000000800 */
        /* <DEDUP_REMOVED lines=13> */
[----:B------:R-:W-:Y:S01]  /*1fb90*/  ULDC UR4, c[0x0][0x228] ;  /* 0x00008a0000047ab9 */ /* 0x000fe20000000800 */
[----:B-1----:R-:W-:Y:S01]  /*1fba0*/  IMAD.WIDE R20, R23, 0x4, R18 ;  /* 0x0000000417147825 */ /* 0x002fe200078e0212 */
[----:B------:R-:W-:Y:S01]  /*1fbb0*/  ISETP.LT.AND P3, PT, R15, UR4, !P3 ;  /* 0x000000040f007c0c */ /* 0x000fe2000df61270 */
[----:B------:R1:W-:Y:S01]  /*1fbc0*/  @P5 STG.E desc[UR10][R10.64], R140 ;  /* 0x0000008c0a005986 */ /* 0x0003e2000c10190a */
[----:B------:R-:W-:Y:S01]  /*1fbd0*/  ULDC UR12, c[0x0][0x228] ;  /* 0x00008a00000c7ab9 */ /* 0x000fe20000000800 */
[----:B--2---:R-:W-:Y:S01]  /*1fbe0*/  IMAD.WIDE R4, R23, 0x4, R84 ;  /* 0x0000000417047825 */ /* 0x004fe200078e0254 */
[----:B------:R-:W-:Y:S01]  /*1fbf0*/  IADD3 R0, R13, 0x2c, RZ ;  /* 0x0000002c0d007810 */ /* 0x000fe20007ffe0ff */
[----:B------:R2:W-:Y:S01]  /*1fc00*/  @P6 STG.E desc[UR10][R20.64], R108 ;  /* 0x0000006c14006986 */ /* 0x0005e2000c10190a */
[----:B------:R-:W-:Y:S01]  /*1fc10*/  ISETP.LT.AND P6, PT, R14, UR6, !P4 ;  /* 0x000000060e007c0c */ /* 0x000fe2000e7c1270 */
[----:B---3--:R-:W-:Y:S01]  /*1fc20*/  IMAD.WIDE R6, R23, 0x4, R86 ;  /* 0x0000000417067825 */ /* 0x008fe200078e0256 */
[----:B------:R-:W-:Y:S01]  /*1fc30*/  ISETP.LT.AND P5, PT, R17, UR8, !P4 ;  /* 0x0000000811007c0c */ /* 0x000fe2000e7a1270 */
[----:B------:R-:W-:Y:S01]  /*1fc40*/  ULDC UR4, c[0x0][0x22c] ;  /* 0x00008b0000047ab9 */ /* 0x000fe20000000800 */
[----:B------:R-:W-:Y:S01]  /*1fc50*/  ISETP.LT.AND P1, PT, R16, UR12, !P4 ;  /* 0x0000000c10007c0c */ /* 0x000fe2000e721270 */
[----:B------:R-:W-:Y:S01]  /*1fc60*/  VIADD R25, R23, UR28 ;  /* 0x0000001c17197c36 */ /* 0x000fe20008000000 */
[----:B------:R3:W-:Y:S01]  /*1fc70*/  @P0 STG.E desc[UR10][R4.64], R200 ;  /* 0x000000c804000986 */ /* 0x0007e2000c10190a */
[----:B------:R-:W-:Y:S01]  /*1fc80*/  ISETP.GE.AND P0, PT, R0, UR4, PT ;  /* 0x0000000400007c0c */ /* 0x000fe2000bf06270 */
[----:B------:R-:W-:Y:S01]  /*1fc90*/  ULDC UR4, c[0x0][0x228] ;  /* 0x00008a0000047ab9 */ /* 0x000fe20000000800 */
[----:B----4-:R-:W-:Y:S01]  /*1fca0*/  IMAD.WIDE R8, R25, 0x4, R2 ;  /* 0x0000000419087825 */ /* 0x010fe200078e0202 */
[----:B------:R4:W-:Y:S01]  /*1fcb0*/  @P3 STG.E desc[UR10][R6.64], R204 ;  /* 0x000000cc06003986 */ /* 0x0009e2000c10190a */
[----:B------:R-:W-:Y:S01]  /*1fcc0*/  ISETP.LT.AND P3, PT, R15, UR4, !P4 ;  /* 0x000000040f007c0c */ /* 0x000fe2000e761270 */
[----:B------:R-:W-:Y:S01]  /*1fcd0*/  ULDC UR6, c[0x0][0x228] ;  /* 0x00008a0000067ab9 */ /* 0x000fe20000000800 */
[C---:B-1----:R-:W-:Y:S01]  /*1fce0*/  IMAD.WIDE R10, R25.reuse, 0x4, R18 ;  /* 0x00000004190a7825 */ /* 0x042fe200078e0212 */
[----:B------:R1:W-:Y:S01]  /*1fcf0*/  @P6 STG.E desc[UR10][R8.64], R169 ;  /* 0x000000a908006986 */ /* 0x0003e2000c10190a */
[----:B------:R-:W-:Y:S01]  /*1fd00*/  ULDC UR8, c[0x0][0x228] ;  /* 0x00008a0000087ab9 */ /* 0x000fe20000000800 */
[----:B------:R-:W-:Y:S01]  /*1fd10*/  ULDC UR12, c[0x0][0x228] ;  /* 0x00008a00000c7ab9 */ /* 0x000fe20000000800 */
[----:B--2---:R-:W-:Y:S01]  /*1fd20*/  IMAD.WIDE R20, R25, 0x4, R84 ;  /* 0x0000000419147825 */ /* 0x004fe200078e0254 */
[----:B------:R-:W-:-:S03]  /*1fd30*/  ISETP.LT.AND P6, PT, R14, UR6, !P2 ;  /* 0x000000060e007c0c */ /* 0x000fc6000d7c1270 */
[----:B------:R-:W-:Y:S01]  /*1fd40*/  VIADD R0, R13, 0x2d ;  /* 0x0000002d0d007836 */ /* 0x000fe20000000000 */
[----:B------:R2:W-:Y:S01]  /*1fd50*/  @P5 STG.E desc[UR10][R10.64], R73 ;  /* 0x000000490a005986 */ /* 0x0005e2000c10190a */
[----:B------:R-:W-:Y:S01]  /*1fd60*/  ULDC UR4, c[0x0][0x22c] ;  /* 0x00008b0000047ab9 */ /* 0x000fe20000000800 */
[----:B------:R-:W-:Y:S01]  /*1fd70*/  ISETP.LT.AND P4, PT, R17, UR8, !P2 ;  /* 0x0000000811007c0c */ /* 0x000fe2000d781270 */
[C---:B---3--:R-:W-:Y:S01]  /*1fd80*/  IMAD.WIDE R4, R25.reuse, 0x4, R86 ;  /* 0x0000000419047825 */ /* 0x048fe200078e0256 */
[----:B------:R-:W-:Y:S01]  /*1fd90*/  @P1 STG.E desc[UR10][R20.64], R217 ;  /* 0x000000d914001986 */ /* 0x000fe2000c10190a */
[----:B------:R-:W-:Y:S01]  /*1fda0*/  ISETP.LT.AND P5, PT, R16, UR12, !P2 ;  /* 0x0000000c10007c0c */ /* 0x000fe2000d7a1270 */
[----:B------:R-:W-:Y:S01]  /*1fdb0*/  ULDC UR6, c[0x0][0x228] ;  /* 0x00008a0000067ab9 */ /* 0x000fe20000000800 */
[----:B------:R-:W-:Y:S01]  /*1fdc0*/  IADD3 R25, R25, UR28, RZ ;  /* 0x0000001c19197c10 */ /* 0x000fe2000fffe0ff */
[----:B------:R-:W-:Y:S01]  /*1fdd0*/  ULDC UR8, c[0x0][0x228] ;  /* 0x00008a0000087ab9 */ /* 0x000fe20000000800 */
[----:B------:R-:W-:Y:S01]  /*1fde0*/  ISETP.GE.AND P1, PT, R0, UR4, PT ;  /* 0x0000000400007c0c */ /* 0x000fe2000bf26270 */
[----:B------:R-:W-:Y:S01]  /*1fdf0*/  VIADD R0, R13, 0x2e ;  /* 0x0000002e0d007836 */ /* 0x000fe20000000000 */
[----:B------:R-:W-:Y:S01]  /*1fe00*/  ULDC UR4, c[0x0][0x22c] ;  /* 0x00008b0000047ab9 */ /* 0x000fe20000000800 */
[----:B------:R3:W-:Y:S01]  /*1fe10*/  @P3 STG.E desc[UR10][R4.64], R41 ;  /* 0x0000002904003986 */ /* 0x0007e2000c10190a */
[C---:B----4-:R-:W-:Y:S01]  /*1fe20*/  IMAD.WIDE R6, R25.reuse, 0x4, R2 ;  /* 0x0000000419067825 */ /* 0x050fe200078e0202 */
[----:B------:R-:W-:Y:S01]  /*1fe30*/  ULDC UR12, c[0x0][0x228] ;  /* 0x00008a00000c7ab9 */ /* 0x000fe20000000800 */
[----:B------:R-:W-:Y:S01]  /*1fe40*/  ISETP.GE.AND P3, PT, R0, UR4, PT ;  /* 0x0000000400007c0c */ /* 0x000fe2000bf66270 */
[----:B------:R-:W-:Y:S01]  /*1fe50*/  ULDC UR4, c[0x0][0x228] ;  /* 0x00008a0000047ab9 */ /* 0x000fe20000000800 */
[----:B-1----:R-:W-:Y:S01]  /*1fe60*/  IMAD.WIDE R8, R25, 0x4, R18 ;  /* 0x0000000419087825 */ /* 0x002fe200078e0212 */
[----:B------:R-:W-:Y:S01]  /*1fe70*/  ISETP.LT.AND P2, PT, R15, UR4, !P2 ;  /* 0x000000040f007c0c */ /* 0x000fe2000d741270 */
[----:B------:R1:W-:Y:S01]  /*1fe80*/  @P6 STG.E desc[UR10][R6.64], R141 ;  /* 0x0000008d06006986 */ /* 0x0003e2000c10190a */
[----:B------:R-:W-:Y:S01]  /*1fe90*/  ULDC UR4, c[0x0][0x228] ;  /* 0x00008a0000047ab9 */ /* 0x000fe20000000800 */
[----:B--2---:R-:W-:-:S02]  /*1fea0*/  IMAD.WIDE R10, R25, 0x4, R84 ;  /* 0x00000004190a7825 */ /* 0x004fc400078e0254 */
[----:B------:R2:W-:Y:S01]  /*1feb0*/  @P4 STG.E desc[UR10][R8.64], R109 ;  /* 0x0000006d08004986 */ /* 0x0005e2000c10190a */
[----:B------:R-:W-:Y:S01]  /*1fec0*/  ISETP.LT.AND P4, PT, R14, UR4, !P0 ;  /* 0x000000040e007c0c */ /* 0x000fe2000c781270 */
[----:B---3--:R-:W-:Y:S01]  /*1fed0*/  IMAD.WIDE R4, R25, 0x4, R86 ;  /* 0x0000000419047825 */ /* 0x008fe200078e0256 */
[----:B------:R-:W-:Y:S01]  /*1fee0*/  ISETP.LT.AND P6, PT, R17, UR6, !P0 ;  /* 0x0000000611007c0c */ /* 0x000fe2000c7c1270 */
[----:B------:R3:W-:Y:S01]  /*1fef0*/  @P5 STG.E desc[UR10][R10.64], R201 ;  /* 0x000000c90a005986 */ /* 0x0007e2000c10190a */
[----:B------:R-:W-:Y:S01]  /*1ff00*/  ISETP.LT.AND P5, PT, R16, UR8, !P0 ;  /* 0x0000000810007c0c */ /* 0x000fe2000c7a1270 */
[----:B------:R-:W-:Y:S01]  /*1ff10*/  VIADD R0, R13, 0x2f ;  /* 0x0000002f0d007836 */ /* 0x000fe20000000000 */
[----:B------:R-:W-:Y:S01]  /*1ff20*/  IADD3 R25, R25, UR28, RZ ;  /* 0x0000001c19197c10 */ /* 0x000fe2000fffe0ff */
[----:B------:R-:W-:Y:S01]  /*1ff30*/  ULDC UR4, c[0x0][0x22c] ;  /* 0x00008b0000047ab9 */ /* 0x000fe20000000800 */
[----:B------:R-:W-:Y:S01]  /*1ff40*/  ISETP.LT.AND P0, PT, R15, UR12, !P0 ;  /* 0x0000000c0f007c0c */ /* 0x000fe2000c701270 */
[----:B------:R4:W-:Y:S01]  /*1ff50*/  @P2 STG.E desc[UR10][R4.64], R205 ;  /* 0x000000cd04002986 */ /* 0x0009e2000c10190a */
[----:B------:R-:W-:Y:S01]  /*1ff60*/  ULDC UR6, c[0x0][0x228] ;  /* 0x00008a0000067ab9 */ /* 0x000fe20000000800 */
[----:B-1----:R-:W-:Y:S01]  /*1ff70*/  IMAD.WIDE R6, R25, 0x4, R2 ;  /* 0x0000000419067825 */ /* 0x002fe200078e0202 */
[----:B------:R-:W-:-:S03]  /*1ff80*/  ULDC UR8, c[0x0][0x228] ;  /* 0x00008a0000087ab9 */ /* 0x000fc60000000800 */
[----:B--2---:R-:W-:Y:S01]  /*1ff90*/  IMAD.WIDE R8, R25, 0x4, R18 ;  /* 0x0000000419087825 */ /* 0x004fe200078e0212 */
[----:B------:R-:W-:-:S03]  /*1ffa0*/  ISETP.GE.AND P2, PT, R0, UR4, PT ;  /* 0x0000000400007c0c */ /* 0x000fc6000bf46270 */
[C---:B---3--:R-:W-:Y:S01]  /*1ffb0*/  IMAD.WIDE R10, R25.reuse, 0x4, R84 ;  /* 0x00000004190a7825 */ /* 0x048fe200078e0254 */
        /* <DEDUP_REMOVED lines=10> */
[----:B------:R-:W-:Y:S01]  /*20060*/  VIADD R25, R25, UR28 ;  /* 0x0000001c19197c36 */ /* 0x000fe20008000000 */
[----:B------:R-:W-:Y:S01]  /*20070*/  ISETP.LT.AND P4, PT, R16, UR6, !P1 ;  /* 0x0000000610007c0c */ /* 0x000fe2000cf81270 */
[----:B------:R-:W-:Y:S01]  /*20080*/  ULDC UR4, c[0x0][0x22c] ;  /* 0x00008b0000047ab9 */ /* 0x000fe20000000800 */
[----:B------:R-:W-:Y:S01]  /*20090*/  ISETP.LT.AND P1, PT, R15, UR8, !P1 ;  /* 0x000000080f007c0c */ /* 0x000fe2000cf21270 */
[----:B----4-:R-:W-:Y:S01]  /*200a0*/  IMAD.WIDE R4, R25, 0x4, R2 ;  /* 0x0000000419047825 */ /* 0x010fe200078e0202 */
[----:B------:R-:W-:Y:S01]  /*200b0*/  ISETP.LT.AND P6, PT, R14, UR12, !P3 ;  /* 0x0000000c0e007c0c */ /* 0x000fe2000dfc1270 */
[----:B------:R-:W-:Y:S01]  /*200c0*/  ULDC UR6, c[0x0][0x228] ;  /* 0x00008a0000067ab9 */ /* 0x000fe20000000800 */
[----:B------:R-:W-:Y:S01]  /*200d0*/  IADD3 R0, R13, 0x30, RZ ;  /* 0x000000300d007810 */ /* 0x000fe20007ffe0ff */
[C---:B-1----:R-:W-:Y:S01]  /*200e0*/  IMAD.WIDE R6, R25.reuse, 0x4, R18 ;  /* 0x0000000419067825 */ /* 0x042fe200078e0212 */
[C---:B------:R-:W-:Y:S01]  /*200f0*/  IADD3 R23, R25.reuse, UR28, RZ ;  /* 0x0000001c19177c10 */ /* 0x040fe2000fffe0ff */
[----:B------:R1:W-:Y:S01]  /*20100*/  @P5 STG.E desc[UR10][R4.64], R142 ;  /* 0x0000008e04005986 */ /* 0x0003e2000c10190a */
[----:B------:R-:W-:Y:S01]  /*20110*/  ISETP.GE.AND P5, PT, R0, UR4, PT ;  /* 0x0000000400007c0c */ /* 0x000fe2000bfa6270 */
[C---:B--2---:R-:W-:Y:S01]  /*20120*/  IMAD.WIDE R8, R25.reuse, 0x4, R84 ;  /* 0x0000000419087825 */ /* 0x044fe200078e0254 */
[----:B------:R-:W-:Y:S01]  /*20130*/  ULDC UR4, c[0x0][0x228] ;  /* 0x00008a0000047ab9 */ /* 0x000fe20000000800 */
[----:B------:R2:W-:Y:S02]  /*20140*/  @P0 STG.E desc[UR10][R6.64], R110 ;  /* 0x0000006e06000986 */ /* 0x0005e4000c10190a */
[----:B---3--:R-:W-:Y:S01]  /*20150*/  IMAD.WIDE R10, R25, 0x4, R86 ;  /* 0x00000004190a7825 */ /* 0x008fe200078e0256 */
[----:B------:R-:W-:Y:S01]  /*20160*/  ISETP.LT.AND P0, PT, R17, UR4, !P3 ;  /* 0x0000000411007c0c */ /* 0x000fe2000df01270 */
[----:B------:R3:W-:Y:S01]  /*20170*/  @P4 STG.E desc[UR10][R8.64], R202 ;  /* 0x000000ca08004986 */ /* 0x0007e2000c10190a */
[----:B------:R-:W-:Y:S01]  /*20180*/  ULDC UR4, c[0x0][0x228] ;  /* 0x00008a0000047ab9 */ /* 0x000fe20000000800 */
[----:B------:R-:W-:Y:S01]  /*20190*/  IMAD.WIDE R20, R23, 0x4, R2 ;  /* 0x0000000417147825 */ /* 0x000fe200078e0202 */
[----:B------:R-:W-:Y:S01]  /*201a0*/  ULDC UR8, c[0x0][0x228] ;  /* 0x00008a0000087ab9 */ /* 0x000fe20000000800 */
[----:B------:R4:W-:Y:S01]  /*201b0*/  @P1 STG.E desc[UR10][R10.64], R206 ;  /* 0x000000ce0a001986 */ /* 0x0009e2000c10190a */
[----:B------:R-:W-:Y:S01]  /*201c0*/  ISETP.LT.AND P1, PT, R16, UR4, !P3 ;  /* 0x0000000410007c0c */ /* 0x000fe2000df21270 */
[----:B------:R-:W-:Y:S01]  /*201d0*/  ULDC UR12, c[0x0][0x228] ;  /* 0x00008a00000c7ab9 */ /* 0x000fe20000000800 */
[----:B------:R-:W-:Y:S01]  /*201e0*/  ISETP.LT.AND P3, PT, R15, UR6, !P3 ;  /* 0x000000060f007c0c */ /* 0x000fe2000df61270 */
[----:B------:R4:W-:Y:S01]  /*201f0*/  @P6 STG.E desc[UR10][R20.64], R171 ;  /* 0x000000ab14006986 */ /* 0x0009e2000c10190a */
[----:B------:R-:W-:Y:S01]  /*20200*/  ISETP.LT.AND P6, PT, R14, UR8, !P2 ;  /* 0x000000080e007c0c */ /* 0x000fe2000d7c1270 */
[----:B-1----:R-:W-:Y:S01]  /*20210*/  IMAD.WIDE R4, R23, 0x4, R18 ;  /* 0x0000000417047825 */ /* 0x002fe200078e0212 */
[----:B------:R-:W-:Y:S01]  /*20220*/  ISETP.LT.AND P4, PT, R17, UR12, !P2 ;  /* 0x0000000c11007c0c */ /* 0x000fe2000d781270 */
[----:B------:R-:W-:Y:S01]  /*20230*/  ULDC UR4, c[0x0][0x22c] ;  /* 0x00008b0000047ab9 */ /* 0x000fe20000000800 */
[----:B------:R-:W-:Y:S01]  /*20240*/  IADD3 R0, R13, 0x31, RZ ;  /* 0x000000310d007810 */ /* 0x000fe20007ffe0ff */
[----:B------:R-:W-:-:S02]  /*20250*/  VIADD R25, R23, UR28 ;  /* 0x0000001c17197c36 */ /* 0x000fc40008000000 */
[C---:B--2---:R-:W-:Y:S01]  /*20260*/  IMAD.WIDE R6, R23.reuse, 0x4, R84 ;  /* 0x0000000417067825 */ /* 0x044fe200078e0254 */
[----:B------:R1:W-:Y:S01]  /*20270*/  @P0 STG.E desc[UR10][R4.64], R75 ;  /* 0x0000004b04000986 */ /* 0x0003e2000c10190a */
[----:B------:R-:W-:Y:S01]  /*20280*/  ISETP.GE.AND P0, PT, R0, UR4, PT ;  /* 0x0000000400007c0c */ /* 0x000fe2000bf06270 */
[----:B------:R-:W-:Y:S01]  /*20290*/  ULDC UR4, c[0x0][0x228] ;  /* 0x00008a0000047ab9 */ /* 0x000fe20000000800 */
[----:B---3--:R-:W-:Y:S01]  /*202a0*/  IMAD.WIDE R8, R23, 0x4, R86 ;  /* 0x0000000417087825 */ /* 0x008fe200078e0256 */
[----:B------:R2:W-:Y:S01]  /*202b0*/  @P1 STG.E desc[UR10][R6.64], R219 ;  /* 0x000000db06001986 */ /* 0x0005e2000c10190a */
[----:B------:R-:W-:Y:S01]  /*202c0*/  ULDC UR6, c[0x0][0x228] ;  /* 0x00008a0000067ab9 */ /* 0x000fe20000000800 */
[----:B------:R-:W-:Y:S01]  /*202d0*/  ULDC UR8, c[0x0][0x228] ;  /* 0x00008a0000087ab9 */ /* 0x000fe20000000800 */
[----:B----4-:R-:W-:Y:S01]  /*202e0*/  IMAD.WIDE R10, R25, 0x4, R2 ;  /* 0x00000004190a7825 */ /* 0x010fe200078e0202 */
[----:B------:R-:W-:Y:S01]  /*202f0*/  ISETP.LT.AND P1, PT, R16, UR4, !P2 ;  /* 0x0000000410007c0c */ /* 0x000fe2000d721270 */
[----:B------:R-:W-:-:S02]  /*20300*/  ULDC UR12, c[0x0][0x228] ;  /* 0x00008a00000c7ab9 */ /* 0x000fc40000000800 */
[----:B------:R-:W-:Y:S01]  /*20310*/  IMAD.WIDE R20, R25, 0x4, R18 ;  /* 0x0000000419147825 */ /* 0x000fe200078e0212 */
[----:B------:R3:W-:Y:S01]  /*20320*/  @P3 STG.E desc[UR10][R8.64], R43 ;  /* 0x0000002b08003986 */ /* 0x0007e2000c10190a */
[----:B------:R-:W-:Y:S01]  /*20330*/  ULDC UR4, c[0x0][0x228] ;  /* 0x00008a0000047ab9 */ /* 0x000fe20000000800 */
[----:B------:R-:W-:Y:S02]  /*20340*/  ISETP.LT.AND P2, PT, R15, UR6, !P2 ;  /* 0x000000060f007c0c */ /* 0x000fe4000d741270 */
[C---:B------:R-:W-:Y:S01]  /*20350*/  IADD3 R27, R25.reuse, UR28, RZ ;  /* 0x0000001c191b7c10 */ /* 0x040fe2000fffe0ff */
[----:B------:R4:W-:Y:S01]  /*20360*/  @P6 STG.E desc[UR10][R10.64], R143 ;  /* 0x0000008f0a006986 */ /* 0x0009e2000c10190a */
[----:B------:R-:W-:Y:S01]  /*20370*/  ISETP.LT.AND P6, PT, R14, UR4, !P5 ;  /* 0x000000040e007c0c */ /* 0x000fe2000efc1270 */
[----:B-1----:R-:W-:Y:S01]  /*20380*/  IMAD.WIDE R4, R25, 0x4, R84 ;  /* 0x0000000419047825 */ /* 0x002fe200078e0254 */
[----:B------:R-:W-:Y:S01]  /*20390*/  ISETP.LT.AND P3, PT, R16, UR12, !P5 ;  /* 0x0000000c10007c0c */ /* 0x000fe2000ef61270 */
[----:B------:R1:W-:Y:S01]  /*203a0*/  @P4 STG.E desc[UR10][R20.64], R111 ;  /* 0x0000006f14004986 */ /* 0x0003e2000c10190a */
[----:B------:R-:W-:Y:S01]  /*203b0*/  ISETP.LT.AND P4, PT, R17, UR8, !P5 ;  /* 0x0000000811007c0c */ /* 0x000fe2000ef81270 */
[----:B--2---:R-:W-:Y:S01]  /*203c0*/  IMAD.WIDE R6, R25, 0x4, R86 ;  /* 0x0000000419067825 */ /* 0x004fe200078e0256 */
[----:B------:R-:W-:Y:S01]  /*203d0*/  ISETP.LT.AND P5, PT, R15, UR14, !P5 ;  /* 0x0000000e0f007c0c */ /* 0x000fe2000efa1270 */
[----:B------:R-:W-:Y:S01]  /*203e0*/  ULDC UR4, c[0x0][0x22c] ;  /* 0x00008b0000047ab9 */ /* 0x000fe20000000800 */
[----:B------:R-:W-:Y:S01]  /*203f0*/  ULDC UR6, c[0x0][0x228] ;  /* 0x00008a0000067ab9 */ /* 0x000fe20000000800 */
[----:B------:R-:W-:-:S02]  /*20400*/  VIADD R0, R13, 0x32 ;  /* 0x000000320d007836 */ /* 0x000fc40000000000 */
[C---:B---3--:R-:W-:Y:S01]  /*20410*/  IMAD.WIDE R8, R27.reuse, 0x4, R2 ;  /* 0x000000041b087825 */ /* 0x048fe200078e0202 */
[----:B------:R-:W-:Y:S01]  /*20420*/  @P1 STG.E desc[UR10][R4.64], R203 ;  /* 0x000000cb04001986 */ /* 0x000fe2000c10190a */
[----:B------:R-:W-:Y:S01]  /*20430*/  ULDC UR8, c[0x0][0x228] ;  /* 0x00008a0000087ab9 */ /* 0x000fe20000000800 */
[----:B------:R-:W-:Y:S01]  /*20440*/  ULDC UR12, c[0x0][0x228] ;  /* 0x00008a00000c7ab9 */ /* 0x000fe20000000800 */
[C---:B----4-:R-:W-:Y:S01]  /*20450*/  IMAD.WIDE R10, R27.reuse, 0x4, R18 ;  /* 0x000000041b0a7825 */ /* 0x050fe200078e0212 */
[----:B------:R-:W-:Y:S03]  /*20460*/  @P2 STG.E desc[UR10][R6.64], R207 ;  /* 0x000000cf06002986 */ /* 0x000fe6000c10190a */
[C---:B-1----:R-:W-:Y:S01]  /*20470*/  IMAD.WIDE R20, R27.reuse, 0x4, R84 ;  /* 0x000000041b147825 */ /* 0x042fe200078e0254 */
[----:B------:R-:W-:Y:S01]  /*20480*/  ISETP.GE.AND P1, PT, R0, UR4, PT ;  /* 0x0000000400007c0c */ /* 0x000fe2000bf26270 */
[----:B------:R-:W-:Y:S01]  /*20490*/  @P6 STG.E desc[UR10][R8.64], R76 ;  /* 0x0000004c08006986 */ /* 0x000fe2000c10190a */
[----:B------:R-:W-:Y:S01]  /*204a0*/  ULDC UR4, c[0x0][0x228] ;  /* 0x00008a0000047ab9 */ /* 0x000fe20000000800 */
[----:B------:R-:W-:Y:S01]  /*204b0*/  IMAD.WIDE R22, R27, 0x4, R86 ;  /* 0x000000041b167825 */ /* 0x000fe200078e0256 */
[----:B------:R-:W-:Y:S01]  /*204c0*/  ULDC UR14, c[0x0][0x228] ;  /* 0x00008a00000e7ab9 */ /* 0x000fe20000000800 */
[----:B------:R1:W-:Y:S01]  /*204d0*/  @P4 STG.E desc[UR10][R10.64], R172 ;  /* 0x000000ac0a004986 */ /* 0x0003e2000c10190a */
[----:B------:R-:W-:Y:S01]  /*204e0*/  ISETP.LT.AND P4, PT, R16, UR8, !P0 ;  /* 0x0000000810007c0c */ /* 0x000fe2000c781270 */
[----:B------:R-:W-:Y:S01]  /*204f0*/  VIADD R0, R13, 0x33 ;  /* 0x000000330d007836 */ /* 0x000fe20000000000 */
[C---:B------:R-:W-:Y:S01]  /*20500*/  ISETP.LT.AND P6, PT, R14.reuse, UR14, !P1 ;  /* 0x0000000e0e007c0c */ /* 0x040fe2000cfc1270 */
[----:B------:R-:W-:Y:S01]  /*20510*/  @P3 STG.E desc[UR10][R20.64], R224 ;  /* 0x000000e014003986 */ /* 0x000fe2000c10190a */
[----:B------:R-:W-:Y:S01]  /*20520*/  ISETP.LT.AND P3, PT, R14, UR4, !P0 ;  /* 0x000000040e007c0c */ /* 0x000fe2000c761270 */
[----:B------:R-:W-:Y:S01]  /*20530*/  ULDC UR4, c[0x0][0x22c] ;  /* 0x00008b0000047ab9 */ /* 0x000fe20000000800 */
[----:B------:R-:W-:Y:S01]  /*20540*/  ULDC UR8, c[0x0][0x228] ;  /* 0x00008a0000087ab9 */ /* 0x000fe20000000800 */
[----:B------:R2:W-:Y:S01]  /*20550*/  @P5 STG.E desc[UR10][R22.64], R44 ;  /* 0x0000002c16005986 */ /* 0x0005e2000c10190a */
[----:B------:R-:W-:Y:S01]  /*20560*/  ISETP.LT.AND P5, PT, R17, UR6, !P0 ;  /* 0x0000000611007c0c */ /* 0x000fe2000c7a1270 */
[----:B------:R-:W-:Y:S01]  /*20570*/  ULDC UR6, c[0x0][0x228] ;  /* 0x00008a0000067ab9 */ /* 0x000fe20000000800 */
[----:B------:R-:W-:Y:S01]  /*20580*/  ISETP.LT.AND P0, PT, R15, UR12, !P0 ;  /* 0x0000000c0f007c0c */ /* 0x000fe2000c701270 */
[----:B------:R-:W-:Y:S01]  /*20590*/  ULDC UR12, c[0x0][0x228] ;  /* 0x00008a00000c7ab9 */ /* 0x000fe20000000800 */
[----:B-1----:R-:W-:-:S05]  /*205a0*/  IADD3 R11, R27, UR28, RZ ;  /* 0x0000001c1b0b7c10 */ /* 0x002fca000fffe0ff */
[----:B------:R-:W-:-:S04]  /*205b0*/  IMAD.WIDE R4, R11, 0x4, R2 ;  /* 0x000000040b047825 */ /* 0x000fc800078e0202 */
[----:B------:R-:W-:Y:S01]  /*205c0*/  IMAD.WIDE R6, R11, 0x4, R18 ;  /* 0x000000040b067825 */ /* 0x000fe200078e0212 */
[----:B------:R-:W-:-:S03]  /*205d0*/  ISETP.GE.AND P2, PT, R0, UR4, PT ;  /* 0x0000000400007c0c */ /* 0x000fc6000bf46270 */
[C---:B------:R-:W-:Y:S01]  /*205e0*/  IMAD.WIDE R8, R11.reuse, 0x4, R84 ;  /* 0x000000040b087825 */ /* 0x040fe200078e0254 */
[----:B------:R1:W-:Y:S01]  /*205f0*/  @P3 STG.E desc[UR10][R4.64], R144 ;  /* 0x0000009004003986 */ /* 0x0003e2000c10190a */
[----:B------:R-:W-:Y:S02]  /*20600*/  ULDC UR4, c[0x0][0x228] ;  /* 0x00008a0000047ab9 */ /* 0x000fe40000000800 */
[C---:B--2---:R-:W-:Y:S02]  /*20610*/  VIADD R23, R11.reuse, UR28 ;  /* 0x0000001c0b177c36 */ /* 0x044fe40008000000 */
[----:B------:R-:W-:Y:S01]  /*20620*/  IMAD.WIDE R10, R11, 0x4, R86 ;  /* 0x000000040b0a7825 */ /* 0x000fe200078e0256 */
[----:B------:R2:W-:Y:S01]  /*20630*/  @P5 STG.E desc[UR10][R6.64], R112 ;  /* 0x0000007006005986 */ /* 0x0005e2000c10190a */
[----:B------:R-:W-:Y:S01]  /*20640*/  ISETP.LT.AND P3, PT, R16, UR6, !P1 ;  /* 0x0000000610007c0c */ /* 0x000fe2000cf61270 */
[----:B------:R-:W-:Y:S01]  /*20650*/  ULDC UR6, c[0x0][0x228] ;  /* 0x00008a0000067ab9 */ /* 0x000fe20000000800 */
[----:B------:R-:W-:Y:S01]  /*20660*/  IMAD.WIDE R20, R23, 0x4, R2 ;  /* 0x0000000417147825 */ /* 0x000fe200078e0202 */
[----:B------:R3:W-:Y:S01]  /*20670*/  @P4 STG.E desc[UR10][R8.64], R220 ;  /* 0x000000dc08004986 */ /* 0x0007e2000c10190a */
[----:B------:R-:W-:Y:S01]  /*20680*/  ISETP.LT.AND P4, PT, R17, UR4, !P1 ;  /* 0x0000000411007c0c */ /* 0x000fe2000cf81270 */
[----:B------:R-:W-:-:S02]  /*20690*/  ULDC UR4, c[0x0][0x22c] ;  /* 0x00008b0000047ab9 */ /* 0x000fc40000000800 */
[----:B------:R4:W-:Y:S01]  /*206a0*/  @P0 STG.E desc[UR10][R10.64], R208 ;  /* 0x000000d00a000986 */ /* 0x0009e2000c10190a */
[----:B------:R-:W-:Y:S01]  /*206b0*/  ISETP.LT.AND P0, PT, R15, UR8, !P1 ;  /* 0x000000080f007c0c */ /* 0x000fe2000cf01270 */
[----:B-1----:R-:W-:Y:S01]  /*206c0*/  IMAD.WIDE R4, R23, 0x4, R18 ;  /* 0x0000000417047825 */ /* 0x002fe200078e0212 */
[----:B------:R-:W-:Y:S01]  /*206d0*/  ISETP.LT.AND P5, PT, R17, UR6, !P2 ;  /* 0x0000000611007c0c */ /* 0x000fe2000d7a1270 */
[----:B------:R1:W-:Y:S01]  /*206e0*/  @P6 STG.E desc[UR10][R20.64], R77 ;  /* 0x0000004d14006986 */ /* 0x0003e2000c10190a */
[----:B------:R-:W-:Y:S01]  /*206f0*/  ISETP.LT.AND P6, PT, R14, UR12, !P2 ;  /* 0x0000000c0e007c0c */ /* 0x000fe2000d7c1270 */
[----:B--2---:R-:W-:Y:S01]  /*20700*/  IMAD.WIDE R6, R23, 0x4, R84 ;  /* 0x0000000417067825 */ /* 0x004fe200078e0254 */
[----:B------:R-:W-:Y:S01]  /*20710*/  IADD3 R0, R13, 0x34, RZ ;  /* 0x000000340d007810 */ /* 0x000fe20007ffe0ff */
[----:B------:R-:W-:Y:S01]  /*20720*/  ULDC UR6, c[0x0][0x228] ;  /* 0x00008a0000067ab9 */ /* 0x000fe20000000800 */
[----:B------:R-:W-:Y:S01]  /*20730*/  ULDC UR8, c[0x0][0x228] ;  /* 0x00008a0000087ab9 */ /* 0x000fe20000000800 */
[----:B------:R-:W-:-:S02]  /*20740*/  VIADD R25, R23, UR28 ;  /* 0x0000001c17197c36 */ /* 0x000fc40008000000 */
[----:B---3--:R-:W-:Y:S01]  /*20750*/  IMAD.WIDE R8, R23, 0x4, R86 ;  /* 0x0000000417087825 */ /* 0x008fe200078e0256 */
[----:B------:R-:W-:Y:S01]  /*20760*/  ISETP.GE.AND P1, PT, R0, UR4, PT ;  /* 0x0000000400007c0c */ /* 0x000fe2000bf26270 */
[----:B------:R2:W-:Y:S01]  /*20770*/  @P4 STG.E desc[UR10][R4.64], R173 ;  /* 0x000000ad04004986 */ /* 0x0005e2000c10190a */
[----:B------:R-:W-:Y:S01]  /*20780*/  ULDC UR4, c[0x0][0x228] ;  /* 0x00008a0000047ab9 */ /* 0x000fe20000000800 */
[C---:B----4-:R-:W-:Y:S01]  /*20790*/  IMAD.WIDE R10, R25.reuse, 0x4, R2 ;  /* 0x00000004190a7825 */ /* 0x050fe200078e0202 */
[----:B------:R-:W-:Y:S01]  /*207a0*/  ULDC UR12, c[0x0][0x228] ;  /* 0x00008a00000c7ab9 */ /* 0x000fe20000000800 */
[----:B------:R3:W-:Y:S02]  /*207b0*/  @P3 STG.E desc[UR10][R6.64], R225 ;  /* 0x000000e106003986 */ /* 0x0007e4000c10190a */
[----:B-1----:R-:W-:Y:S02]  /*207c0*/  IMAD.WIDE R20, R25, 0x4, R18 ;  /* 0x0000000419147825 */ /* 0x002fe400078e0212 */
[----:B------:R1:W-:Y:S01]  /*207d0*/  @P0 STG.E desc[UR10][R8.64], R45 ;  /* 0x0000002d08000986 */ /* 0x0003e2000c10190a */
[----:B------:R-:W-:Y:S01]  /*207e0*/  ISETP.LT.AND P0, PT, R16, UR4, !P2 ;  /* 0x0000000410007c0c */ /* 0x000fe2000d701270 */
[----:B------:R-:W-:Y:S01]  /*207f0*/  ULDC UR4, c[0x0][0x228] ;  /* 0x00008a0000047ab9 */ /* 0x000fe20000000800 */
[----:B------:R-:W-:Y:S01]  /*20800*/  ISETP.LT.AND P4, PT, R14, UR6, !P1 ;  /* 0x000000060e007c0c */ /* 0x000fe2000cf81270 */
[----:B------:R4:W-:Y:S01]  /*20810*/  @P6 STG.E desc[UR10][R10.64], R145 ;  /* 0x000000910a006986 */ /* 0x0009e2000c10190a */
[----:B------:R-:W-:-:S02]  /*20820*/  ISETP.LT.AND P2, PT, R15, UR4, !P2 ;  /* 0x000000040f007c0c */ /* 0x000fc4000d741270 */
[----:B------:R-:W-:Y:S01]  /*20830*/  IADD3 R0, R13, 0x35, RZ ;  /* 0x000000350d007810 */ /* 0x000fe20007ffe0ff */
[----:B------:R4:W-:Y:S01]  /*20840*/  @P5 STG.E desc[UR10][R20.64], R113 ;  /* 0x0000007114005986 */ /* 0x0009e2000c10190a */
[----:B------:R-:W-:Y:S01]  /*20850*/  ISETP.LT.AND P5, PT, R17, UR8, !P1 ;  /* 0x0000000811007c0c */ /* 0x000fe2000cfa1270 */
[C---:B------:R-:W-:Y:S01]  /*20860*/  VIADD R23, R25.reuse, UR28 ;  /* 0x0000001c19177c36 */ /* 0x040fe20008000000 */
[----:B------:R-:W-:Y:S01]  /*20870*/  ISETP.LT.AND P6, PT, R16, UR12, !P1 ;  /* 0x0000000c10007c0c */ /* 0x000fe2000cfc1270 */
[----:B--2---:R-:W-:Y:S01]  /*20880*/  IMAD.WIDE R4, R25, 0x4, R84 ;  /* 0x0000000419047825 */ /* 0x004fe200078e0254 */
[----:B------:R-:W-:Y:S01]  /*20890*/  ISETP.GE.AND P3, PT, R0, UR7, PT ;  /* 0x0000000700007c0c */ /* 0x000fe2000bf66270 */
[----:B------:R-:W-:Y:S01]  /*208a0*/  ULDC UR4, c[0x0][0x228] ;  /* 0x00008a0000047ab9 */ /* 0x000fe20000000800 */
[----:B------:R-:W-:Y:S01]  /*208b0*/  IADD3 R0, R13, 0x36, RZ ;  /* 0x000000360d007810 */ /* 0x000fe20007ffe0ff */
[----:B---3--:R-:W-:Y:S01]  /*208c0*/  IMAD.WIDE R6, R25, 0x4, R86 ;  /* 0x0000000419067825 */ /* 0x008fe200078e0256 */
[----:B------:R2:W-:Y:S01]  /*208d0*/  @P0 STG.E desc[UR10][R4.64], R221 ;  /* 0x000000dd04000986 */ /* 0x0005e2000c10190a */
[----:B------:R-:W-:Y:S01]  /*208e0*/  ISETP.LT.AND P1, PT, R15, UR4, !P1 ;  /* 0x000000040f007c0c */ /* 0x000fe2000cf21270 */
[----:B------:R-:W-:Y:S01]  /*208f0*/  ULDC UR4, c[0x0][0x228] ;  /* 0x00008a0000047ab9 */ /* 0x000fe20000000800 */
[C---:B-1----:R-:W-:Y:S01]  /*20900*/  IMAD.WIDE R8, R23.reuse, 0x4, R2 ;  /* 0x0000000417087825 */ /* 0x042fe200078e0202 */
[----:B------:R-:W-:Y:S01]  /*20910*/  ISETP.GE.AND P0, PT, R0, UR5, PT ;  /* 0x0000000500007c0c */ /* 0x000fe2000bf06270 */
[----:B------:R-:W-:Y:S01]  /*20920*/  ULDC UR6, c[0x0][0x228] ;  /* 0x00008a0000067ab9 */ /* 0x000fe20000000800 */
[----:B------:R-:W-:Y:S01]  /*20930*/  ULDC UR8, c[0x0][0x228] ;  /* 0x00008a0000087ab9 */ /* 0x000fe20000000800 */
[----:B----4-:R-:W-:Y:S01]  /*20940*/  IMAD.WIDE R10, R23, 0x4, R18 ;  /* 0x00000004170a7825 */ /* 0x010fe200078e0212 */
[----:B------:R-:W-:Y:S01]  /*20950*/  @P2 STG.E desc[UR10][R6.64], R209 ;  /* 0x000000d106002986 */ /* 0x000fe2000c10190a */
[----:B------:R-:W-:-:S02]  /*20960*/  ULDC UR5, c[0x0][0x228] ;  /* 0x00008a0000057ab9 */ /* 0x000fc40000000800 */
[----:B------:R-:W-:Y:S01]  /*20970*/  IMAD.WIDE R20, R23, 0x4, R84 ;  /* 0x0000000417147825 */ /* 0x000fe200078e0254 */
[----:B------:R-:W-:Y:S01]  /*20980*/  @P4 STG.E desc[UR10][R8.64], R78 ;  /* 0x0000004e08004986 */ /* 0x000fe2000c10190a */
[----:B------:R-:W-:Y:S01]  /*20990*/  ISETP.LT.AND P2, PT, R14, UR4, !P3 ;  /* 0x000000040e007c0c */ /* 0x000fe2000df41270 */
[----:B------:R-:W-:Y:S01]  /*209a0*/  ULDC UR7, c[0x0][0x228] ;  /* 0x00008a0000077ab9 */ /* 0x000fe20000000800 */
[----:B------:R-:W-:Y:S01]  /*209b0*/  ISETP.LT.AND P4, PT, R17, UR5, !P3 ;  /* 0x0000000511007c0c */ /* 0x000fe2000df81270 */
[----:B------:R-:W-:Y:S01]  /*209c0*/  @P5 STG.E desc[UR10][R10.64], R174 ;  /* 0x000000ae0a005986 */ /* 0x000fe2000c10190a */
[----:B------:R-:W-:Y:S01]  /*209d0*/  ISETP.LT.AND P5, PT, R16, UR6, !P3 ;  /* 0x0000000610007c0c */ /* 0x000fe2000dfa1270 */
[----:B--2---:R-:W-:Y:S01]  /*209e0*/  IMAD.WIDE R4, R23, 0x4, R86 ;  /* 0x0000000417047825 */ /* 0x004fe200078e0256 */
[----:B------:R-:W-:Y:S01]  /*209f0*/  ISETP.LT.AND P3, PT, R15, UR7, !P3 ;  /* 0x000000070f007c0c */ /* 0x000fe2000df61270 */
[----:B------:R1:W-:Y:S01]  /*20a00*/  @P6 STG.E desc[UR10][R20.64], R226 ;  /* 0x000000e214006986 */ /* 0x0003e2000c10190a */
[----:B------:R-:W-:Y:S01]  /*20a10*/  ULDC UR4, c[0x0][0x228] ;  /* 0x00008a0000047ab9 */ /* 0x000fe20000000800 */
[----:B------:R-:W-:Y:S01]  /*20a20*/  ULDC UR5, c[0x0][0x228] ;  /* 0x00008a0000057ab9 */ /* 0x000fe20000000800 */
[----:B------:R-:W-:Y:S01]  /*20a30*/  VIADD R0, R13, 0x37 ;  /* 0x000000370d007836 */ /* 0x000fe20000000000 */
[----:B------:R-:W-:Y:S01]  /*20a40*/  ULDC UR6, c[0x0][0x228] ;  /* 0x00008a0000067ab9 */ /* 0x000fe20000000800 */
[----:B------:R-:W-:Y:S01]  /*20a50*/  ULDC UR7, c[0x0][0x228] ;  /* 0x00008a0000077ab9 */ /* 0x000fe20000000800 */
[----:B-1----:R-:W-:Y:S01]  /*20a60*/  IADD3 R21, R23, UR28, RZ ;  /* 0x0000001c17157c10 */ /* 0x002fe2000fffe0ff */
[----:B------:R1:W-:Y:S04]  /*20a70*/  @P1 STG.E desc[UR10][R4.64], R46 ;  /* 0x0000002e04001986 */ /* 0x0003e8000c10190a */
[----:B------:R-:W-:-:S04]  /*20a80*/  IMAD.WIDE R6, R21, 0x4, R2 ;  /* 0x0000000415067825 */ /* 0x000fc800078e0202 */
[C---:B------:R-:W-:Y:S01]  /*20a90*/  IMAD.WIDE R8, R21.reuse, 0x4, R18 ;  /* 0x0000000415087825 */ /* 0x040fe200078e0212 */
[----:B------:R2:W-:Y:S03]  /*20aa0*/  @P2 STG.E desc[UR10][R6.64], R146 ;  /* 0x0000009206002986 */ /* 0x0005e6000c10190a */
[C---:B------:R-:W-:Y:S02]  /*20ab0*/  VIADD R25, R21.reuse, UR28 ;  /* 0x0000001c15197c36 */ /* 0x040fe40008000000 */
[C---:B------:R-:W-:Y:S01]  /*20ac0*/  IMAD.WIDE R10, R21.reuse, 0x4, R84 ;  /* 0x00000004150a7825 */ /* 0x040fe200078e0254 */
[----:B------:R3:W-:Y:S03]  /*20ad0*/  @P4 STG.E desc[UR10][R8.64], R114 ;  /* 0x0000007208004986 */ /* 0x0007e6000c10190a */
[----:B------:R-:W-:Y:S01]  /*20ae0*/  IMAD.WIDE R20, R21, 0x4, R86 ;  /* 0x0000000415147825 */ /* 0x000fe200078e0256 */
[----:B------:R-:W-:Y:S01]  /*20af0*/  @P5 STG.E desc[UR10][R10.64], R222 ;  /* 0x000000de0a005986 */ /* 0x000fe2000c10190a */
[----:B------:R-:W-:Y:S01]  /*20b00*/  ISETP.LT.AND P6, PT, R14, UR8, !P0 ;  /* 0x000000080e007c0c */ /* 0x000fe2000c7c1270 */
[----:B------:R-:W-:-:S02]  /*20b10*/  ULDC UR8, c[0x0][0x228] ;  /* 0x00008a0000087ab9 */ /* 0x000fc40000000800 */
[----:B------:R-:W-:Y:S01]  /*20b20*/  @P3 STG.E desc[UR10][R20.64], R210 ;  /* 0x000000d214003986 */ /* 0x000fe2000c10190a */
[----:B------:R-:W-:Y:S01]  /*20b30*/  ISETP.LT.AND P3, PT, R17, UR4, !P0 ;  /* 0x0000000411007c0c */ /* 0x000fe2000c761270 */
[C---:B------:R-:W-:Y:S01]  /*20b40*/  IMAD.WIDE R22, R25.reuse, 0x4, R2 ;  /* 0x0000000419167825 */ /* 0x040fe200078e0202 */
[----:B------:R-:W-:Y:S01]  /*20b50*/  ISETP.LT.AND P4, PT, R16, UR5, !P0 ;  /* 0x0000000510007c0c */ /* 0x000fe2000c781270 */
[----:B------:R-:W-:Y:S01]  /*20b60*/  ULDC UR4, c[0x0][0x228] ;  /* 0x00008a0000047ab9 */ /* 0x000fe20000000800 */
[----:B------:R-:W-:Y:S01]  /*20b70*/  ISETP.GE.AND P1, PT, R0, UR17, PT ;  /* 0x0000001100007c0c */ /* 0x000fe2000bf26270 */
[----:B-1----:R-:W-:Y:S01]  /*20b80*/  IMAD.WIDE R4, R25, 0x4, R18 ;  /* 0x0000000419047825 */ /* 0x002fe200078e0212 */
[----:B------:R-:W-:Y:S01]  /*20b90*/  ISETP.LT.AND P0, PT, R15, UR6, !P0 ;  /* 0x000000060f007c0c */ /* 0x000fe2000c701270 */
[----:B------:R-:W-:Y:S02]  /*20ba0*/  ULDC UR5, c[0x0][0x228] ;  /* 0x00008a0000057ab9 */ /* 0x000fe40000000800 */
[----:B--2---:R-:W-:Y:S01]  /*20bb0*/  IMAD.WIDE R6, R25, 0x4, R84 ;  /* 0x0000000419067825 */ /* 0x004fe200078e0254 */
[----:B------:R1:W-:Y:S01]  /*20bc0*/  @P6 STG.E desc[UR10][R22.64], R79 ;  /* 0x0000004f16006986 */ /* 0x0003e2000c10190a */
[----:B------:R-:W-:Y:S01]  /*20bd0*/  ISETP.LT.AND P5, PT, R14, UR7, !P1 ;  /* 0x000000070e007c0c */ /* 0x000fe2000cfa1270 */
[----:B------:R-:W-:Y:S01]  /*20be0*/  ULDC UR6, c[0x0][0x228] ;  /* 0x00008a0000067ab9 */ /* 0x000fe20000000800 */
[----:B------:R-:W-:Y:S01]  /*20bf0*/  IADD3 R0, R13, 0x38, RZ ;  /* 0x000000380d007810 */ /* 0x000fe20007ffe0ff */
[----:B------:R-:W-:Y:S01]  /*20c00*/  @P3 STG.E desc[UR10][R4.64], R175 ;  /* 0x000000af04003986 */ /* 0x000fe2000c10190a */
[----:B---3--:R-:W-:Y:S01]  /*20c10*/  IMAD.WIDE R8, R25, 0x4, R86 ;  /* 0x0000000419087825 */ /* 0x008fe200078e0256 */
[----:B------:R-:W-:Y:S01]  /*20c20*/  ISETP.LT.AND P6, PT, R17, UR4, !P1 ;  /* 0x0000000411007c0c */ /* 0x000fe2000cfc1270 */
[----:B------:R-:W-:Y:S01]  /*20c30*/  ULDC UR4, c[0x0][0x228] ;  /* 0x00008a0000047ab9 */ /* 0x000fe20000000800 */
[----:B------:R-:W-:Y:S01]  /*20c40*/  @P4 STG.E desc[UR10][R6.64], R227 ;  /* 0x000000e306004986 */ /* 0x000fe2000c10190a */
[----:B------:R-:W-:Y:S01]  /*20c50*/  IADD3 R12, R13, 0x39, RZ ;  /* 0x000000390d0c7810 */ /* 0x000fe20007ffe0ff */
[----:B------:R-:W-:-:S02]  /*20c60*/  ULDC UR7, c[0x0][0x228] ;  /* 0x00008a0000077ab9 */ /* 0x000fc40000000800 */
[----:B------:R-:W2:Y:S01]  /*20c70*/  LDS.128 R4, [R252] ;  /* 0x00000000fc047984 */ /* 0x000ea20000000c00 */
[----:B-1----:R-:W-:Y:S01]  /*20c80*/  VIADD R23, R25, UR28 ;  /* 0x0000001c19177c36 */ /* 0x002fe20008000000 */
[----:B------:R-:W-:-:S03]  /*20c90*/  ISETP.GE.AND P2, PT, R0, UR15, PT ;  /* 0x0000000f00007c0c */ /* 0x000fc6000bf46270 */
[----:B------:R-:W-:Y:S01]  /*20ca0*/  IMAD.WIDE R10, R23, 0x4, R2 ;  /* 0x00000004170a7825 */ /* 0x000fe200078e0202 */
[----:B------:R1:W-:Y:S01]  /*20cb0*/  @P0 STG.E desc[UR10][R8.64], R47 ;  /* 0x0000002f08000986 */ /* 0x0003e2000c10190a */
[----:B------:R-:W-:Y:S01]  /*20cc0*/  ISETP.LT.AND P3, PT, R16, UR4, !P1 ;  /* 0x0000000410007c0c */ /* 0x000fe2000cf61270 */
[----:B------:R-:W-:Y:S01]  /*20cd0*/  ULDC UR4, c[0x0][0x228] ;  /* 0x00008a0000047ab9 */ /* 0x000fe20000000800 */
[----:B------:R-:W-:Y:S01]  /*20ce0*/  ISETP.LT.AND P0, PT, R15, UR5, !P1 ;  /* 0x000000050f007c0c */ /* 0x000fe2000cf01270 */
[----:B------:R3:W-:Y:S01]  /*20cf0*/  @P5 STG.E desc[UR10][R10.64], R147 ;  /* 0x000000930a005986 */ /* 0x0007e2000c10190a */
[----:B------:R-:W-:Y:S01]  /*20d00*/  ISETP.LT.AND P4, PT, R14, UR6, !P2 ;  /* 0x000000060e007c0c */ /* 0x000fe2000d781270 */
[----:B------:R-:W-:Y:S01]  /*20d10*/  IMAD.WIDE R20, R23, 0x4, R18 ;  /* 0x0000000417147825 */ /* 0x000fe200078e0212 */
[----:B------:R-:W-:Y:S01]  /*20d20*/  ISETP.LT.AND P5, PT, R17, UR4, !P2 ;  /* 0x0000000411007c0c */ /* 0x000fe2000d7a1270 */
[----:B------:R-:W-:Y:S01]  /*20d30*/  ULDC UR4, c[0x0][0x228] ;  /* 0x00008a0000047ab9 */ /* 0x000fe20000000800 */
[C---:B------:R-:W-:Y:S01]  /*20d40*/  IADD3 R29, R23.reuse, UR28, RZ ;  /* 0x0000001c171d7c10 */ /* 0x040fe2000fffe0ff */
[----:B------:R-:W-:Y:S01]  /*20d50*/  ULDC UR5, c[0x0][0x228] ;  /* 0x00008a0000057ab9 */ /* 0x000fe20000000800 */
[----:B------:R4:W-:Y:S01]  /*20d60*/  @P6 STG.E desc[UR10][R20.64], R115 ;  /* 0x0000007314006986 */ /* 0x0009e2000c10190a */
[----:B-1----:R-:W-:Y:S01]  /*20d70*/  IMAD.WIDE R8, R23, 0x4, R84 ;  /* 0x0000000417087825 */ /* 0x002fe200078e0254 */
[----:B------:R-:W-:Y:S01]  /*20d80*/  ISETP.LT.AND P6, PT, R16, UR7, !P2 ;  /* 0x0000000710007c0c */ /* 0x000fe2000d7c1270 */
[----:B------:R-:W-:Y:S01]  /*20d90*/  ULDC UR6, c[0x0][0x228] ;  /* 0x00008a0000067ab9 */ /* 0x000fe20000000800 */
[----:B------:R-:W-:Y:S01]  /*20da0*/  ISETP.LT.AND P1, PT, R15, UR8, !P2 ;  /* 0x000000080f007c0c */ /* 0x000fe2000d721270 */
[----:B---3--:R-:W-:Y:S01]  /*20db0*/  IMAD.WIDE R10, R23, 0x4, R86 ;  /* 0x00000004170a7825 */ /* 0x008fe200078e0256 */
[----:B------:R-:W-:Y:S01]  /*20dc0*/  ISETP.GE.AND P2, PT, R12, UR13, PT ;  /* 0x0000000d0c007c0c */ /* 0x000fe2000bf46270 */
[----:B------:R1:W-:Y:S01]  /*20dd0*/  @P3 STG.E desc[UR10][R8.64], R223 ;  /* 0x000000df08003986 */ /* 0x0003e2000c10190a */
[----:B------:R-:W-:Y:S01]  /*20de0*/  ULDC UR7, c[0x0][0x228] ;  /* 0x00008a0000077ab9 */ /* 0x000fe20000000800 */
[----:B------:R-:W-:-:S04]  /*20df0*/  IMAD.WIDE R22, R29, 0x4, R18 ;  /* 0x000000041d167825 */ /* 0x000fc800078e0212 */
[----:B----4-:R-:W-:Y:S01]  /*20e00*/  IMAD.WIDE R20, R29, 0x4, R2 ;  /* 0x000000041d147825 */ /* 0x010fe200078e0202 */
[----:B------:R3:W-:Y:S01]  /*20e10*/  @P0 STG.E desc[UR10][R10.64], R211 ;  /* 0x000000d30a000986 */ /* 0x0007e2000c10190a */
[----:B------:R-:W-:Y:S01]  /*20e20*/  ISETP.LT.AND P0, PT, R14, UR4, !P2 ;  /* 0x000000040e007c0c */ /* 0x000fe2000d701270 */
[----:B------:R-:W-:Y:S02]  /*20e30*/  ULDC UR4, c[0x0][0x228] ;  /* 0x00008a0000047ab9 */ /* 0x000fe40000000800 */
[----:B------:R4:W-:Y:S01]  /*20e40*/  @P4 STG.E desc[UR10][R20.64], R176 ;  /* 0x000000b014004986 */ /* 0x0009e2000c10190a */
[----:B------:R-:W-:Y:S01]  /*20e50*/  ISETP.LT.AND P4, PT, R17, UR5, !P2 ;  /* 0x0000000511007c0c */ /* 0x000fe2000d781270 */
[C---:B------:R-:W-:Y:S01]  /*20e60*/  IMAD.WIDE R24, R29.reuse, 0x4, R84 ;  /* 0x000000041d187825 */ /* 0x040fe200078e0254 */
[----:B------:R-:W-:Y:S01]  /*20e70*/  ULDC UR5, c[0x0][0x228] ;  /* 0x00008a0000057ab9 */ /* 0x000fe20000000800 */
[----:B------:R2:W-:Y:S01]  /*20e80*/  @P5 STG.E desc[UR10][R22.64], R80 ;  /* 0x0000005016005986 */ /* 0x0005e2000c10190a */
[----:B------:R-:W-:Y:S01]  /*20e90*/  ISETP.LT.AND P5, PT, R16, UR6, !P2 ;  /* 0x0000000610007c0c */ /* 0x000fe2000d7a1270 */
[C---:B------:R-:W-:Y:S01]  /*20ea0*/  IMAD.WIDE R26, R29.reuse, 0x4, R86 ;  /* 0x000000041d1a7825 */ /* 0x040fe200078e0256 */
[----:B------:R-:W-:-:S03]  /*20eb0*/  IADD3 R29, R29, UR28, RZ ;  /* 0x0000001c1d1d7c10 */ /* 0x000fc6000fffe0ff */
[----:B------:R-:W-:Y:S01]  /*20ec0*/  VIADD R0, R13, 0x3a ;  /* 0x0000003a0d007836 */ /* 0x000fe20000000000 */
[----:B------:R-:W-:Y:S01]  /*20ed0*/  ISETP.LT.AND P2, PT, R15, UR4, !P2 ;  /* 0x000000040f007c0c */ /* 0x000fe2000d741270 */
[C---:B-1----:R-:W-:Y:S01]  /*20ee0*/  IMAD.WIDE R8, R29.reuse, 0x4, R2 ;  /* 0x000000041d087825 */ /* 0x042fe200078e0202 */
[----:B------:R-:W-:Y:S01]  /*20ef0*/  @P6 STG.E desc[UR10][R24.64], R232 ;  /* 0x000000e818006986 */ /* 0x000fe2000c10190a */
[----:B------:R-:W-:Y:S01]  /*20f00*/  ULDC UR4, c[0x0][0x228] ;  /* 0x00008a0000047ab9 */ /* 0x000fe20000000800 */
[----:B------:R-:W-:Y:S01]  /*20f10*/  ULDC UR6, c[0x0][0x228] ;  /* 0x00008a0000067ab9 */ /* 0x000fe20000000800 */
[C---:B---3--:R-:W-:Y:S01]  /*20f20*/  IMAD.WIDE R10, R29.reuse, 0x4, R18 ;  /* 0x000000041d0a7825 */ /* 0x048fe200078e0212 */
[----:B------:R1:W-:Y:S03]  /*20f30*/  @P1 STG.E desc[UR10][R26.64], R48 ;  /* 0x000000301a001986 */ /* 0x0003e6000c10190a */
[C---:B----4-:R-:W-:Y:S01]  /*20f40*/  IMAD.WIDE R20, R29.reuse, 0x4, R84 ;  /* 0x000000041d147825 */ /* 0x050fe200078e0254 */
[----:B------:R-:W-:Y:S01]  /*20f50*/  ISETP.GE.AND P3, PT, R0, UR9, PT ;  /* 0x0000000900007c0c */ /* 0x000fe2000bf66270 */
[----:B------:R3:W-:Y:S02]  /*20f60*/  @P0 STG.E desc[UR10][R8.64], R116 ;  /* 0x0000007408000986 */ /* 0x0007e4000c10190a */
[----:B--2---:R-:W-:-:S02]  /*20f70*/  IMAD.WIDE R22, R29, 0x4, R86 ;  /* 0x000000041d167825 */ /* 0x004fc400078e0256 */
[----:B------:R2:W-:Y:S01]  /*20f80*/  @P4 STG.E desc[UR10][R10.64], R180 ;  /* 0x000000b40a004986 */ /* 0x0005e2000c10190a */
[----:B------:R-:W-:Y:S01]  /*20f90*/  ISETP.LT.AND P6, PT, R14, UR5, !P3 ;  /* 0x000000050e007c0c */ /* 0x000fe2000dfc1270 */
[----:B------:R-:W-:Y:S02]  /*20fa0*/  ULDC UR5, c[0x0][0x228] ;  /* 0x00008a0000057ab9 */ /* 0x000fe40000000800 */
[----:B------:R4:W-:Y:S04]  /*20fb0*/  @P5 STG.E desc[UR10][R20.64], R52 ;  /* 0x0000003414005986 */ /* 0x0009e8000c10190a */
[----:B------:R4:W-:Y:S01]  /*20fc0*/  @P2 STG.E desc[UR10][R22.64], R4 ;  /* 0x0000000416002986 */ /* 0x0009e2000c10190a */
[----:B------:R-:W-:Y:S01]  /*20fd0*/  ISETP.LT.AND P2, PT, R17, UR4, !P3 ;  /* 0x0000000411007c0c */ /* 0x000fe2000df41270 */
[----:B------:R-:W-:Y:S01]  /*20fe0*/  ULDC UR4, c[0x0][0x228] ;  /* 0x00008a0000047ab9 */ /* 0x000fe20000000800 */
[----:B------:R-:W-:Y:S01]  /*20ff0*/  VIADD R0, R13, 0x3b ;  /* 0x0000003b0d007836 */ /* 0x000fe20000000000 */
[----:B------:R-:W-:Y:S01]  /*21000*/  ISETP.LT.AND P4, PT, R16, UR4, !P3 ;  /* 0x0000000410007c0c */ /* 0x000fe2000df81270 */
[----:B-1----:R-:W-:Y:S01]  /*21010*/  VIADD R27, R29, UR28 ;  /* 0x0000001c1d1b7c36 */ /* 0x002fe20008000000 */
[----:B------:R-:W-:Y:S01]  /*21020*/  ISETP.LT.AND P3, PT, R15, UR5, !P3 ;  /* 0x000000050f007c0c */ /* 0x000fe2000df61270 */
[----:B------:R-:W-:Y:S01]  /*21030*/  ULDC UR4, c[0x0][0x228] ;  /* 0x00008a0000047ab9 */ /* 0x000fe20000000800 */
[----:B------:R-:W-:Y:S01]  /*21040*/  ISETP.GE.AND P1, PT, R0, UR27, PT ;  /* 0x0000001b00007c0c */ /* 0x000fe2000bf26270 */
[----:B------:R-:W-:Y:S01]  /*21050*/  IMAD.WIDE R24, R27, 0x4, R2 ;  /* 0x000000041b187825 */ /* 0x000fe200078e0202 */
[----:B------:R-:W-:Y:S01]  /*21060*/  IADD3 R0, R13, 0x3f, RZ ;  /* 0x0000003f0d007810 */ /* 0x000fe20007ffe0ff */
[----:B------:R-:W-:-:S02]  /*21070*/  ULDC UR5, c[0x0][0x228] ;  /* 0x00008a0000057ab9 */ /* 0x000fc40000000800 */
[----:B---3--:R-:W-:Y:S01]  /*21080*/  IMAD.WIDE R8, R27, 0x4, R18 ;  /* 0x000000041b087825 */ /* 0x008fe200078e0212 */
[----:B------:R-:W-:-:S03]  /*21090*/  ISETP.LT.AND P5, PT, R14, UR6, !P1 ;  /* 0x000000060e007c0c */ /* 0x000fc6000cfa1270 */
[C---:B--2---:R-:W-:Y:S01]  /*210a0*/  IMAD.WIDE R10, R27.reuse, 0x4, R84 ;  /* 0x000000041b0a7825 */ /* 0x044fe200078e0254 */
[----:B------:R1:W-:Y:S03]  /*210b0*/  @P6 STG.E desc[UR10][R24.64], R177 ;  /* 0x000000b118006986 */ /* 0x0003e6000c10190a */
[----:B----4-:R-:W-:Y:S01]  /*210c0*/  IMAD.WIDE R20, R27, 0x4, R86 ;  /* 0x000000041b147825 */ /* 0x010fe200078e0256 */
[----:B------:R2:W-:Y:S01]  /*210d0*/  @P2 STG.E desc[UR10][R8.64], R81 ;  /* 0x0000005108002986 */ /* 0x0005e2000c10190a */
[----:B------:R-:W-:Y:S01]  /*210e0*/  ISETP.LT.AND P6, PT, R17, UR7, !P1 ;  /* 0x0000000711007c0c */ /* 0x000fe2000cfc1270 */
[----:B------:R-:W-:Y:S01]  /*210f0*/  ULDC UR6, c[0x0][0x228] ;  /* 0x00008a0000067ab9 */ /* 0x000fe20000000800 */
[----:B------:R-:W-:Y:S01]  /*21100*/  ISETP.GE.AND P0, PT, R0, UR25, PT ;  /* 0x0000001900007c0c */ /* 0x000fe2000bf06270 */
[----:B------:R3:W-:Y:S01]  /*21110*/  @P4 STG.E desc[UR10][R10.64], R233 ;  /* 0x000000e90a004986 */ /* 0x0007e2000c10190a */
[----:B------:R-:W-:Y:S01]  /*21120*/  VIADD R29, R27, UR28 ;  /* 0x0000001c1b1d7c36 */ /* 0x000fe20008000000 */
[----:B------:R-:W-:Y:S01]  /*21130*/  IADD3 R0, R13, 0x3c, RZ ;  /* 0x0000003c0d007810 */ /* 0x000fe20007ffe0ff */
[----:B------:R-:W-:Y:S01]  /*21140*/  ULDC UR7, c[0x0][0x228] ;  /* 0x00008a0000077ab9 */ /* 0x000fe20000000800 */
[----:B------:R4:W-:Y:S01]  /*21150*/  @P3 STG.E desc[UR10][R20.64], R49 ;  /* 0x0000003114003986 */ /* 0x0009e2000c10190a */
[----:B------:R-:W-:Y:S01]  /*21160*/  ISETP.LT.AND P3, PT, R16, UR4, !P1 ;  /* 0x0000000410007c0c */ /* 0x000fe2000cf61270 */
[----:B------:R-:W-:Y:S01]  /*21170*/  IMAD.WIDE R22, R29, 0x4, R2 ;  /* 0x000000041d167825 */ /* 0x000fe200078e0202 */
[----:B------:R-:W-:Y:S01]  /*21180*/  ISETP.GE.AND P2, PT, R0, UR23, PT ;  /* 0x0000001700007c0c */ /* 0x000fe2000bf46270 */
[----:B------:R-:W-:Y:S01]  /*21190*/  ULDC UR4, c[0x0][0x228] ;  /* 0x00008a0000047ab9 */ /* 0x000fe20000000800 */
[----:B------:R-:W-:Y:S01]  /*211a0*/  ISETP.LT.AND P1, PT, R15, UR5, !P1 ;  /* 0x000000050f007c0c */ /* 0x000fe2000cf21270 */
[C---:B-1----:R-:W-:Y:S01]  /*211b0*/  IMAD.WIDE R24, R29.reuse, 0x4, R18 ;  /* 0x000000041d187825 */ /* 0x042fe200078e0212 */
[----:B------:R-:W-:Y:S01]  /*211c0*/  ULDC UR5, c[0x0][0x228] ;  /* 0x00008a0000057ab9 */ /* 0x000fe20000000800 */
[----:B------:R1:W-:Y:S01]  /*211d0*/  @P5 STG.E desc[UR10][R22.64], R117 ;  /* 0x0000007516005986 */ /* 0x0003e2000c10190a */
[----:B------:R-:W-:Y:S01]  /*211e0*/  ISETP.LT.AND P4, PT, R14, UR4, !P2 ;  /* 0x000000040e007c0c */ /* 0x000fe2000d781270 */
[----:B--2---:R-:W-:Y:S01]  /*211f0*/  IMAD.WIDE R8, R29, 0x4, R84 ;  /* 0x000000041d087825 */ /* 0x004fe200078e0254 */
[----:B------:R-:W-:Y:S01]  /*21200*/  ISETP.LT.AND P5, PT, R17, UR5, !P2 ;  /* 0x0000000511007c0c */ /* 0x000fe2000d7a1270 */
[----:B------:R2:W-:Y:S02]  /*21210*/  @P6 STG.E desc[UR10][R24.64], R181 ;  /* 0x000000b518006986 */ /* 0x0005e4000c10190a */
[----:B------:R-:W-:-:S02]  /*21220*/  VIADD R0, R13, 0x3d ;  /* 0x0000003d0d007836 */ /* 0x000fc40000000000 */
[C---:B---3--:R-:W-:Y:S01]  /*21230*/  IMAD.WIDE R10, R29.reuse, 0x4, R86 ;  /* 0x000000041d0a7825 */ /* 0x048fe200078e0256 */
[----:B------:R-:W-:Y:S01]  /*21240*/  IADD3 R29, R29, UR28, RZ ;  /* 0x0000001c1d1d7c10 */ /* 0x000fe2000fffe0ff */
[----:B------:R-:W-:Y:S01]  /*21250*/  @P3 STG.E desc[UR10][R8.64], R53 ;  /* 0x0000003508003986 */ /* 0x000fe2000c10190a */
[----:B------:R-:W-:Y:S01]  /*21260*/  ISETP.LT.AND P6, PT, R16, UR6, !P2 ;  /* 0x0000000610007c0c */ /* 0x000fe2000d7c1270 */
[----:B------:R-:W-:Y:S01]  /*21270*/  ULDC UR4, c[0x0][0x228] ;  /* 0x00008a0000047ab9 */ /* 0x000fe20000000800 */
[----:B------:R-:W-:Y:S01]  /*21280*/  ISETP.LT.AND P2, PT, R15, UR7, !P2 ;  /* 0x000000070f007c0c */ /* 0x000fe2000d741270 */
[----:B------:R-:W-:Y:S01]  /*21290*/  ULDC UR5, c[0x0][0x228] ;  /* 0x00008a0000057ab9 */ /* 0x000fe20000000800 */
[----:B------:R-:W-:Y:S01]  /*212a0*/  ISETP.GE.AND P3, PT, R0, UR21, PT ;  /* 0x0000001500007c0c */ /* 0x000fe2000bf66270 */
[----:B------:R-:W-:Y:S02]  /*212b0*/  VIADD R0, R13, 0x3e ;  /* 0x0000003e0d007836 */ /* 0x000fe40000000000 */
[----:B----4-:R-:W-:Y:S01]  /*212c0*/  IMAD.WIDE R20, R29, 0x4, R18 ;  /* 0x000000041d147825 */ /* 0x010fe200078e0212 */
[----:B------:R3:W-:Y:S01]  /*212d0*/  @P1 STG.E desc[UR10][R10.64], R5 ;  /* 0x000000050a001986 */ /* 0x0007e2000c10190a */
[----:B------:R-:W-:-:S02]  /*212e0*/  ULDC UR6, c[0x0][0x228] ;  /* 0x00008a0000067ab9 */ /* 0x000fc40000000800 */
[----:B------:R-:W-:-:S04]  /*212f0*/  IMAD.WIDE R12, R29, 0x4, R2 ;  /* 0x000000041d0c7825 */ /* 0x000fc800078e0202 */
[C---:B-1----:R-:W-:Y:S01]  /*21300*/  IMAD.WIDE R22, R29.reuse, 0x4, R84 ;  /* 0x000000041d167825 */ /* 0x042fe200078e0254 */
[----:B------:R-:W-:Y:S03]  /*21310*/  @P4 STG.E desc[UR10][R12.64], R178 ;  /* 0x000000b20c004986 */ /* 0x000fe6000c10190a */
[----:B--2---:R-:W-:Y:S01]  /*21320*/  IMAD.WIDE R24, R29, 0x4, R86 ;  /* 0x000000041d187825 */ /* 0x004fe200078e0256 */
[----:B------:R-:W-:Y:S01]  /*21330*/  @P5 STG.E desc[UR10][R20.64], R82 ;  /* 0x0000005214005986 */ /* 0x000fe2000c10190a */
[----:B------:R-:W-:Y:S01]  /*21340*/  ISETP.LT.AND P5, PT, R14, UR4, !P3 ;  /* 0x000000040e007c0c */ /* 0x000fe2000dfa1270 */
[----:B------:R-:W-:Y:S01]  /*21350*/  ULDC UR4, c[0x0][0x228] ;  /* 0x00008a0000047ab9 */ /* 0x000fe20000000800 */
[----:B------:R-:W-:Y:S01]  /*21360*/  ISETP.GE.AND P1, PT, R0, UR19, PT ;  /* 0x0000001300007c0c */ /* 0x000fe2000bf26270 */
[----:B------:R1:W-:Y:S01]  /*21370*/  @P6 STG.E desc[UR10][R22.64], R234 ;  /* 0x000000ea16006986 */ /* 0x0003e2000c10190a */
[----:B------:R-:W-:Y:S01]  /*21380*/  ISETP.LT.AND P4, PT, R16, UR4, !P3 ;  /* 0x0000000410007c0c */ /* 0x000fe2000df81270 */
[----:B------:R-:W-:-:S02]  /*21390*/  ULDC UR4, c[0x0][0x228] ;  /* 0x00008a0000047ab9 */ /* 0x000fc40000000800 */
[----:B------:R-:W-:Y:S01]  /*213a0*/  @P2 STG.E desc[UR10][R24.64], R50 ;  /* 0x0000003218002986 */ /* 0x000fe2000c10190a */
[----:B------:R-:W-:Y:S01]  /*213b0*/  ISETP.LT.AND P2, PT, R17, UR5, !P3 ;  /* 0x0000000511007c0c */ /* 0x000fe2000df41270 */
[----:B------:R-:W-:Y:S01]  /*213c0*/  ULDC UR5, c[0x0][0x228] ;  /* 0x00008a0000057ab9 */ /* 0x000fe20000000800 */
[----:B------:R-:W-:Y:S02]  /*213d0*/  IADD3 R29, R29, UR28, RZ ;  /* 0x0000001c1d1d7c10 */ /* 0x000fe4000fffe0ff */
[----:B------:R-:W-:Y:S01]  /*213e0*/  ISETP.LT.AND P3, PT, R15, UR4, !P3 ;  /* 0x000000040f007c0c */ /* 0x000fe2000df61270 */
[----:B------:R-:W-:Y:S01]  /*213f0*/  ULDC UR4, c[0x0][0x228] ;  /* 0x00008a0000047ab9 */ /* 0x000fe20000000800 */
[----:B------:R-:W-:Y:S01]  /*21400*/  ISETP.LT.AND P6, PT, R14, UR5, !P1 ;  /* 0x000000050e007c0c */ /* 0x000fe2000cfc1270 */
[----:B---3--:R-:W-:Y:S01]  /*21410*/  IMAD.WIDE R4, R29, 0x4, R2 ;  /* 0x000000041d047825 */ /* 0x008fe200078e0202 */
[----:B------:R-:W-:-:S03]  /*21420*/  ULDC UR5, c[0x0][0x228] ;  /* 0x00008a0000057ab9 */ /* 0x000fc60000000800 */
[C---:B-1----:R-:W-:Y:S02]  /*21430*/  VIADD R23, R29.reuse, UR28 ;  /* 0x0000001c1d177c36 */ /* 0x042fe40008000000 */
[C---:B------:R-:W-:Y:S01]  /*21440*/  IMAD.WIDE R8, R29.reuse, 0x4, R18 ;  /* 0x000000041d087825 */ /* 0x040fe200078e0212 */
[----:B------:R1:W-:Y:S03]  /*21450*/  @P5 STG.E desc[UR10][R4.64], R118 ;  /* 0x0000007604005986 */ /* 0x0003e6000c10190a */
[C---:B------:R-:W-:Y:S01]  /*21460*/  IMAD.WIDE R10, R29.reuse, 0x4, R84 ;  /* 0x000000041d0a7825 */ /* 0x040fe200078e0254 */
[----:B------:R2:W-:Y:S03]  /*21470*/  @P2 STG.E desc[UR10][R8.64], R182 ;  /* 0x000000b608002986 */ /* 0x0005e6000c10190a */
[----:B------:R-:W-:Y:S01]  /*21480*/  IMAD.WIDE R12, R29, 0x4, R86 ;  /* 0x000000041d0c7825 */ /* 0x000fe200078e0256 */
[----:B------:R3:W-:Y:S03]  /*21490*/  @P4 STG.E desc[UR10][R10.64], R54 ;  /* 0x000000360a004986 */ /* 0x0007e6000c10190a */
[----:B------:R-:W-:Y:S01]  /*214a0*/  IMAD.WIDE R20, R23, 0x4, R2 ;  /* 0x0000000417147825 */ /* 0x000fe200078e0202 */
[C---:B------:R-:W-:Y:S01]  /*214b0*/  ISETP.LT.AND P2, PT, R17.reuse, UR4, !P1 ;  /* 0x0000000411007c0c */ /* 0x040fe2000cf41270 */
[----:B------:R4:W-:Y:S01]  /*214c0*/  @P3 STG.E desc[UR10][R12.64], R6 ;  /* 0x000000060c003986 */ /* 0x0009e2000c10190a */
        /* <DEDUP_REMOVED lines=8> */
[----:B------:R-:W-:-:S02]  /*21550*/  ISETP.LT.AND P1, PT, R15, UR5, !P1 ;  /* 0x000000050f007c0c */ /* 0x000fc4000cf21270 */
[----:B------:R-:W-:Y:S02]  /*21560*/  ISETP.LT.AND P3, PT, R16, UR6, !P0 ;  /* 0x0000000610007c0c */ /* 0x000fe4000c761270 */
[----:B------:R-:W-:Y:S02]  /*21570*/  IADD3 R17, R23, UR28, RZ ;  /* 0x0000001c17117c10 */ /* 0x000fe4000fffe0ff */
[----:B------:R-:W-:Y:S01]  /*21580*/  ISETP.LT.AND P0, PT, R15, UR4, !P0 ;  /* 0x000000040f007c0c */ /* 0x000fe2000c701270 */
[----:B-1----:R-:W-:-:S04]  /*21590*/  IMAD.WIDE R4, R23, 0x4, R18 ;  /* 0x0000000417047825 */ /* 0x002fc800078e0212 */
[C---:B--2---:R-:W-:Y:S01]  /*215a0*/  IMAD.WIDE R8, R23.reuse, 0x4, R84 ;  /* 0x0000000417087825 */ /* 0x044fe200078e0254 */
[----:B------:R4:W-:Y:S03]  /*215b0*/  @P2 STG.E desc[UR10][R4.64], R83 ;  /* 0x0000005304002986 */ /* 0x0009e6000c10190a */
[----:B---3--:R-:W-:Y:S01]  /*215c0*/  IMAD.WIDE R10, R23, 0x4, R86 ;  /* 0x00000004170a7825 */ /* 0x008fe200078e0256 */
[----:B------:R4:W-:Y:S03]  /*215d0*/  @P6 STG.E desc[UR10][R8.64], R235 ;  /* 0x000000eb08006986 */ /* 0x0009e6000c10190a */
[C---:B------:R-:W-:Y:S01]  /*215e0*/  IMAD.WIDE R2, R17.reuse, 0x4, R2 ;  /* 0x0000000411027825 */ /* 0x040fe200078e0202 */
[----:B------:R4:W-:Y:S03]  /*215f0*/  @P1 STG.E desc[UR10][R10.64], R51 ;  /* 0x000000330a001986 */ /* 0x0009e6000c10190a */
[C---:B------:R-:W-:Y:S01]  /*21600*/  IMAD.WIDE R18, R17.reuse, 0x4, R18 ;  /* 0x0000000411127825 */ /* 0x040fe200078e0212 */
[----:B------:R4:W-:Y:S03]  /*21610*/  @P5 STG.E desc[UR10][R2.64], R119 ;  /* 0x0000007702005986 */ /* 0x0009e6000c10190a */
[C---:B------:R-:W-:Y:S01]  /*21620*/  IMAD.WIDE R84, R17.reuse, 0x4, R84 ;  /* 0x0000000411547825 */ /* 0x040fe200078e0254 */
[----:B------:R4:W-:Y:S04]  /*21630*/  @P4 STG.E desc[UR10][R18.64], R183 ;  /* 0x000000b712004986 */ /* 0x0009e8000c10190a */
[----:B------:R4:W-:Y:S01]  /*21640*/  @P3 STG.E desc[UR10][R84.64], R55 ;  /* 0x0000003754003986 */ /* 0x0009e2000c10190a */
[----:B------:R-:W-:Y:S01]  /*21650*/  IMAD.WIDE R86, R17, 0x4, R86 ;  /* 0x0000000411567825 */ /* 0x000fe200078e0256 */
[----:B------:R-:W-:Y:S06]  /*21660*/  @!P0 EXIT ;  /* 0x000000000000894d */ /* 0x000fec0003800000 */
[----:B------:R-:W-:Y:S01]  /*21670*/  STG.E desc[UR10][R86.64], R7 ;  /* 0x0000000756007986 */ /* 0x000fe2000c10190a */
[----:B------:R-:W-:Y:S05]  /*21680*/  EXIT ;  /* 0x000000000000794d */ /* 0x000fea0003800000 */
.L_x_2:
[----:B------:R-:W-:-:S00]  /*21690*/  BRA `(.L_x_2) ;  /* 0xfffffffc00fc7947 */ /* 0x000fc0000383ffff */
[----:B------:R-:W-:-:S00]  /*216a0*/  NOP ;  /* 0x0000000000007918 */ /* 0x000fc00000000000 */
        /* <DEDUP_REMOVED lines=13> */
.L_x_3:


//--------------------- .nv.shared.matmul_kernel  --------------------------
	.section	.nv.shared.matmul_kernel,"aw",@nobits
	.sectionflags	@""
	.align	16
	.zero		1024


//--------------------- .nv.shared.reserved.0     --------------------------
	.section	.nv.shared.reserved.0,"aw",@nobits
	.weak		__nv_reservedSMEM_offset_0_alias
	.size		__nv_reservedSMEM_offset_0_alias, 0, 0
	.other		__nv_reservedSMEM_offset_0_alias,@"STO_CUDA_RESERVED_SHARED STV_DEFAULT"
__nv_reservedSMEM_offset_0_alias:
	.zero		0


//--------------------- .nv.constant0.matmul_kernel --------------------------
	.section	.nv.constant0.matmul_kernel,"a",@progbits
	.sectionflags	@""
	.align	4
.nv.constant0.matmul_kernel:
	.zero		608


//--------------------- SYMBOLS --------------------------

	.type		.nv.reservedSmem.offset0,@object
	.size		.nv.reservedSmem.offset0,0x4
